def matmul_kernel(
    a_ptr,
    b_ptr,
    c_ptr,
    M,
    N,
    K,
    stride_am,
    stride_ak,
    stride_bk,
    stride_bn,
    stride_cm,
    stride_cn,
    BLOCK_M: tl.constexpr,
    BLOCK_N: tl.constexpr,
    BLOCK_K: tl.constexpr,
    GROUP_M: tl.constexpr,
):
    pid = tl.program_id(axis=0)
    num_pid_m = tl.cdiv(M, BLOCK_M)
    num_pid_n = tl.cdiv(N, BLOCK_N)
    num_pid_in_group = GROUP_M * num_pid_n
    group_id = pid // num_pid_in_group
    first_pid_m = group_id * GROUP_M
    group_size_m = min(num_pid_m - first_pid_m, GROUP_M)
    pid_m = first_pid_m + ((pid % num_pid_in_group) % group_size_m)
    pid_n = (pid % num_pid_in_group) // group_size_m

    offs_am = (pid_m * BLOCK_M + tl.arange(0, BLOCK_M)) % M
    offs_bn = (pid_n * BLOCK_N + tl.arange(0, BLOCK_N)) % N
    offs_k = tl.arange(0, BLOCK_K)
    a_ptrs = a_ptr + offs_am[:, None] * stride_am + offs_k[None, :] * stride_ak
    b_ptrs = b_ptr + offs_k[:, None] * stride_bk + offs_bn[None, :] * stride_bn

    acc = tl.zeros((BLOCK_M, BLOCK_N), dtype=tl.float32)
    for kk in range(0, tl.cdiv(K, BLOCK_K)):
        a = tl.load(a_ptrs, mask=offs_k[None, :] < K - kk * BLOCK_K, other=0.0)
        b = tl.load(b_ptrs, mask=offs_k[:, None] < K - kk * BLOCK_K, other=0.0)
        acc = tl.dot(a, b, acc)
        a_ptrs += BLOCK_K * stride_ak
        b_ptrs += BLOCK_K * stride_bk

    c = acc.to(c_ptr.dtype.element_ty)
    offs_cm = pid_m * BLOCK_M + tl.arange(0, BLOCK_M)
    offs_cn = pid_n * BLOCK_N + tl.arange(0, BLOCK_N)
    c_ptrs = c_ptr + offs_cm[:, None] * stride_cm + offs_cn[None, :] * stride_cn
    mask = (offs_cm[:, None] < M) & (offs_cn[None, :] < N)
    tl.store(c_ptrs, c, mask=mask)

# config = {"BLOCK_K": 128, "BLOCK_M": 256, "BLOCK_N": 64, "GROUP_M": 8, "arch": "sm_100", "dtype": "bf16", "num_ctas": 1, "num_stages": 3, "num_warps": 4}
# arch = sm_100


// ===== COMPILED SASS (sm_100a) =====

	.target	sm_100a

	.elftype	@"ET_EXEC"


//--------------------- .note.nv.tkinfo           --------------------------
	.section	.note.nv.tkinfo,"",@"SHT_NOTE"
	.sectionflags	@"SHF_NOTE_NV_TKINFO"
	.tkinfo
        /*0018*/ 	.word	0x00000081
        /*0030*/ 	.string	""
        /*0030*/ 	.string	"ptxas-blackwell"
        /*0030*/ 	.string	"Cuda compilation tools, release 12.9, V12.9.86"
        /*0030*/ 	.string	"Build cuda_12.9.r12.9/compiler.36037853_0"
        /*0030*/ 	.string	"-v  -suppress-debug-info  -lineinfo  -arch sm_100a "



//--------------------- .note.nv.cuver            --------------------------
	.section	.note.nv.cuver,"",@"SHT_NOTE"
	.sectionflags	@"SHF_NOTE_NV_CUVER"
        /*0018*/ 	.short	0x0001
        /*001a*/ 	.short	0x0064
        /*001c*/ 	.short	0x0001
        /*001e*/ 	.short	0x0000
        /*0020*/ 	.short	0x0001
        /*0022*/ 	.short	0x0000


//--------------------- .nv.info                  --------------------------
	.section	.nv.info,"",@"SHT_CUDA_INFO"
	.align	4


	//----- nvinfo : EIATTR_REGCOUNT
	.align		4
        /*0000*/ 	.byte	0x04, 0x2f
        /*0002*/ 	.short	(.L_4 - .L_3)
	.align		4
.L_3:
        /*0004*/ 	.word	index@(matmul_kernel)
        /*0008*/ 	.word	0x000000a8


	//----- nvinfo : EIATTR_FRAME_SIZE
	.align		4
.L_4:
        /*000c*/ 	.byte	0x04, 0x11
        /*000e*/ 	.short	(.L_6 - .L_5)
	.align		4
.L_5:
        /*0010*/ 	.word	index@($__internal_2_$__cuda_sm10x_tcgen05_guardrail_trap_unallocated_columns_being_dealloced)
        /*0014*/ 	.word	0x00001890


	//----- nvinfo : EIATTR_FRAME_SIZE
	.align		4
.L_6:
        /*0018*/ 	.byte	0x04, 0x11
        /*001a*/ 	.short	(.L_8 - .L_7)
	.align		4
.L_7:
        /*001c*/ 	.word	index@($__internal_1_$__cuda_sm10x_tcgen05_guardrail_trap_phase_invalid_during_alloc)
        /*0020*/ 	.word	0x00001890


	//----- nvinfo : EIATTR_FRAME_SIZE
	.align		4
.L_8:
        /*0024*/ 	.byte	0x04, 0x11
        /*0026*/ 	.short	(.L_10 - .L_9)
	.align		4
.L_9:
        /*0028*/ 	.word	index@($__internal_0_$__cuda_sm10x_tcgen05_guardrail_trap_col_being_dealloced_not_returned_by_alloc)
        /*002c*/ 	.word	0x00001890


	//----- nvinfo : EIATTR_FRAME_SIZE
	.align		4
.L_10:
        /*0030*/ 	.byte	0x04, 0x11
        /*0032*/ 	.short	(.L_12 - .L_11)
	.align		4
.L_11:
        /*0034*/ 	.word	index@(matmul_kernel)
        /*0038*/ 	.word	0x00001890


	//----- nvinfo : EIATTR_MIN_STACK_SIZE
	.align		4
.L_12:
        /*003c*/ 	.byte	0x04, 0x12
        /*003e*/ 	.short	(.L_14 - .L_13)
	.align		4
.L_13:
        /*0040*/ 	.word	index@(matmul_kernel)
        /*0044*/ 	.word	0x00001890
.L_14:


//--------------------- .nv.info.matmul_kernel    --------------------------
	.section	.nv.info.matmul_kernel,"",@"SHT_CUDA_INFO"
	.sectionflags	@""
	.align	4


	//----- nvinfo : EIATTR_CUDA_API_VERSION
	.align		4
        /*0000*/ 	.byte	0x04, 0x37
        /*0002*/ 	.short	(.L_16 - .L_15)
.L_15:
        /*0004*/ 	.word	0x00000081


	//----- nvinfo : EIATTR_KPARAM_INFO
	.align		4
.L_16:
        /*0008*/ 	.byte	0x04, 0x17
        /*000a*/ 	.short	(.L_18 - .L_17)
.L_17:
        /*000c*/ 	.word	0x00000000
        /*0010*/ 	.short	0x000d
        /*0012*/ 	.short	0x0048
        /*0014*/ 	.byte	0x00, 0xf4, 0x21, 0x00


	//----- nvinfo : EIATTR_KPARAM_INFO
	.align		4
.L_18:
        /*0018*/ 	.byte	0x04, 0x17
        /*001a*/ 	.short	(.L_20 - .L_19)
.L_19:
        /*001c*/ 	.word	0x00000000
        /*0020*/ 	.short	0x000c
        /*0022*/ 	.short	0x0040
        /*0024*/ 	.byte	0x00, 0xf4, 0x21, 0x00


	//----- nvinfo : EIATTR_KPARAM_INFO
	.align		4
.L_20:
        /*0028*/ 	.byte	0x04, 0x17
        /*002a*/ 	.short	(.L_22 - .L_21)
.L_21:
        /*002c*/ 	.word	0x00000000
        /*0030*/ 	.short	0x000b
        /*0032*/ 	.short	0x0038
        /*0034*/ 	.byte	0x00, 0xf0, 0x11, 0x00


	//----- nvinfo : EIATTR_KPARAM_INFO
	.align		4
.L_22:
        /*0038*/ 	.byte	0x04, 0x17
        /*003a*/ 	.short	(.L_24 - .L_23)
.L_23:
        /*003c*/ 	.word	0x00000000
        /*0040*/ 	.short	0x000a
        /*0042*/ 	.short	0x0034
        /*0044*/ 	.byte	0x00, 0xf0, 0x11, 0x00


	//----- nvinfo : EIATTR_KPARAM_INFO
	.align		4
.L_24:
        /*0048*/ 	.byte	0x04, 0x17
        /*004a*/ 	.short	(.L_26 - .L_25)
.L_25:
        /*004c*/ 	.word	0x00000000
        /*0050*/ 	.short	0x0009
        /*0052*/ 	.short	0x0030
        /*0054*/ 	.byte	0x00, 0xf0, 0x11, 0x00


	//----- nvinfo : EIATTR_KPARAM_INFO
	.align		4
.L_26:
        /*0058*/ 	.byte	0x04, 0x17
        /*005a*/ 	.short	(.L_28 - .L_27)
.L_27:
        /*005c*/ 	.word	0x00000000
        /*0060*/ 	.short	0x0008
        /*0062*/ 	.short	0x002c
        /*0064*/ 	.byte	0x00, 0xf0, 0x11, 0x00


	//----- nvinfo : EIATTR_KPARAM_INFO
	.align		4
.L_28:
        /*0068*/ 	.byte	0x04, 0x17
        /*006a*/ 	.short	(.L_30 - .L_29)
.L_29:
        /*006c*/ 	.word	0x00000000
        /*0070*/ 	.short	0x0007
        /*0072*/ 	.short	0x0028
        /*0074*/ 	.byte	0x00, 0xf0, 0x11, 0x00


	//----- nvinfo : EIATTR_KPARAM_INFO
	.align		4
.L_30:
        /*0078*/ 	.byte	0x04, 0x17
        /*007a*/ 	.short	(.L_32 - .L_31)
.L_31:
        /*007c*/ 	.word	0x00000000
        /*0080*/ 	.short	0x0006
        /*0082*/ 	.short	0x0024
        /*0084*/ 	.byte	0x00, 0xf0, 0x11, 0x00


	//----- nvinfo : EIATTR_KPARAM_INFO
	.align		4
.L_32:
        /*0088*/ 	.byte	0x04, 0x17
        /*008a*/ 	.short	(.L_34 - .L_33)
.L_33:
        /*008c*/ 	.word	0x00000000
        /*0090*/ 	.short	0x0005
        /*0092*/ 	.short	0x0020
        /*0094*/ 	.byte	0x00, 0xf0, 0x11, 0x00


	//----- nvinfo : EIATTR_KPARAM_INFO
	.align		4
.L_34:
        /*0098*/ 	.byte	0x04, 0x17
        /*009a*/ 	.short	(.L_36 - .L_35)
.L_35:
        /*009c*/ 	.word	0x00000000
        /*00a0*/ 	.short	0x0004
        /*00a2*/ 	.short	0x001c
        /*00a4*/ 	.byte	0x00, 0xf0, 0x11, 0x00


	//----- nvinfo : EIATTR_KPARAM_INFO
	.align		4
.L_36:
        /*00a8*/ 	.byte	0x04, 0x17
        /*00aa*/ 	.short	(.L_38 - .L_37)
.L_37:
        /*00ac*/ 	.word	0x00000000
        /*00b0*/ 	.short	0x0003
        /*00b2*/ 	.short	0x0018
        /*00b4*/ 	.byte	0x00, 0xf0, 0x11, 0x00


	//----- nvinfo : EIATTR_KPARAM_INFO
	.align		4
.L_38:
        /*00b8*/ 	.byte	0x04, 0x17
        /*00ba*/ 	.short	(.L_40 - .L_39)
.L_39:
        /*00bc*/ 	.word	0x00000000
        /*00c0*/ 	.short	0x0002
        /*00c2*/ 	.short	0x0010
        /*00c4*/ 	.byte	0x00, 0xf4, 0x21, 0x00


	//----- nvinfo : EIATTR_KPARAM_INFO
	.align		4
.L_40:
        /*00c8*/ 	.byte	0x04, 0x17
        /*00ca*/ 	.short	(.L_42 - .L_41)
.L_41:
        /*00cc*/ 	.word	0x00000000
        /*00d0*/ 	.short	0x0001
        /*00d2*/ 	.short	0x0008
        /*00d4*/ 	.byte	0x00, 0xf4, 0x21, 0x00


	//----- nvinfo : EIATTR_KPARAM_INFO
	.align		4
.L_42:
        /*00d8*/ 	.byte	0x04, 0x17
        /*00da*/ 	.short	(.L_44 - .L_43)
.L_43:
        /*00dc*/ 	.word	0x00000000
        /*00e0*/ 	.short	0x0000
        /*00e2*/ 	.short	0x0000
        /*00e4*/ 	.byte	0x00, 0xf4, 0x21, 0x00


	//----- nvinfo : EIATTR_AT_ENTRY_FRAGMENTS
	.align		4
.L_44:
        /*00e8*/ 	.byte	0x04, 0x4f
        /*00ea*/ 	.short	(.L_46 - .L_45)


	//   ....[0]....
.L_45:
        /*00ec*/ 	.word	0x00000004


	//----- nvinfo : EIATTR_RESERVED_SMEM_USED
	.align		4
.L_46:
        /*00f0*/ 	.byte	0x01, 0x41
	.zero		2


	//----- nvinfo : EIATTR_SPARSE_MMA_MASK
	.align		4
        /*00f4*/ 	.byte	0x03, 0x50
        /*00f6*/ 	.short	0x0000


	//----- nvinfo : EIATTR_TCGEN05_1CTA_USED
	.align		4
        /*00f8*/ 	.byte	0x01, 0x51
	.zero		2


	//----- nvinfo : EIATTR_MAXREG_COUNT
	.align		4
        /*00fc*/ 	.byte	0x03, 0x1b
        /*00fe*/ 	.short	0x00ff


	//----- nvinfo : EIATTR_NUM_BARRIERS
	.align		4
        /*0100*/ 	.byte	0x02, 0x4c
        /*0102*/ 	.byte	0x01
	.zero		1


	//----- nvinfo : EIATTR_ANNOTATIONS
	.align		4
        /*0104*/ 	.byte	0x04, 0x55
        /*0106*/ 	.short	(.L_48 - .L_47)


	//   ....[0]....
.L_47:
        /*0108*/ 	.word	0x00000001
        /*010c*/ 	.byte	0xf0, 0x0d, 0x00, 0x00, 0x01, 0x00, 0x00, 0x00, 0x80, 0x0f, 0x00, 0x00, 0x01, 0x00, 0x00, 0x00
        /* <DEDUP_REMOVED lines=2091> */
        /*83cc*/ 	.byte	0x10, 0x5a, 0x02, 0x00


	//----- nvinfo : EIATTR_INT_WARP_WIDE_INSTR_OFFSETS
	.align		4
.L_48:
        /*83d0*/ 	.byte	0x04, 0x31
        /*83d2*/ 	.short	(.L_50 - .L_49)


	//   ....[0]....
.L_49:
        /*83d4*/ 	.word	0x00003be0


	//   ....[1]....
        /*83d8*/ 	.word	0x00003bf0


	//   ....[2]....
        /*83dc*/ 	.word	0x00008680


	//   ....[3]....
        /*83e0*/ 	.word	0x000288a0


	//   ....[4]....
        /*83e4*/ 	.word	0x000288f0


	//----- nvinfo : EIATTR_COOP_GROUP_MASK_REGIDS
	.align		4
.L_50:
        /*83e8*/ 	.byte	0x04, 0x29
        /*83ea*/ 	.short	(.L_52 - .L_51)


	//   ....[0]....
.L_51:
        /*83ec*/ 	.word	0xffffffff


	//   ....[1]....
        /*83f0*/ 	.word	0xffffffff


	//   ....[2]....
        /*83f4*/ 	.word	0xffffffff


	//   ....[3]....
        /*83f8*/ 	.word	0xffffffff


	//----- nvinfo : EIATTR_COOP_GROUP_INSTR_OFFSETS
	.align		4
.L_52:
        /*83fc*/ 	.byte	0x04, 0x28
        /*83fe*/ 	.short	(.L_54 - .L_53)


	//   ....[0]....
.L_53:
        /*8400*/ 	.word	0x00000070


	//   ....[1]....
        /*8404*/ 	.word	0x00000330


	//   ....[2]....
        /*8408*/ 	.word	0x00028730


	//   ....[3]....
        /*840c*/ 	.word	0x000289a0


	//----- nvinfo : EIATTR_VRC_CTA_INIT_COUNT
	.align		4
.L_54:
        /*8410*/ 	.byte	0x02, 0x4a
        /*8412*/ 	.byte	0x80
	.zero		1


	//----- nvinfo : EIATTR_MBARRIER_INSTR_OFFSETS
	.align		4
        /*8414*/ 	.byte	0x04, 0x39
        /*8416*/ 	.short	(.L_56 - .L_55)


	//   ....[0]....
.L_55:
        /*8418*/ 	.word	0x00003de0
        /*841c*/ 	.word	0x000000ff
        /*8420*/ 	.word	0x00000000
        /*8424*/ 	.short	0x0100
        /*8426*/ 	.byte	0x08
	.zero		1


	//   ....[1]....
        /*8428*/ 	.word	0x000086e0
        /*842c*/ 	.word	0x000000ff
        /*8430*/ 	.word	0x00028008
        /*8434*/ 	.short	0x0100
        /*8436*/ 	.byte	0x05
	.zero		1


	//   ....[2]....
        /*8438*/ 	.word	0x000154b0
        /*843c*/ 	.word	0x000000ff
        /*8440*/ 	.word	0x00000000
        /*8444*/ 	.short	0x010a
        /*8446*/ 	.byte	0x08
	.zero		1


	//   ....[3]....
        /*8448*/ 	.word	0x000259d0
        /*844c*/ 	.word	0x000000ff
        /*8450*/ 	.word	0x00000000
        /*8454*/ 	.short	0x010a
        /*8456*/ 	.byte	0x08
	.zero		1


	//   ....[4]....
        /*8458*/ 	.word	0x00025af0
        /*845c*/ 	.word	0x000000ff
        /*8460*/ 	.word	0x00028000
        /*8464*/ 	.short	0x0108
        /*8466*/ 	.byte	0x05
	.zero		1


	//   ....[5]....
        /*8468*/ 	.word	0x00025b20
        /*846c*/ 	.word	0x000000ff
        /*8470*/ 	.word	0x00028008
        /*8474*/ 	.short	0x0108
        /*8476*/ 	.byte	0x05
	.zero		1


	//   ....[6]....
        /*8478*/ 	.word	0x000289c0
        /*847c*/ 	.word	0x000000ff
        /*8480*/ 	.word	0x00000000
        /*8484*/ 	.short	0x010a
        /*8486*/ 	.byte	0x08
	.zero		1


	//   ....[7]....
        /*8488*/ 	.word	0x000289f0
        /*848c*/ 	.word	0x000000ff
        /*8490*/ 	.word	0x00000000
        /*8494*/ 	.short	0x010a
        /*8496*/ 	.byte	0x08
	.zero		1


	//----- nvinfo : EIATTR_NUM_MBARRIERS
	.align		4
.L_56:
        /*8498*/ 	.byte	0x03, 0x38
        /*849a*/ 	.short	0x0002


	//----- nvinfo : EIATTR_EXIT_INSTR_OFFSETS
	.align		4
        /*849c*/ 	.byte	0x04, 0x1c
        /*849e*/ 	.short	(.L_58 - .L_57)


	//   ....[0]....
.L_57:
        /*84a0*/ 	.word	0x000289b0


	//----- nvinfo : EIATTR_REQNTID
	.align		4
.L_58:
        /*84a4*/ 	.byte	0x04, 0x10
        /*84a6*/ 	.short	(.L_60 - .L_59)
.L_59:
        /*84a8*/ 	.word	0x00000080
        /*84ac*/ 	.word	0x00000001
        /*84b0*/ 	.word	0x00000001


	//----- nvinfo : EIATTR_CRS_STACK_SIZE
	.align		4
.L_60:
        /*84b4*/ 	.byte	0x04, 0x1e
        /*84b6*/ 	.short	(.L_62 - .L_61)
.L_61:
        /*84b8*/ 	.word	0x00000000


	//----- nvinfo : EIATTR_CBANK_PARAM_SIZE
	.align		4
.L_62:
        /*84bc*/ 	.byte	0x03, 0x19
        /*84be*/ 	.short	0x0050


	//----- nvinfo : EIATTR_PARAM_CBANK
	.align		4
        /*84c0*/ 	.byte	0x04, 0x0a
        /*84c2*/ 	.short	(.L_64 - .L_63)
	.align		4
.L_63:
        /*84c4*/ 	.word	index@(.nv.constant0.matmul_kernel)
        /*84c8*/ 	.short	0x0380
        /*84ca*/ 	.short	0x0050


	//----- nvinfo : EIATTR_SW_WAR
	.align		4
.L_64:
        /*84cc*/ 	.byte	0x04, 0x36
        /*84ce*/ 	.short	(.L_66 - .L_65)
.L_65:
        /*84d0*/ 	.word	0x00000008
.L_66:


//--------------------- .nv.compat                --------------------------
	.section	.nv.compat,"",@"SHT_CUDA_COMPAT_INFO"
	.align	4
        /*0000*/ 	.byte	0x02, 0x02, 0x02, 0x00, 0x02, 0x05, 0x05, 0x00, 0x02, 0x03, 0x00, 0x00, 0x02, 0x06, 0x01, 0x00


//--------------------- .nv.callgraph             --------------------------
	.section	.nv.callgraph,"",@"SHT_CUDA_CALLGRAPH"
	.align	4
	.sectionentsize	8
	.align		4
        /*0000*/ 	.word	0x00000000
	.align		4
        /*0004*/ 	.word	0xffffffff
	.align		4
        /*0008*/ 	.word	0x00000000
	.align		4
        /*000c*/ 	.word	0xfffffffe
	.align		4
        /*0010*/ 	.word	0x00000000
	.align		4
        /*0014*/ 	.word	0xfffffffd
	.align		4
        /*0018*/ 	.word	0x00000000
	.align		4
        /*001c*/ 	.word	0xfffffffc


//--------------------- .text.matmul_kernel       --------------------------
	.section	.text.matmul_kernel,"ax",@progbits
	.align	128
        .global         matmul_kernel
        .type           matmul_kernel,@function
        .size           matmul_kernel,(.L_x_20 - matmul_kernel)
        .other          matmul_kernel,@"STO_CUDA_ENTRY STV_DEFAULT"
matmul_kernel:
.text.matmul_kernel:
[----:B------:R-:W0:Y:S01]  /*0000*/  LDC R1, c[0x0][0x37c] ;  /* 0x0000df00ff017b82 */ /* 0x000e220000000800 */
[----:B------:R-:W1:Y:S01]  /*0010*/  S2R R52, SR_TID.X ;  /* 0x0000000000347919 */ /* 0x000e620000002100 */
[----:B0-----:R-:W-:Y:S01]  /*0020*/  VIADD R1, R1, 0xffffe770 ;  /* 0xffffe77001017836 */ /* 0x001fe20000000000 */
[----:B-1----:R-:W-:-:S13]  /*0030*/  ISETP.GE.U32.AND P0, PT, R52, 0x20, PT ;  /* 0x000000203400780c */ /* 0x002fda0003f06070 */
[----:B------:R-:W-:Y:S02]  /*0040*/  VOTEU.ANY UP0, P0 ;  /* 0x0000000000ff7886 */ /* 0x000fe40000000100 */
[----:B------:R-:W-:Y:S05]  /*0050*/  BRA.U UP0, `(.L_x_0) ;  /* 0x0000000100b87547 */ /* 0x000fea000b800000 */
[----:B------:R-:W0:Y:S01]  /*0060*/  S2UR UR6, SR_CgaCtaId ;  /* 0x00000000000679c3 */ /* 0x000e220000008800 */
[----:B------:R-:W-:Y:S01]  /*0070*/  NOP ;  /* 0x0000000000007918 */ /* 0x000fe20000000000 */
[----:B------:R-:W-:Y:S02]  /*0080*/  UMOV UR4, 0x40 ;  /* 0x0000004000047882 */ /* 0x000fe40000000000 */
[----:B0-----:R-:W-:-:S09]  /*0090*/  ULEA UR4, UR6, UR4, 0x18 ;  /* 0x0000000406047291 */ /* 0x001fd2000f8ec0ff */
[----:B------:R-:W0:Y:S01]  /*00a0*/  LDS.U8 R0, [UR4] ;  /* 0x00000004ff007984 */ /* 0x000e220008000000 */
[----:B------:R-:W-:Y:S02]  /*00b0*/  UMOV UR4, 0x400 ;  /* 0x0000040000047882 */ /* 0x000fe40000000000 */
[----:B------:R-:W-:Y:S01]  /*00c0*/  ULEA UR4, UR6, UR4, 0x18 ;  /* 0x0000000406047291 */ /* 0x000fe2000f8ec0ff */
[----:B0-----:R-:W-:-:S13]  /*00d0*/  ISETP.NE.AND P0, PT, R0, RZ, PT ;  /* 0x000000ff0000720c */ /* 0x001fda0003f05270 */
[----:B------:R-:W-:Y:S05]  /*00e0*/  @P0 BRA `(.L_x_1) ;  /* 0x00000000007c0947 */ /* 0x000fea0003800000 */
[----:B------:R-:W-:-:S13]  /*00f0*/  ELECT P0, URZ, PT ;  /* 0x0000000000ff782f */ /* 0x000fda0003800000 */
[----:B------:R-:W-:Y:S05]  /*0100*/  @!P0 BRA `(.L_x_2) ;  /* 0x0000000000848947 */ /* 0x000fea0003800000 */
[----:B------:R-:W-:Y:S01]  /*0110*/  UMOV UR5, 0x4 ;  /* 0x0000000400057882 */ /* 0x000fe20000000000 */
[----:B------:R-:W-:Y:S02]  /*0120*/  IMAD.MOV.U32 R4, RZ, RZ, 0x1 ;  /* 0x00000001ff047424 */ /* 0x000fe400078e00ff */
[----:B------:R-:W-:Y:S02]  /*0130*/  IMAD.MOV.U32 R5, RZ, RZ, 0xf ;  /* 0x0000000fff057424 */ /* 0x000fe400078e00ff */
[----:B------:R-:W-:Y:S04]  /*0140*/  DEPBAR.LE SB0, 0x36 ;  /* 0x00008d800000791a */ /* 0x000fe80000000000 */
[----:B------:R-:W0:Y:S02]  /*0150*/  UTCATOMSWS.FIND_AND_SET.ALIGN UP1, UR5, UR5 ;  /* 0x00000005000575e3 */ /* 0x000e240008020800 */
[----:B0-----:R-:W-:-:S04]  /*0160*/  PLOP3.LUT P0, PT, PT, PT, UP1, 0x80, 0x8 ;  /* 0x000000000008781c */ /* 0x001fc80003f0f018 */
[----:B------:R-:W-:-:S04]  /*0170*/  SEL R0, RZ, 0xffffffff, !P0 ;  /* 0xffffffffff007807 */ /* 0x000fc80004000000 */
[----:B------:R-:W-:Y:S01]  /*0180*/  ISETP.NE.AND P0, PT, R0, RZ, PT ;  /* 0x000000ff0000720c */ /* 0x000fe20003f05270 */
[----:B------:R-:W-:-:S12]  /*0190*/  IMAD.U32 R0, RZ, RZ, UR5 ;  /* 0x00000005ff007e24 */ /* 0x000fd8000f8e00ff */
[----:B------:R-:W-:Y:S05]  /*01a0*/  @P0 BRA `(.L_x_3) ;  /* 0x0000000000240947 */ /* 0x000fea0003800000 */
.L_x_4:
[----:B------:R-:W-:Y:S05]  /*01b0*/  NANOSLEEP 0x64 ;  /* 0x000000640000795d */ /* 0x000fea0003800000 */
[----:B------:R-:W-:-:S05]  /*01c0*/  UMOV UR5, 0x4 ;  /* 0x0000000400057882 */ /* 0x000fca0000000000 */
[----:B------:R-:W-:Y:S04]  /*01d0*/  DEPBAR.LE SB0, 0x36 ;  /* 0x00008d800000791a */ /* 0x000fe80000000000 */
[----:B------:R-:W0:Y:S02]  /*01e0*/  UTCATOMSWS.FIND_AND_SET.ALIGN UP1, UR5, UR5 ;  /* 0x00000005000575e3 */ /* 0x000e240008020800 */
[----:B0-----:R-:W-:-:S04]  /*01f0*/  PLOP3.LUT P0, PT, PT, PT, UP1, 0x80, 0x8 ;  /* 0x000000000008781c */ /* 0x001fc80003f0f018 */
[----:B------:R-:W-:-:S04]  /*0200*/  SEL R0, RZ, 0xffffffff, !P0 ;  /* 0xffffffffff007807 */ /* 0x000fc80004000000 */
[----:B------:R-:W-:Y:S01]  /*0210*/  ISETP.NE.AND P0, PT, R0, RZ, PT ;  /* 0x000000ff0000720c */ /* 0x000fe20003f05270 */
[----:B------:R-:W-:-:S12]  /*0220*/  IMAD.U32 R0, RZ, RZ, UR5 ;  /* 0x00000005ff007e24 */ /* 0x000fd8000f8e00ff */
[----:B------:R-:W-:Y:S05]  /*0230*/  @!P0 BRA `(.L_x_4) ;  /* 0xfffffffc00dc8947 */ /* 0x000fea000383ffff */
.L_x_3:
[C---:B------:R-:W-:Y:S01]  /*0240*/  VIADD R3, R0.reuse, 0x10 ;  /* 0x0000001000037836 */ /* 0x040fe20000000000 */
[----:B------:R-:W-:Y:S01]  /*0250*/  UMOV UR5, 0x50 ;  /* 0x0000005000057882 */ /* 0x000fe20000000000 */
[----:B------:R-:W-:Y:S01]  /*0260*/  SHF.L.U32 R2, R5, R0, RZ ;  /* 0x0000000005027219 */ /* 0x000fe200000006ff */
[----:B------:R-:W-:Y:S01]  /*0270*/  ULEA UR5, UR6, UR5, 0x18 ;  /* 0x0000000506057291 */ /* 0x000fe2000f8ec0ff */
[----:B------:R-:W-:Y:S01]  /*0280*/  IMAD.SHL.U32 R0, R0, 0x20, RZ ;  /* 0x0000002000007824 */ /* 0x000fe200078e00ff */
[----:B------:R-:W-:-:S04]  /*0290*/  SHF.L.U32 R3, R4, R3, RZ ;  /* 0x0000000304037219 */ /* 0x000fc800000006ff */
[----:B------:R-:W-:-:S05]  /*02a0*/  LOP3.LUT R2, R3, R2, RZ, 0xfc, !PT ;  /* 0x0000000203027212 */ /* 0x000fca00078efcff */
[----:B------:R0:W-:Y:S04]  /*02b0*/  ATOMS.OR RZ, [UR5], R2 ;  /* 0x00000002ffff798c */ /* 0x0001e8000b000005 */
[----:B------:R0:W-:Y:S01]  /*02c0*/  STS [UR4], R0 ;  /* 0x00000000ff007988 */ /* 0x0001e20008000804 */
[----:B------:R-:W-:Y:S05]  /*02d0*/  BRA `(.L_x_2) ;  /* 0x0000000000107947 */ /* 0x000fea0003800000 */
.L_x_1:
[----:B------:R-:W-:Y:S01]  /*02e0*/  IMAD.MOV.U32 R0, RZ, RZ, -0x1 ;  /* 0xffffffffff007424 */ /* 0x000fe200078e00ff */
[----:B------:R-:W-:-:S04]  /*02f0*/  MOV R2, 0x320 ;  /* 0x0000032000027802 */ /* 0x000fc80000000f00 */
[----:B------:R0:W-:Y:S03]  /*0300*/  STS [UR4], R0 ;  /* 0x00000000ff007988 */ /* 0x0001e60008000804 */
[----:B0-----:R-:W-:Y:S05]  /*0310*/  CALL.REL.NOINC `($__internal_1_$__cuda_sm10x_tcgen05_guardrail_trap_phase_invalid_during_alloc) ;  /* 0x0000028400cc7944 */ /* 0x001fea0003c00000 */
.L_x_2:
[----:B------:R-:W-:Y:S05]  /*0320*/  WARPSYNC.ALL ;  /* 0x0000000000007948 */ /* 0x000fea0003800000 */
[----:B------:R-:W-:Y:S01]  /*0330*/  NOP ;  /* 0x0000000000007918 */ /* 0x000fe20000000000 */
.L_x_0:
[----:B0-----:R-:W0:Y:S01]  /*0340*/  LDC.64 R2, c[0x0][0x398] ;  /* 0x0000e600ff027b82 */ /* 0x001e220000000a00 */
[----:B------:R-:W1:Y:S01]  /*0350*/  S2R R9, SR_CTAID.X ;  /* 0x0000000000097919 */ /* 0x000e620000002500 */
[----:B------:R-:W-:Y:S01]  /*0360*/  UMOV UR5, 0x400 ;  /* 0x0000040000057882 */ /* 0x000fe20000000000 */
[----:B------:R-:W-:Y:S01]  /*0370*/  SHF.R.U32.HI R15, RZ, 0x5, R52 ;  /* 0x00000005ff0f7819 */ /* 0x000fe20000011634 */
[----:B------:R-:W2:Y:S01]  /*0380*/  LDCU UR11, c[0x0][0x3a4] ;  /* 0x00007480ff0b77ac */ /* 0x000ea20008000800 */
[----:B------:R-:W-:-:S03]  /*0390*/  LOP3.LUT R49, R52, 0x7f, RZ, 0xc0, !PT ;  /* 0x0000007f34317812 */ /* 0x000fc600078ec0ff */
[----:B------:R-:W3:Y:S01]  /*03a0*/  S2UR UR4, SR_CgaCtaId ;  /* 0x00000000000479c3 */ /* 0x000ee20000008800 */
[----:B------:R-:W4:Y:S01]  /*03b0*/  LDCU.64 UR16, c[0x0][0x358] ;  /* 0x00006b00ff1077ac */ /* 0x000f220008000a00 */
[----:B------:R-:W0:Y:S06]  /*03c0*/  LDCU.128 UR12, c[0x0][0x380] ;  /* 0x00007000ff0c77ac */ /* 0x000e2c0008000c00 */
[----:B------:R-:W5:Y:S01]  /*03d0*/  LDC R113, c[0x0][0x3a0] ;  /* 0x0000e800ff717b82 */ /* 0x000f620000000800 */
[----:B------:R-:W-:Y:S01]  /*03e0*/  UMOV UR10, 0x1 ;  /* 0x00000001000a7882 */ /* 0x000fe20000000000 */
[----:B0-----:R-:W-:Y:S01]  /*03f0*/  VIADD R0, R3, 0x3f ;  /* 0x0000003f03007836 */ /* 0x001fe20000000000 */
[----:B------:R-:W-:-:S05]  /*0400*/  IABS R24, R2 ;  /* 0x0000000200187213 */ /* 0x000fca0000000000 */
[----:B------:R-:W0:Y:S01]  /*0410*/  LDC.64 R162, c[0x0][0x3a8] ;  /* 0x0000ea00ffa27b82 */ /* 0x000e220000000a00 */
[----:B------:R-:W-:Y:S01]  /*0420*/  SHF.R.S32.HI R5, RZ, 0x1f, R0 ;  /* 0x0000001fff057819 */ /* 0x000fe20000011400 */
[----:B---3--:R-:W-:-:S03]  /*0430*/  ULEA UR5, UR4, UR5, 0x18 ;  /* 0x0000000504057291 */ /* 0x008fc6000f8ec0ff */
[----:B------:R-:W-:Y:S02]  /*0440*/  LEA.HI R5, R5, R0, RZ, 0x6 ;  /* 0x0000000005057211 */ /* 0x000fe400078f30ff */
[----:B-1----:R-:W-:Y:S01]  /*0450*/  IABS R10, R9 ;  /* 0x00000009000a7213 */ /* 0x002fe20000000000 */
[----:B------:R-:W-:Y:S01]  /*0460*/  UIADD3 UR8, UPT, UPT, UR5, 0x28000, URZ ;  /* 0x0002800005087890 */ /* 0x000fe2000fffe0ff */
[----:B------:R-:W-:-:S05]  /*0470*/  SHF.R.S32.HI R5, RZ, 0x6, R5 ;  /* 0x00000006ff057819 */ /* 0x000fca0000011405 */
[----:B------:R-:W-:-:S05]  /*0480*/  IMAD.SHL.U32 R6, R5, 0x8, RZ ;  /* 0x0000000805067824 */ /* 0x000fca00078e00ff */
[-C--:B------:R-:W-:Y:S02]  /*0490*/  IABS R7, R6.reuse ;  /* 0x0000000600077213 */ /* 0x080fe40000000000 */
[----:B------:R-:W-:Y:S02]  /*04a0*/  IABS R12, R6 ;  /* 0x00000006000c7213 */ /* 0x000fe40000000000 */
[----:B------:R-:W1:Y:S08]  /*04b0*/  I2F.RP R0, R7 ;  /* 0x0000000700007306 */ /* 0x000e700000209400 */
[----:B-1----:R-:W1:Y:S02]  /*04c0*/  MUFU.RCP R0, R0 ;  /* 0x0000000000007308 */ /* 0x002e640000001000 */
[----:B-1----:R-:W-:-:S02]  /*04d0*/  VIADD R4, R0, 0xffffffe ;  /* 0x0ffffffe00047836 */ /* 0x002fc40000000000 */
[----:B------:R-:W-:-:S04]  /*04e0*/  IMAD.MOV R0, RZ, RZ, -R12 ;  /* 0x000000ffff007224 */ /* 0x000fc800078e0a0c */
[----:B------:R1:W3:Y:S02]  /*04f0*/  F2I.FTZ.U32.TRUNC.NTZ R5, R4 ;  /* 0x0000000400057305 */ /* 0x0002e4000021f000 */
[----:B-1----:R-:W-:Y:S02]  /*0500*/  IMAD.MOV.U32 R4, RZ, RZ, RZ ;  /* 0x000000ffff047224 */ /* 0x002fe400078e00ff */
[----:B---3--:R-:W-:-:S04]  /*0510*/  IMAD.MOV R8, RZ, RZ, -R5 ;  /* 0x000000ffff087224 */ /* 0x008fc800078e0a05 */
[----:B------:R-:W-:Y:S02]  /*0520*/  IMAD R11, R8, R7, RZ ;  /* 0x00000007080b7224 */ /* 0x000fe400078e02ff */
[----:B------:R-:W-:Y:S02]  /*0530*/  IMAD.MOV.U32 R8, RZ, RZ, R10 ;  /* 0x000000ffff087224 */ /* 0x000fe400078e000a */
[----:B------:R-:W-:-:S06]  /*0540*/  IMAD.HI.U32 R5, R5, R11, R4 ;  /* 0x0000000b05057227 */ /* 0x000fcc00078e0004 */
[----:B------:R-:W-:-:S04]  /*0550*/  IMAD.HI.U32 R5, R5, R8, RZ ;  /* 0x0000000805057227 */ /* 0x000fc800078e00ff */
[----:B------:R-:W-:Y:S01]  /*0560*/  IMAD R0, R5, R0, R8 ;  /* 0x0000000005007224 */ /* 0x000fe200078e0208 */
[----:B------:R-:W-:Y:S04]  /*0570*/  BAR.SYNC.DEFER_BLOCKING 0x0 ;  /* 0x0000000000007b1d */ /* 0x000fe80000010000 */
[----:B------:R-:W-:-:S13]  /*0580*/  ISETP.GT.U32.AND P1, PT, R7, R0, PT ;  /* 0x000000000700720c */ /* 0x000fda0003f24070 */
[----:B------:R-:W-:Y:S02]  /*0590*/  @!P1 IMAD.IADD R0, R0, 0x1, -R7 ;  /* 0x0000000100009824 */ /* 0x000fe400078e0a07 */
[----:B------:R-:W-:Y:S01]  /*05a0*/  @!P1 VIADD R5, R5, 0x1 ;  /* 0x0000000105059836 */ /* 0x000fe20000000000 */
[----:B------:R-:W-:Y:S02]  /*05b0*/  ISETP.NE.AND P1, PT, R6, RZ, PT ;  /* 0x000000ff0600720c */ /* 0x000fe40003f25270 */
[----:B------:R-:W-:Y:S02]  /*05c0*/  ISETP.GE.U32.AND P0, PT, R0, R7, PT ;  /* 0x000000070000720c */ /* 0x000fe40003f06070 */
[----:B------:R-:W-:-:S04]  /*05d0*/  LOP3.LUT R0, R9, R6, RZ, 0x3c, !PT ;  /* 0x0000000609007212 */ /* 0x000fc800078e3cff */
[----:B------:R-:W-:Y:S01]  /*05e0*/  ISETP.GE.AND P2, PT, R0, RZ, PT ;  /* 0x000000ff0000720c */ /* 0x000fe20003f46270 */
[----:B------:R-:W-:-:S06]  /*05f0*/  VIADD R0, R2, 0xff ;  /* 0x000000ff02007836 */ /* 0x000fcc0000000000 */
[----:B------:R-:W-:-:S04]  /*0600*/  @P0 VIADD R5, R5, 0x1 ;  /* 0x0000000105050836 */ /* 0x000fc80000000000 */
[----:B------:R-:W-:Y:S01]  /*0610*/  IMAD.MOV.U32 R4, RZ, RZ, R5 ;  /* 0x000000ffff047224 */ /* 0x000fe200078e0005 */
[----:B------:R-:W-:-:S04]  /*0620*/  SHF.R.S32.HI R5, RZ, 0x1f, R0 ;  /* 0x0000001fff057819 */ /* 0x000fc80000011400 */
[----:B------:R-:W-:Y:S02]  /*0630*/  @!P2 IADD3 R4, PT, PT, -R4, RZ, RZ ;  /* 0x000000ff0404a210 */ /* 0x000fe40007ffe1ff */
[----:B------:R-:W-:Y:S02]  /*0640*/  @!P1 LOP3.LUT R4, RZ, R6, RZ, 0x33, !PT ;  /* 0x00000006ff049212 */ /* 0x000fe400078e33ff */
[----:B------:R-:W-:Y:S02]  /*0650*/  LEA.HI R5, R5, R0, RZ, 0x8 ;  /* 0x0000000005057211 */ /* 0x000fe400078f40ff */
[----:B------:R-:W-:Y:S01]  /*0660*/  IABS R0, R3 ;  /* 0x0000000300007213 */ /* 0x000fe20000000000 */
[----:B------:R-:W-:Y:S02]  /*0670*/  IMAD.SHL.U32 R12, R4, 0x8, RZ ;  /* 0x00000008040c7824 */ /* 0x000fe400078e00ff */
[----:B------:R-:W-:Y:S01]  /*0680*/  IMAD.MOV R4, RZ, RZ, -R4 ;  /* 0x000000ffff047224 */ /* 0x000fe200078e0a04 */
[----:B------:R-:W1:Y:S02]  /*0690*/  I2F.RP R8, R0 ;  /* 0x0000000000087306 */ /* 0x000e640000209400 */
[----:B------:R-:W-:Y:S01]  /*06a0*/  LEA.HI.SX32 R5, R5, -R12, 0x18 ;  /* 0x8000000c05057211 */ /* 0x000fe200078fc2ff */
[----:B------:R-:W-:-:S02]  /*06b0*/  IMAD R14, R6, R4, R9 ;  /* 0x00000004060e7224 */ /* 0x000fc400078e0209 */
[----:B------:R-:W-:Y:S01]  /*06c0*/  IMAD.MOV.U32 R4, RZ, RZ, RZ ;  /* 0x000000ffff047224 */ /* 0x000fe200078e00ff */
[----:B------:R-:W-:Y:S02]  /*06d0*/  VIMNMX R11, PT, PT, R5, 0x8, PT ;  /* 0x00000008050b7848 */ /* 0x000fe40003fe0100 */
[----:B------:R-:W-:Y:S02]  /*06e0*/  IABS R6, R14 ;  /* 0x0000000e00067213 */ /* 0x000fe40000000000 */
[-C--:B------:R-:W-:Y:S02]  /*06f0*/  IABS R10, R11.reuse ;  /* 0x0000000b000a7213 */ /* 0x080fe40000000000 */
[----:B------:R-:W-:Y:S02]  /*0700*/  IABS R9, R11 ;  /* 0x0000000b00097213 */ /* 0x000fe40000000000 */
[----:B------:R-:W3:Y:S08]  /*0710*/  I2F.RP R7, R10 ;  /* 0x0000000a00077306 */ /* 0x000ef00000209400 */
[----:B-1----:R-:W1:Y:S08]  /*0720*/  MUFU.RCP R8, R8 ;  /* 0x0000000800087308 */ /* 0x002e700000001000 */
[----:B---3--:R-:W3:Y:S01]  /*0730*/  MUFU.RCP R7, R7 ;  /* 0x0000000700077308 */ /* 0x008ee20000001000 */
[----:B-1----:R-:W-:-:S07]  /*0740*/  VIADD R26, R8, 0xffffffe ;  /* 0x0ffffffe081a7836 */ /* 0x002fce0000000000 */
[----:B------:R1:W-:Y:S01]  /*0750*/  F2I.FTZ.U32.TRUNC.NTZ R27, R26 ;  /* 0x0000001a001b7305 */ /* 0x0003e2000021f000 */
[----:B---3--:R-:W-:Y:S02]  /*0760*/  VIADD R5, R7, 0xffffffe ;  /* 0x0ffffffe07057836 */ /* 0x008fe40000000000 */
[----:B-1----:R-:W-:-:S05]  /*0770*/  IMAD.MOV.U32 R26, RZ, RZ, RZ ;  /* 0x000000ffff1a7224 */ /* 0x002fca00078e00ff */
[----:B------:R-:W1:Y:S02]  /*0780*/  F2I.FTZ.U32.TRUNC.NTZ R5, R5 ;  /* 0x0000000500057305 */ /* 0x000e64000021f000 */
[----:B-1----:R-:W-:-:S04]  /*0790*/  IMAD.MOV R13, RZ, RZ, -R5 ;  /* 0x000000ffff0d7224 */ /* 0x002fc800078e0a05 */
[----:B------:R-:W-:Y:S02]  /*07a0*/  IMAD R7, R13, R10, RZ ;  /* 0x0000000a0d077224 */ /* 0x000fe400078e02ff */
[----:B------:R-:W-:Y:S02]  /*07b0*/  IMAD.MOV R13, RZ, RZ, -R27 ;  /* 0x000000ffff0d7224 */ /* 0x000fe400078e0a1b */
[----:B------:R-:W-:-:S04]  /*07c0*/  IMAD.HI.U32 R4, R5, R7, R4 ;  /* 0x0000000705047227 */ /* 0x000fc800078e0004 */
[----:B------:R-:W-:Y:S02]  /*07d0*/  IMAD.MOV.U32 R5, RZ, RZ, R6 ;  /* 0x000000ffff057224 */ /* 0x000fe400078e0006 */
[----:B------:R-:W-:Y:S01]  /*07e0*/  IMAD.MOV R7, RZ, RZ, -R9 ;  /* 0x000000ffff077224 */ /* 0x000fe200078e0a09 */
[----:B------:R-:W1:Y:S01]  /*07f0*/  I2F.RP R6, R24 ;  /* 0x0000001800067306 */ /* 0x000e620000209400 */
[----:B------:R-:W-:Y:S01]  /*0800*/  IMAD.HI.U32 R4, R4, R5, RZ ;  /* 0x0000000504047227 */ /* 0x000fe200078e00ff */
[----:B------:R-:W3:Y:S03]  /*0810*/  LDS R9, [UR5] ;  /* 0x00000005ff097984 */ /* 0x000ee60008000800 */
[----:B------:R-:W-:Y:S01]  /*0820*/  IMAD R5, R4, R7, R5 ;  /* 0x0000000704057224 */ /* 0x000fe200078e0205 */
[----:B------:R-:W-:Y:S04]  /*0830*/  BAR.SYNC.DEFER_BLOCKING 0x0 ;  /* 0x0000000000007b1d */ /* 0x000fe80000010000 */
[----:B------:R-:W-:-:S02]  /*0840*/  ISETP.GT.U32.AND P1, PT, R10, R5, PT ;  /* 0x000000050a00720c */ /* 0x000fc40003f24070 */
[----:B-1----:R-:W1:Y:S11]  /*0850*/  MUFU.RCP R6, R6 ;  /* 0x0000000600067308 */ /* 0x002e760000001000 */
[----:B------:R-:W-:-:S02]  /*0860*/  @!P1 IMAD.IADD R5, R5, 0x1, -R10 ;  /* 0x0000000105059824 */ /* 0x000fc400078e0a0a */
[----:B------:R-:W-:Y:S01]  /*0870*/  @!P1 VIADD R4, R4, 0x1 ;  /* 0x0000000104049836 */ /* 0x000fe20000000000 */
[----:B------:R-:W-:Y:S02]  /*0880*/  ISETP.NE.AND P1, PT, R11, RZ, PT ;  /* 0x000000ff0b00720c */ /* 0x000fe40003f25270 */
[----:B------:R-:W-:Y:S02]  /*0890*/  ISETP.GE.U32.AND P0, PT, R5, R10, PT ;  /* 0x0000000a0500720c */ /* 0x000fe40003f06070 */
[----:B------:R-:W-:Y:S01]  /*08a0*/  LOP3.LUT R5, R14, R11, RZ, 0x3c, !PT ;  /* 0x0000000b0e057212 */ /* 0x000fe200078e3cff */
[----:B-1----:R-:W-:-:S03]  /*08b0*/  VIADD R7, R6, 0xffffffe ;  /* 0x0ffffffe06077836 */ /* 0x002fc60000000000 */
[----:B------:R-:W-:Y:S01]  /*08c0*/  ISETP.GE.AND P2, PT, R5, RZ, PT ;  /* 0x000000ff0500720c */ /* 0x000fe20003f46270 */
[----:B------:R-:W-:Y:S01]  /*08d0*/  IMAD.SHL.U32 R6, R15, 0x200000, RZ ;  /* 0x002000000f067824 */ /* 0x000fe200078e00ff */
[----:B------:R1:W0:Y:S04]  /*08e0*/  F2I.FTZ.U32.TRUNC.NTZ R5, R7 ;  /* 0x0000000700057305 */ /* 0x000228000021f000 */
[----:B------:R-:W-:Y:S01]  /*08f0*/  LOP3.LUT R6, R6, 0x600000, RZ, 0xc0, !PT ;  /* 0x0060000006067812 */ /* 0x000fe200078ec0ff */
[----:B------:R-:W-:Y:S01]  /*0900*/  @P0 VIADD R4, R4, 0x1 ;  /* 0x0000000104040836 */ /* 0x000fe20000000000 */
[----:B---3--:R-:W-:Y:S02]  /*0910*/  R2UR UR6, R9 ;  /* 0x00000000090672ca */ /* 0x008fe400000e0000 */
[----:B------:R-:W-:Y:S01]  /*0920*/  R2UR UR9, R6 ;  /* 0x00000000060972ca */ /* 0x000fe200000e0000 */
[----:B-1----:R-:W-:-:S02]  /*0930*/  IMAD R7, R13, R0, RZ ;  /* 0x000000000d077224 */ /* 0x002fc400078e02ff */
[----:B------:R-:W-:Y:S01]  /*0940*/  @!P2 IMAD.MOV R4, RZ, RZ, -R4 ;  /* 0x000000ffff04a224 */ /* 0x000fe200078e0a04 */
[----:B------:R-:W-:Y:S01]  /*0950*/  @!P1 LOP3.LUT R4, RZ, R11, RZ, 0x33, !PT ;  /* 0x0000000bff049212 */ /* 0x000fe200078e33ff */
[----:B------:R-:W-:-:S04]  /*0960*/  IMAD.HI.U32 R26, R27, R7, R26 ;  /* 0x000000071b1a7227 */ /* 0x000fc800078e001a */
[----:B------:R-:W-:Y:S02]  /*0970*/  IMAD.SHL.U32 R164, R4, 0x40, RZ ;  /* 0x0000004004a47824 */ /* 0x000fe400078e00ff */
[----:B------:R-:W-:Y:S02]  /*0980*/  IMAD.MOV R4, RZ, RZ, -R4 ;  /* 0x000000ffff047224 */ /* 0x000fe400078e0a04 */
[C---:B------:R-:W-:Y:S01]  /*0990*/  VIADD R6, R164.reuse, 0x1 ;  /* 0x00000001a4067836 */ /* 0x040fe20000000000 */
[----:B------:R-:W-:Y:S01]  /*09a0*/  IADD3 R10, PT, PT, R164, 0x2, RZ ;  /* 0x00000002a40a7810 */ /* 0x000fe20007ffe0ff */
[----:B0-----:R-:W-:Y:S02]  /*09b0*/  IMAD.MOV R25, RZ, RZ, -R5 ;  /* 0x000000ffff197224 */ /* 0x001fe400078e0a05 */
[----:B------:R-:W-:Y:S01]  /*09c0*/  IMAD R27, R11, R4, R14 ;  /* 0x000000040b1b7224 */ /* 0x000fe200078e020e */
[----:B------:R-:W-:Y:S01]  /*09d0*/  IABS R7, R6 ;  /* 0x0000000600077213 */ /* 0x000fe20000000000 */
[----:B------:R-:W-:Y:S01]  /*09e0*/  IMAD R25, R25, R24, RZ ;  /* 0x0000001819197224 */ /* 0x000fe200078e02ff */
[----:B------:R-:W-:Y:S01]  /*09f0*/  ISETP.GE.AND P3, PT, R6, RZ, PT ;  /* 0x000000ff0600720c */ /* 0x000fe20003f66270 */
[----:B------:R-:W-:Y:S01]  /*0a00*/  VIADD R18, R164, 0x3f ;  /* 0x0000003fa4127836 */ /* 0x000fe20000000000 */
[----:B------:R-:W-:Y:S01]  /*0a10*/  IABS R9, R10 ;  /* 0x0000000a00097213 */ /* 0x000fe20000000000 */
[----:B------:R-:W-:Y:S01]  /*0a20*/  IMAD.MOV.U32 R4, RZ, RZ, RZ ;  /* 0x000000ffff047224 */ /* 0x000fe200078e00ff */
[----:B------:R-:W-:Y:S01]  /*0a30*/  ISETP.GE.AND P1, PT, R10, RZ, PT ;  /* 0x000000ff0a00720c */ /* 0x000fe20003f26270 */
[----:B------:R-:W-:Y:S01]  /*0a40*/  IMAD.IADD R27, R12, 0x1, R27 ;  /* 0x000000010c1b7824 */ /* 0x000fe200078e021b */
[----:B------:R-:W-:Y:S01]  /*0a50*/  IABS R17, R18 ;  /* 0x0000001200117213 */ /* 0x000fe20000000000 */
[----:B------:R-:W-:-:S04]  /*0a60*/  IMAD.HI.U32 R25, R5, R25, R4 ;  /* 0x0000001905197227 */ /* 0x000fc800078e0004 */
[----:B------:R-:W-:-:S04]  /*0a70*/  IMAD.HI.U32 R4, R26, R7, RZ ;  /* 0x000000071a047227 */ /* 0x000fc800078e00ff */
[----:B------:R-:W-:Y:S02]  /*0a80*/  IMAD.MOV R6, RZ, RZ, -R4 ;  /* 0x000000ffff067224 */ /* 0x000fe400078e0a04 */
[----:B------:R-:W-:-:S04]  /*0a90*/  IMAD.HI.U32 R4, R26, R17, RZ ;  /* 0x000000111a047227 */ /* 0x000fc800078e00ff */
[----:B------:R-:W-:Y:S02]  /*0aa0*/  IMAD.MOV R4, RZ, RZ, -R4 ;  /* 0x000000ffff047224 */ /* 0x000fe400078e0a04 */
[----:B------:R-:W-:-:S04]  /*0ab0*/  IMAD.HI.U32 R5, R26, R9, RZ ;  /* 0x000000091a057227 */ /* 0x000fc800078e00ff */
[----:B------:R-:W-:Y:S02]  /*0ac0*/  IMAD R17, R0, R4, R17 ;  /* 0x0000000400117224 */ /* 0x000fe400078e0211 */
[----:B------:R-:W-:Y:S02]  /*0ad0*/  VIADD R12, R164, 0x3 ;  /* 0x00000003a40c7836 */ /* 0x000fe40000000000 */
[----:B------:R-:W-:Y:S01]  /*0ae0*/  IMAD.MOV R8, RZ, RZ, -R5 ;  /* 0x000000ffff087224 */ /* 0x000fe200078e0a05 */
[C---:B------:R-:W-:Y:S01]  /*0af0*/  ISETP.GT.U32.AND P5, PT, R0.reuse, R17, PT ;  /* 0x000000110000720c */ /* 0x040fe20003fa4070 */
[C---:B------:R-:W-:Y:S01]  /*0b00*/  IMAD R5, R0.reuse, R6, R7 ;  /* 0x0000000600057224 */ /* 0x040fe200078e0207 */
[----:B------:R-:W-:Y:S01]  /*0b10*/  IABS R6, R12 ;  /* 0x0000000c00067213 */ /* 0x000fe20000000000 */
[----:B------:R-:W-:Y:S01]  /*0b20*/  IMAD R7, R0, R8, R9 ;  /* 0x0000000800077224 */ /* 0x000fe200078e0209 */
[----:B------:R-:W-:Y:S01]  /*0b30*/  ISETP.GE.AND P2, PT, R12, RZ, PT ;  /* 0x000000ff0c00720c */ /* 0x000fe20003f46270 */
[----:B------:R-:W-:Y:S01]  /*0b40*/  VIADD R10, R164, 0x4 ;  /* 0x00000004a40a7836 */ /* 0x000fe20000000000 */
[C---:B------:R-:W-:Y:S01]  /*0b50*/  ISETP.GT.U32.AND P4, PT, R0.reuse, R5, PT ;  /* 0x000000050000720c */ /* 0x040fe20003f84070 */
[----:B------:R-:W-:Y:S01]  /*0b60*/  IMAD.MOV.U32 R9, RZ, RZ, R6 ;  /* 0x000000ffff097224 */ /* 0x000fe200078e0006 */
[----:B------:R-:W-:Y:S01]  /*0b70*/  ISETP.GT.U32.AND P0, PT, R0, R7, PT ;  /* 0x000000070000720c */ /* 0x000fe20003f04070 */
[----:B------:R-:W-:Y:S01]  /*0b80*/  VIADD R14, R164, 0x5 ;  /* 0x00000005a40e7836 */ /* 0x000fe20000000000 */
[----:B------:R-:W-:Y:S01]  /*0b90*/  IABS R11, R10 ;  /* 0x0000000a000b7213 */ /* 0x000fe20000000000 */
[----:B------:R-:W-:-:S03]  /*0ba0*/  IMAD.HI.U32 R4, R26, R9, RZ ;  /* 0x000000091a047227 */ /* 0x000fc600078e00ff */
[----:B------:R-:W-:Y:S01]  /*0bb0*/  IABS R13, R14 ;  /* 0x0000000e000d7213 */ /* 0x000fe20000000000 */
[----:B------:R-:W-:Y:S02]  /*0bc0*/  @!P5 IMAD.IADD R17, R17, 0x1, -R0 ;  /* 0x000000011111d824 */ /* 0x000fe400078e0a00 */
[----:B------:R-:W-:Y:S02]  /*0bd0*/  IMAD.MOV R6, RZ, RZ, -R4 ;  /* 0x000000ffff067224 */ /* 0x000fe400078e0a04 */
[----:B------:R-:W-:Y:S01]  /*0be0*/  VIADD R16, R164, 0x6 ;  /* 0x00000006a4107836 */ /* 0x000fe20000000000 */
[C---:B------:R-:W-:Y:S01]  /*0bf0*/  ISETP.GT.U32.AND P6, PT, R0.reuse, R17, PT ;  /* 0x000000110000720c */ /* 0x040fe20003fc4070 */
[C---:B------:R-:W-:Y:S02]  /*0c00*/  IMAD R9, R0.reuse, R6, R9 ;  /* 0x0000000600097224 */ /* 0x040fe400078e0209 */
[--C-:B------:R-:W-:Y:S01]  /*0c10*/  @!P4 IMAD.IADD R5, R5, 0x1, -R0.reuse ;  /* 0x000000010505c824 */ /* 0x100fe200078e0a00 */
[----:B------:R-:W-:Y:S01]  /*0c20*/  IABS R15, R16 ;  /* 0x00000010000f7213 */ /* 0x000fe20000000000 */
[----:B------:R-:W-:Y:S01]  /*0c30*/  @!P0 IMAD.IADD R7, R7, 0x1, -R0 ;  /* 0x0000000107078824 */ /* 0x000fe200078e0a00 */
[----:B------:R-:W-:Y:S01]  /*0c40*/  ISETP.GT.U32.AND P5, PT, R0, R9, PT ;  /* 0x000000090000720c */ /* 0x000fe20003fa4070 */
[----:B------:R-:W-:Y:S01]  /*0c50*/  IMAD.HI.U32 R4, R26, R11, RZ ;  /* 0x0000000b1a047227 */ /* 0x000fe200078e00ff */
[----:B------:R-:W-:-:S02]  /*0c60*/  ISETP.GE.AND P0, PT, R18, RZ, PT ;  /* 0x000000ff1200720c */ /* 0x000fc40003f06270 */
[----:B------:R-:W-:Y:S01]  /*0c70*/  ISETP.GT.U32.AND P4, PT, R0, R5, PT ;  /* 0x000000050000720c */ /* 0x000fe20003f84070 */
[----:B------:R-:W-:-:S04]  /*0c80*/  IMAD.HI.U32 R6, R26, R13, RZ ;  /* 0x0000000d1a067227 */ /* 0x000fc800078e00ff */
[----:B------:R-:W-:Y:S01]  /*0c90*/  @!P6 IMAD.IADD R17, R17, 0x1, -R0 ;  /* 0x000000011111e824 */ /* 0x000fe200078e0a00 */
[----:B------:R-:W-:Y:S01]  /*0ca0*/  ISETP.GT.U32.AND P6, PT, R0, R7, PT ;  /* 0x000000070000720c */ /* 0x000fe20003fc4070 */
[----:B------:R-:W-:Y:S02]  /*0cb0*/  IMAD.HI.U32 R8, R26, R15, RZ ;  /* 0x0000000f1a087227 */ /* 0x000fe400078e00ff */
[----:B------:R-:W-:Y:S02]  /*0cc0*/  @!P5 IADD3 R9, PT, PT, R9, -R0, RZ ;  /* 0x800000000909d210 */ /* 0x000fe40007ffe0ff */
[----:B------:R-:W-:Y:S02]  /*0cd0*/  IMAD.MOV R4, RZ, RZ, -R4 ;  /* 0x000000ffff047224 */ /* 0x000fe400078e0a04 */
[----:B------:R-:W-:Y:S02]  /*0ce0*/  IMAD.MOV R6, RZ, RZ, -R6 ;  /* 0x000000ffff067224 */ /* 0x000fe400078e0a06 */
[----:B------:R-:W-:-:S02]  /*0cf0*/  IMAD.MOV R8, RZ, RZ, -R8 ;  /* 0x000000ffff087224 */ /* 0x000fc400078e0a08 */
[C---:B------:R-:W-:Y:S02]  /*0d00*/  IMAD R11, R0.reuse, R4, R11 ;  /* 0x00000004000b7224 */ /* 0x040fe400078e020b */
[C---:B------:R-:W-:Y:S02]  /*0d10*/  IMAD R13, R0.reuse, R6, R13 ;  /* 0x00000006000d7224 */ /* 0x040fe400078e020d */
[----:B------:R-:W-:Y:S01]  /*0d20*/  IMAD.MOV.U32 R21, RZ, RZ, R17 ;  /* 0x000000ffff157224 */ /* 0x000fe200078e0011 */
[C---:B------:R-:W-:Y:S01]  /*0d30*/  ISETP.GT.U32.AND P5, PT, R0.reuse, R11, PT ;  /* 0x0000000b0000720c */ /* 0x040fe20003fa4070 */
[C---:B------:R-:W-:Y:S02]  /*0d40*/  IMAD R15, R0.reuse, R8, R15 ;  /* 0x00000008000f7224 */ /* 0x040fe400078e020f */
[----:B------:R-:W-:Y:S01]  /*0d50*/  @!P0 IMAD.MOV R21, RZ, RZ, -R21 ;  /* 0x000000ffff158224 */ /* 0x000fe200078e0a15 */
[----:B------:R-:W-:Y:S01]  /*0d60*/  ISETP.GT.U32.AND P0, PT, R0, R13, PT ;  /* 0x0000000d0000720c */ /* 0x000fe20003f04070 */
[----:B------:R-:W-:-:S02]  /*0d70*/  VIADD R12, R164, 0x7 ;  /* 0x00000007a40c7836 */ /* 0x000fc40000000000 */
[--C-:B------:R-:W-:Y:S01]  /*0d80*/  @!P4 IMAD.IADD R5, R5, 0x1, -R0.reuse ;  /* 0x000000010505c824 */ /* 0x100fe200078e0a00 */
[C---:B------:R-:W-:Y:S01]  /*0d90*/  ISETP.GT.U32.AND P4, PT, R0.reuse, R9, PT ;  /* 0x000000090000720c */ /* 0x040fe20003f84070 */
[--C-:B------:R-:W-:Y:S01]  /*0da0*/  @!P6 IMAD.IADD R7, R7, 0x1, -R0.reuse ;  /* 0x000000010707e824 */ /* 0x100fe200078e0a00 */
[----:B------:R-:W-:Y:S01]  /*0db0*/  ISETP.GT.U32.AND P6, PT, R0, R15, PT ;  /* 0x0000000f0000720c */ /* 0x000fe20003fc4070 */
[----:B------:R-:W-:Y:S01]  /*0dc0*/  VIADD R8, R164, 0x8 ;  /* 0x00000008a4087836 */ /* 0x000fe20000000000 */
[----:B------:R-:W-:Y:S01]  /*0dd0*/  IABS R19, R12 ;  /* 0x0000000c00137213 */ /* 0x000fe20000000000 */
[----:B------:R-:W-:Y:S01]  /*0de0*/  IMAD.MOV.U32 R20, RZ, RZ, R5 ;  /* 0x000000ffff147224 */ /* 0x000fe200078e0005 */
[----:B------:R-:W-:Y:S01]  /*0df0*/  STL [R1+0x59c], R21 ;  /* 0x00059c1501007387 */ /* 0x000fe20000100800 */
[----:B------:R-:W-:Y:S01]  /*0e00*/  @!P5 IMAD.IADD R11, R11, 0x1, -R0 ;  /* 0x000000010b0bd824 */ /* 0x000fe200078e0a00 */
[----:B------:R-:W-:Y:S01]  /*0e10*/  IABS R6, R8 ;  /* 0x0000000800067213 */ /* 0x000fe20000000000 */
[----:B------:R-:W-:Y:S01]  /*0e20*/  IMAD.HI.U32 R4, R26, R19, RZ ;  /* 0x000000131a047227 */ /* 0x000fe200078e00ff */
[----:B------:R-:W-:-:S03]  /*0e30*/  ISETP.GE.AND P5, PT, R16, RZ, PT ;  /* 0x000000ff1000720c */ /* 0x000fc60003fa6270 */
[----:B------:R-:W-:Y:S01]  /*0e40*/  @!P0 IMAD.IADD R13, R13, 0x1, -R0 ;  /* 0x000000010d0d8824 */ /* 0x000fe200078e0a00 */
[----:B------:R-:W-:Y:S01]  /*0e50*/  ISETP.GT.U32.AND P0, PT, R0, R11, PT ;  /* 0x0000000b0000720c */ /* 0x000fe20003f04070 */
[----:B------:R-:W-:Y:S02]  /*0e60*/  IMAD.MOV R5, RZ, RZ, -R4 ;  /* 0x000000ffff057224 */ /* 0x000fe400078e0a04 */
[----:B------:R-:W-:Y:S01]  /*0e70*/  @!P4 IMAD.IADD R9, R9, 0x1, -R0 ;  /* 0x000000010909c824 */ /* 0x000fe200078e0a00 */
[----:B------:R-:W-:Y:S01]  /*0e80*/  ISETP.GE.AND P4, PT, R14, RZ, PT ;  /* 0x000000ff0e00720c */ /* 0x000fe20003f86270 */
[----:B------:R-:W-:Y:S02]  /*0e90*/  IMAD.MOV.U32 R17, RZ, RZ, R6 ;  /* 0x000000ffff117224 */ /* 0x000fe400078e0006 */
[----:B------:R-:W-:Y:S01]  /*0ea0*/  @!P6 IMAD.IADD R15, R15, 0x1, -R0 ;  /* 0x000000010f0fe824 */ /* 0x000fe200078e0a00 */
[C---:B------:R-:W-:Y:S01]  /*0eb0*/  ISETP.GT.U32.AND P6, PT, R0.reuse, R13, PT ;  /* 0x0000000d0000720c */ /* 0x040fe20003fc4070 */
[----:B------:R-:W-:-:S02]  /*0ec0*/  IMAD R5, R0, R5, R19 ;  /* 0x0000000500057224 */ /* 0x000fc400078e0213 */
[----:B------:R-:W-:Y:S02]  /*0ed0*/  IMAD.MOV.U32 R6, RZ, RZ, R9 ;  /* 0x000000ffff067224 */ /* 0x000fe400078e0009 */
[----:B------:R-:W-:Y:S01]  /*0ee0*/  IMAD.HI.U32 R4, R26, R17, RZ ;  /* 0x000000111a047227 */ /* 0x000fe200078e00ff */
[----:B------:R-:W-:Y:S02]  /*0ef0*/  @!P0 IADD3 R11, PT, PT, R11, -R0, RZ ;  /* 0x800000000b0b8210 */ /* 0x000fe40007ffe0ff */
[----:B------:R-:W-:Y:S01]  /*0f00*/  ISETP.GE.AND P0, PT, R12, RZ, PT ;  /* 0x000000ff0c00720c */ /* 0x000fe20003f06270 */
[----:B------:R-:W-:Y:S01]  /*0f10*/  @!P2 IMAD.MOV R6, RZ, RZ, -R6 ;  /* 0x000000ffff06a224 */ /* 0x000fe200078e0a06 */
[----:B------:R-:W-:Y:S01]  /*0f20*/  ISETP.GT.U32.AND P2, PT, R0, R5, PT ;  /* 0x000000050000720c */ /* 0x000fe20003f44070 */
[----:B------:R-:W-:Y:S02]  /*0f30*/  IMAD.MOV R4, RZ, RZ, -R4 ;  /* 0x000000ffff047224 */ /* 0x000fe400078e0a04 */
[----:B------:R-:W-:Y:S01]  /*0f40*/  @!P3 IMAD.MOV R20, RZ, RZ, -R20 ;  /* 0x000000ffff14b224 */ /* 0x000fe200078e0a14 */
[----:B------:R-:W-:Y:S01]  /*0f50*/  ISETP.GE.AND P3, PT, R10, RZ, PT ;  /* 0x000000ff0a00720c */ /* 0x000fe20003f66270 */
[----:B------:R-:W-:-:S02]  /*0f60*/  IMAD.MOV.U32 R18, RZ, RZ, R7 ;  /* 0x000000ffff127224 */ /* 0x000fc400078e0007 */
[----:B------:R-:W-:Y:S01]  /*0f70*/  IMAD R7, R0, R4, R17 ;  /* 0x0000000400077224 */ /* 0x000fe200078e0211 */
[----:B------:R-:W-:Y:S01]  /*0f80*/  STL [R1+0x62c], R20 ;  /* 0x00062c1401007387 */ /* 0x000fe20000100800 */
[----:B------:R-:W-:Y:S02]  /*0f90*/  @!P6 IMAD.IADD R13, R13, 0x1, -R0 ;  /* 0x000000010d0de824 */ /* 0x000fe400078e0a00 */
[----:B------:R-:W-:Y:S01]  /*0fa0*/  VIADD R14, R164, 0xa ;  /* 0x0000000aa40e7836 */ /* 0x000fe20000000000 */
[C---:B------:R-:W-:Y:S01]  /*0fb0*/  ISETP.GT.U32.AND P6, PT, R0.reuse, R7, PT ;  /* 0x000000070000720c */ /* 0x040fe20003fc4070 */
[----:B------:R-:W-:Y:S01]  /*0fc0*/  @!P1 IMAD.MOV R18, RZ, RZ, -R18 ;  /* 0x000000ffff129224 */ /* 0x000fe200078e0a12 */
[----:B------:R-:W-:Y:S01]  /*0fd0*/  ISETP.GT.U32.AND P1, PT, R0, R15, PT ;  /* 0x0000000f0000720c */ /* 0x000fe20003f24070 */
[----:B------:R-:W-:Y:S01]  /*0fe0*/  VIADD R10, R164, 0x9 ;  /* 0x00000009a40a7836 */ /* 0x000fe20000000000 */
[----:B------:R-:W-:Y:S01]  /*0ff0*/  IABS R17, R14 ;  /* 0x0000000e00117213 */ /* 0x000fe20000000000 */
[----:B------:R-:W-:Y:S01]  /*1000*/  @!P2 IMAD.IADD R5, R5, 0x1, -R0 ;  /* 0x000000010505a824 */ /* 0x000fe200078e0a00 */
[----:B------:R-:W-:Y:S01]  /*1010*/  STL [R1+0x628], R18 ;  /* 0x0006281201007387 */ /* 0x000fe20000100800 */
[----:B------:R-:W-:Y:S01]  /*1020*/  IMAD.MOV.U32 R16, RZ, RZ, R11 ;  /* 0x000000ffff107224 */ /* 0x000fe200078e000b */
[----:B------:R-:W-:Y:S01]  /*1030*/  IABS R9, R10 ;  /* 0x0000000a00097213 */ /* 0x000fe20000000000 */
[----:B------:R-:W-:Y:S01]  /*1040*/  IMAD.MOV.U32 R12, RZ, RZ, R13 ;  /* 0x000000ffff0c7224 */ /* 0x000fe200078e000d */
[----:B------:R0:W-:Y:S01]  /*1050*/  STL [R1+0x624], R6 ;  /* 0x0006240601007387 */ /* 0x0001e20000100800 */
[----:B------:R-:W-:Y:S01]  /*1060*/  @!P3 IMAD.MOV R16, RZ, RZ, -R16 ;  /* 0x000000ffff10b224 */ /* 0x000fe200078e0a10 */
[----:B------:R-:W-:Y:S01]  /*1070*/  ISETP.GT.U32.AND P3, PT, R0, R5, PT ;  /* 0x000000050000720c */ /* 0x000fe20003f64070 */
[----:B------:R-:W-:Y:S01]  /*1080*/  IMAD.HI.U32 R4, R26, R9, RZ ;  /* 0x000000091a047227 */ /* 0x000fe200078e00ff */
[----:B------:R-:W-:-:S02]  /*1090*/  ISETP.GE.AND P2, PT, R10, RZ, PT ;  /* 0x000000ff0a00720c */ /* 0x000fc40003f46270 */
[----:B------:R-:W-:Y:S01]  /*10a0*/  STL [R1+0x620], R16 ;  /* 0x0006201001007387 */ /* 0x000fe20000100800 */
[--C-:B------:R-:W-:Y:S02]  /*10b0*/  @!P6 IMAD.IADD R7, R7, 0x1, -R0.reuse ;  /* 0x000000010707e824 */ /* 0x100fe400078e0a00 */
[----:B------:R-:W-:Y:S01]  /*10c0*/  @!P1 IMAD.IADD R15, R15, 0x1, -R0 ;  /* 0x000000010f0f9824 */ /* 0x000fe200078e0a00 */
[----:B------:R-:W-:Y:S01]  /*10d0*/  ISETP.GE.AND P1, PT, R8, RZ, PT ;  /* 0x000000ff0800720c */ /* 0x000fe20003f26270 */
[----:B0-----:R-:W-:Y:S01]  /*10e0*/  IMAD.HI.U32 R6, R26, R17, RZ ;  /* 0x000000111a067227 */ /* 0x001fe200078e00ff */
[----:B------:R-:W-:-:S03]  /*10f0*/  ISETP.GT.U32.AND P6, PT, R0, R7, PT ;  /* 0x000000070000720c */ /* 0x000fc60003fc4070 */
[----:B------:R-:W-:Y:S02]  /*1100*/  IMAD.MOV R6, RZ, RZ, -R6 ;  /* 0x000000ffff067224 */ /* 0x000fe400078e0a06 */
[----:B------:R-:W-:Y:S02]  /*1110*/  IMAD.MOV R4, RZ, RZ, -R4 ;  /* 0x000000ffff047224 */ /* 0x000fe400078e0a04 */
[----:B------:R-:W-:Y:S02]  /*1120*/  VIADD R8, R164, 0xb ;  /* 0x0000000ba4087836 */ /* 0x000fe40000000000 */
[C---:B------:R-:W-:Y:S02]  /*1130*/  IMAD R11, R0.reuse, R6, R17 ;  /* 0x00000006000b7224 */ /* 0x040fe400078e0211 */
[C---:B------:R-:W-:Y:S01]  /*1140*/  IMAD R9, R0.reuse, R4, R9 ;  /* 0x0000000400097224 */ /* 0x040fe200078e0209 */
[----:B------:R-:W-:Y:S01]  /*1150*/  IABS R19, R8 ;  /* 0x0000000800137213 */ /* 0x000fe20000000000 */
[----:B------:R-:W-:Y:S01]  /*1160*/  @!P3 IMAD.IADD R5, R5, 0x1, -R0 ;  /* 0x000000010505b824 */ /* 0x000fe200078e0a00 */
[C---:B------:R-:W-:Y:S01]  /*1170*/  ISETP.GT.U32.AND P3, PT, R0.reuse, R11, PT ;  /* 0x0000000b0000720c */ /* 0x040fe20003f64070 */
[----:B------:R-:W-:Y:S01]  /*1180*/  @!P4 IMAD.MOV R12, RZ, RZ, -R12 ;  /* 0x000000ffff0cc224 */ /* 0x000fe200078e0a0c */
[----:B------:R-:W-:Y:S01]  /*1190*/  ISETP.GT.U32.AND P4, PT, R0, R9, PT ;  /* 0x000000090000720c */ /* 0x000fe20003f84070 */
[----:B------:R-:W-:-:S03]  /*11a0*/  IMAD.HI.U32 R4, R26, R19, RZ ;  /* 0x000000131a047227 */ /* 0x000fc600078e00ff */
[----:B------:R0:W-:Y:S01]  /*11b0*/  STL [R1+0x61c], R12 ;  /* 0x00061c0c01007387 */ /* 0x0001e20000100800 */
[----:B------:R-:W-:Y:S02]  /*11c0*/  IMAD.MOV R4, RZ, RZ, -R4 ;  /* 0x000000ffff047224 */ /* 0x000fe400078e0a04 */
[--C-:B------:R-:W-:Y:S01]  /*11d0*/  @!P6 IMAD.IADD R7, R7, 0x1, -R0.reuse ;  /* 0x000000010707e824 */ /* 0x100fe200078e0a00 */
[----:B------:R-:W-:Y:S01]  /*11e0*/  ISETP.GE.AND P6, PT, R8, RZ, PT ;  /* 0x000000ff0800720c */ /* 0x000fe20003fc6270 */
[----:B------:R-:W-:Y:S02]  /*11f0*/  IMAD.MOV.U32 R6, RZ, RZ, R5 ;  /* 0x000000ffff067224 */ /* 0x000fe400078e0005 */
[----:B------:R-:W-:Y:S02]  /*1200*/  IMAD R13, R0, R4, R19 ;  /* 0x00000004000d7224 */ /* 0x000fe400078e0213 */
[----:B------:R-:W-:Y:S01]  /*1210*/  IMAD.MOV.U32 R5, RZ, RZ, R7 ;  /* 0x000000ffff057224 */ /* 0x000fe200078e0007 */
[----:B------:R-:W-:Y:S01]  /*1220*/  @!P4 IADD3 R9, PT, PT, R9, -R0, RZ ;  /* 0x800000000909c210 */ /* 0x000fe20007ffe0ff */
[----:B------:R-:W-:-:S02]  /*1230*/  @!P3 IMAD.IADD R11, R11, 0x1, -R0 ;  /* 0x000000010b0bb824 */ /* 0x000fc400078e0a00 */
[C---:B------:R-:W-:Y:S02]  /*1240*/  VIADD R4, R164.reuse, 0xc ;  /* 0x0000000ca4047836 */ /* 0x040fe40000000000 */
[----:B------:R-:W-:Y:S01]  /*1250*/  VIADD R8, R164, 0xd ;  /* 0x0000000da4087836 */ /* 0x000fe20000000000 */
[C---:B------:R-:W-:Y:S01]  /*1260*/  ISETP.GT.U32.AND P3, PT, R0.reuse, R11, PT ;  /* 0x0000000b0000720c */ /* 0x040fe20003f64070 */
[----:B------:R-:W-:Y:S01]  /*1270*/  @!P1 IMAD.MOV R5, RZ, RZ, -R5 ;  /* 0x000000ffff059224 */ /* 0x000fe200078e0a05 */
[----:B------:R-:W-:Y:S01]  /*1280*/  ISETP.GT.U32.AND P1, PT, R0, R13, PT ;  /* 0x0000000d0000720c */ /* 0x000fe20003f24070 */
[----:B------:R-:W-:Y:S01]  /*1290*/  IMAD.MOV.U32 R10, RZ, RZ, R15 ;  /* 0x000000ffff0a7224 */ /* 0x000fe200078e000f */
[----:B------:R-:W-:Y:S01]  /*12a0*/  ISETP.GE.AND P4, PT, R4, RZ, PT ;  /* 0x000000ff0400720c */ /* 0x000fe20003f86270 */
[----:B------:R-:W-:Y:S01]  /*12b0*/  @!P0 IMAD.MOV R6, RZ, RZ, -R6 ;  /* 0x000000ffff068224 */ /* 0x000fe200078e0a06 */
[----:B------:R-:W-:Y:S01]  /*12c0*/  ISETP.GT.U32.AND P0, PT, R0, R9, PT ;  /* 0x000000090000720c */ /* 0x000fe20003f04070 */
[----:B------:R-:W-:Y:S01]  /*12d0*/  @!P5 IMAD.MOV R10, RZ, RZ, -R10 ;  /* 0x000000ffff0ad224 */ /* 0x000fe200078e0a0a */
[----:B------:R-:W-:Y:S01]  /*12e0*/  IABS R15, R4 ;  /* 0x00000004000f7213 */ /* 0x000fe20000000000 */
[C---:B0-----:R-:W-:Y:S01]  /*12f0*/  VIADD R12, R164.reuse, 0x11 ;  /* 0x00000011a40c7836 */ /* 0x041fe20000000000 */
[----:B------:R-:W-:Y:S01]  /*1300*/  IABS R4, R8 ;  /* 0x0000000800047213 */ /* 0x000fe20000000000 */
[----:B------:R-:W-:Y:S01]  /*1310*/  VIADD R16, R164, 0x13 ;  /* 0x00000013a4107836 */ /* 0x000fe20000000000 */
[----:B------:R-:W-:Y:S01]  /*1320*/  ISETP.GE.AND P5, PT, R14, RZ, PT ;  /* 0x000000ff0e00720c */ /* 0x000fe20003fa6270 */
[----:B------:R0:W-:Y:S01]  /*1330*/  STL [R1+0x618], R10 ;  /* 0x0006180a01007387 */ /* 0x0001e20000100800 */
[----:B------:R-:W-:-:S02]  /*1340*/  @!P3 IMAD.IADD R11, R11, 0x1, -R0 ;  /* 0x000000010b0bb824 */ /* 0x000fc400078e0a00 */
[----:B------:R-:W-:Y:S01]  /*1350*/  IMAD.MOV.U32 R7, RZ, RZ, R4 ;  /* 0x000000ffff077224 */ /* 0x000fe200078e0004 */
[----:B------:R-:W-:Y:S01]  /*1360*/  STL [R1+0x614], R6 ;  /* 0x0006140601007387 */ /* 0x000fe20000100800 */
[----:B------:R-:W-:Y:S01]  /*1370*/  IMAD.HI.U32 R4, R26, R15, RZ ;  /* 0x0000000f1a047227 */ /* 0x000fe200078e00ff */
[----:B------:R-:W-:Y:S02]  /*1380*/  IABS R21, R16 ;  /* 0x0000001000157213 */ /* 0x000fe40000000000 */
[----:B------:R1:W-:Y:S01]  /*1390*/  STL [R1+0x610], R5 ;  /* 0x0006100501007387 */ /* 0x0003e20000100800 */
[----:B------:R-:W-:Y:S02]  /*13a0*/  @!P1 IMAD.IADD R13, R13, 0x1, -R0 ;  /* 0x000000010d0d9824 */ /* 0x000fe400078e0a00 */
[----:B------:R-:W-:Y:S02]  /*13b0*/  IMAD.MOV R4, RZ, RZ, -R4 ;  /* 0x000000ffff047224 */ /* 0x000fe400078e0a04 */
[----:B------:R-:W-:Y:S01]  /*13c0*/  @!P0 IMAD.IADD R9, R9, 0x1, -R0 ;  /* 0x0000000109098824 */ /* 0x000fe200078e0a00 */
[----:B------:R-:W-:Y:S01]  /*13d0*/  ISETP.GE.AND P0, PT, R8, RZ, PT ;  /* 0x000000ff0800720c */ /* 0x000fe20003f06270 */
[----:B------:R-:W-:Y:S01]  /*13e0*/  IMAD.MOV.U32 R18, RZ, RZ, R11 ;  /* 0x000000ffff127224 */ /* 0x000fe200078e000b */
[----:B------:R-:W-:Y:S01]  /*13f0*/  ISETP.GT.U32.AND P1, PT, R0, R13, PT ;  /* 0x0000000d0000720c */ /* 0x000fe20003f24070 */
[----:B0-----:R-:W-:-:S02]  /*1400*/  VIADD R10, R164, 0xe ;  /* 0x0000000ea40a7836 */ /* 0x001fc40000000000 */
[----:B-1----:R-:W-:-:S03]  /*1410*/  IMAD.HI.U32 R5, R26, R7, RZ ;  /* 0x000000071a057227 */ /* 0x002fc600078e00ff */
[----:B------:R-:W-:Y:S01]  /*1420*/  IABS R17, R10 ;  /* 0x0000000a00117213 */ /* 0x000fe20000000000 */
[----:B------:R-:W-:Y:S01]  /*1430*/  IMAD.MOV R8, RZ, RZ, -R5 ;  /* 0x000000ffff087224 */ /* 0x000fe200078e0a05 */
[----:B------:R-:W-:Y:S01]  /*1440*/  ISETP.GE.AND P3, PT, R10, RZ, PT ;  /* 0x000000ff0a00720c */ /* 0x000fe20003f66270 */
[C---:B------:R-:W-:Y:S02]  /*1450*/  IMAD R5, R0.reuse, R4, R15 ;  /* 0x0000000400057224 */ /* 0x040fe400078e020f */
[----:B------:R-:W-:Y:S02]  /*1460*/  @!P5 IMAD.MOV R18, RZ, RZ, -R18 ;  /* 0x000000ffff12d224 */ /* 0x000fe400078e0a12 */
[C---:B------:R-:W-:Y:S01]  /*1470*/  IMAD R7, R0.reuse, R8, R7 ;  /* 0x0000000800077224 */ /* 0x040fe200078e0207 */
[----:B------:R-:W-:Y:S01]  /*1480*/  ISETP.GT.U32.AND P5, PT, R0, R5, PT ;  /* 0x000000050000720c */ /* 0x000fe20003fa4070 */
[----:B------:R-:W-:Y:S01]  /*1490*/  VIADD R4, R164, 0xf ;  /* 0x0000000fa4047836 */ /* 0x000fe20000000000 */
[----:B------:R-:W-:Y:S01]  /*14a0*/  @!P1 IADD3 R13, PT, PT, R13, -R0, RZ ;  /* 0x800000000d0d9210 */ /* 0x000fe20007ffe0ff */
[----:B------:R-:W-:Y:S01]  /*14b0*/  IMAD.MOV.U32 R19, RZ, RZ, R9 ;  /* 0x000000ffff137224 */ /* 0x000fe200078e0009 */
[----:B------:R-:W-:Y:S01]  /*14c0*/  ISETP.GT.U32.AND P1, PT, R0, R7, PT ;  /* 0x000000070000720c */ /* 0x000fe20003f24070 */
[----:B------:R-:W-:Y:S01]  /*14d0*/  IMAD.HI.U32 R6, R26, R17, RZ ;  /* 0x000000111a067227 */ /* 0x000fe200078e00ff */
[----:B------:R-:W-:-:S03]  /*14e0*/  IABS R9, R4 ;  /* 0x0000000400097213 */ /* 0x000fc60000000000 */
[----:B------:R-:W-:Y:S01]  /*14f0*/  @!P2 IMAD.MOV R19, RZ, RZ, -R19 ;  /* 0x000000ffff13a224 */ /* 0x000fe200078e0a13 */
[----:B------:R-:W-:Y:S01]  /*1500*/  ISETP.GE.AND P2, PT, R4, RZ, PT ;  /* 0x000000ff0400720c */ /* 0x000fe20003f46270 */
[----:B------:R-:W-:Y:S02]  /*1510*/  VIADD R10, R164, 0x10 ;  /* 0x00000010a40a7836 */ /* 0x000fe40000000000 */
[----:B------:R-:W-:Y:S01]  /*1520*/  @!P5 IMAD.IADD R5, R5, 0x1, -R0 ;  /* 0x000000010505d824 */ /* 0x000fe200078e0a00 */
[----:B------:R-:W-:Y:S01]  /*1530*/  STL [R1+0x60c], R19 ;  /* 0x00060c1301007387 */ /* 0x000fe20000100800 */
[----:B------:R-:W-:Y:S01]  /*1540*/  IMAD.MOV R6, RZ, RZ, -R6 ;  /* 0x000000ffff067224 */ /* 0x000fe200078e0a06 */
[----:B------:R-:W-:Y:S01]  /*1550*/  IABS R11, R10 ;  /* 0x0000000a000b7213 */ /* 0x000fe20000000000 */
[----:B------:R-:W-:Y:S01]  /*1560*/  IMAD.HI.U32 R4, R26, R9, RZ ;  /* 0x000000091a047227 */ /* 0x000fe200078e00ff */
[----:B------:R-:W-:Y:S01]  /*1570*/  ISETP.GT.U32.AND P5, PT, R0, R5, PT ;  /* 0x000000050000720c */ /* 0x000fe20003fa4070 */
[----:B------:R0:W-:Y:S02]  /*1580*/  STL [R1+0x608], R18 ;  /* 0x0006081201007387 */ /* 0x0001e40000100800 */
[----:B------:R-:W-:-:S02]  /*1590*/  @!P1 IMAD.IADD R7, R7, 0x1, -R0 ;  /* 0x0000000107079824 */ /* 0x000fc400078e0a00 */
[C---:B------:R-:W-:Y:S01]  /*15a0*/  IMAD R15, R0.reuse, R6, R17 ;  /* 0x00000006000f7224 */ /* 0x040fe200078e0211 */
[----:B------:R-:W-:Y:S01]  /*15b0*/  IABS R17, R12 ;  /* 0x0000000c00117213 */ /* 0x000fe20000000000 */
[----:B------:R-:W-:Y:S01]  /*15c0*/  IMAD.MOV R4, RZ, RZ, -R4 ;  /* 0x000000ffff047224 */ /* 0x000fe200078e0a04 */
[----:B------:R-:W-:Y:S01]  /*15d0*/  ISETP.GT.U32.AND P1, PT, R0, R7, PT ;  /* 0x000000070000720c */ /* 0x000fe20003f24070 */
[----:B------:R-:W-:Y:S02]  /*15e0*/  VIADD R14, R164, 0x12 ;  /* 0x00000012a40e7836 */ /* 0x000fe40000000000 */
[----:B0-----:R-:W-:Y:S02]  /*15f0*/  IMAD.MOV.U32 R18, RZ, RZ, R13 ;  /* 0x000000ffff127224 */ /* 0x001fe400078e000d */
[C---:B------:R-:W-:Y:S01]  /*1600*/  IMAD R9, R0.reuse, R4, R9 ;  /* 0x0000000400097224 */ /* 0x040fe200078e0209 */
[----:B------:R-:W-:Y:S01]  /*1610*/  IABS R19, R14 ;  /* 0x0000000e00137213 */ /* 0x000fe20000000000 */
[----:B------:R-:W-:Y:S01]  /*1620*/  @!P6 IMAD.MOV R18, RZ, RZ, -R18 ;  /* 0x000000ffff12e224 */ /* 0x000fe200078e0a12 */
[----:B------:R-:W-:Y:S01]  /*1630*/  ISETP.GT.U32.AND P6, PT, R0, R15, PT ;  /* 0x0000000f0000720c */ /* 0x000fe20003fc4070 */
[----:B------:R-:W-:-:S03]  /*1640*/  IMAD.HI.U32 R6, R26, R11, RZ ;  /* 0x0000000b1a067227 */ /* 0x000fc600078e00ff */
[----:B------:R0:W-:Y:S01]  /*1650*/  STL [R1+0x604], R18 ;  /* 0x0006041201007387 */ /* 0x0001e20000100800 */
[----:B------:R-:W-:Y:S01]  /*1660*/  @!P5 IMAD.IADD R5, R5, 0x1, -R0 ;  /* 0x000000010505d824 */ /* 0x000fe200078e0a00 */
[----:B------:R-:W-:Y:S01]  /*1670*/  ISETP.GT.U32.AND P5, PT, R0, R9, PT ;  /* 0x000000090000720c */ /* 0x000fe20003fa4070 */
[----:B------:R-:W-:Y:S02]  /*1680*/  IMAD.MOV R6, RZ, RZ, -R6 ;  /* 0x000000ffff067224 */ /* 0x000fe400078e0a06 */
[----:B------:R-:W-:-:S04]  /*1690*/  IMAD.HI.U32 R8, R26, R17, RZ ;  /* 0x000000111a087227 */ /* 0x000fc800078e00ff */
[----:B------:R-:W-:Y:S02]  /*16a0*/  IMAD R11, R0, R6, R11 ;  /* 0x00000006000b7224 */ /* 0x000fe400078e020b */
[----:B------:R-:W-:Y:S02]  /*16b0*/  IMAD.MOV R8, RZ, RZ, -R8 ;  /* 0x000000ffff087224 */ /* 0x000fe400078e0a08 */
[----:B------:R-:W-:-:S04]  /*16c0*/  IMAD.HI.U32 R4, R26, R19, RZ ;  /* 0x000000131a047227 */ /* 0x000fc800078e00ff */
[----:B------:R-:W-:-:S04]  /*16d0*/  IMAD.HI.U32 R6, R26, R21, RZ ;  /* 0x000000151a067227 */ /* 0x000fc800078e00ff */
[--C-:B------:R-:W-:Y:S01]  /*16e0*/  @!P1 IMAD.IADD R7, R7, 0x1, -R0.reuse ;  /* 0x0000000107079824 */ /* 0x100fe200078e0a00 */
[C---:B------:R-:W-:Y:S01]  /*16f0*/  ISETP.GT.U32.AND P1, PT, R0.reuse, R11, PT ;  /* 0x0000000b0000720c */ /* 0x040fe20003f24070 */
[----:B------:R-:W-:Y:S02]  /*1700*/  @!P6 IMAD.IADD R15, R15, 0x1, -R0 ;  /* 0x000000010f0fe824 */ /* 0x000fe400078e0a00 */
[C---:B------:R-:W-:Y:S02]  /*1710*/  IMAD R13, R0.reuse, R8, R17 ;  /* 0x00000008000d7224 */ /* 0x040fe400078e0211 */
[----:B------:R-:W-:Y:S02]  /*1720*/  IMAD.MOV R4, RZ, RZ, -R4 ;  /* 0x000000ffff047224 */ /* 0x000fe400078e0a04 */
[----:B------:R-:W-:Y:S01]  /*1730*/  IMAD.MOV R6, RZ, RZ, -R6 ;  /* 0x000000ffff067224 */ /* 0x000fe200078e0a06 */
[----:B------:R-:W-:Y:S01]  /*1740*/  ISETP.GT.U32.AND P6, PT, R0, R13, PT ;  /* 0x0000000d0000720c */ /* 0x000fe20003fc4070 */
[----:B0-----:R-:W-:-:S02]  /*1750*/  VIADD R18, R164, 0x14 ;  /* 0x00000014a4127836 */ /* 0x001fc40000000000 */
[----:B------:R-:W-:Y:S01]  /*1760*/  @!P5 IMAD.IADD R9, R9, 0x1, -R0 ;  /* 0x000000010909d824 */ /* 0x000fe200078e0a00 */
[C---:B------:R-:W-:Y:S01]  /*1770*/  ISETP.GT.U32.AND P5, PT, R0.reuse, R15, PT ;  /* 0x0000000f0000720c */ /* 0x040fe20003fa4070 */
[C---:B------:R-:W-:Y:S02]  /*1780*/  IMAD R17, R0.reuse, R4, R19 ;  /* 0x0000000400117224 */ /* 0x040fe400078e0213 */
[----:B------:R-:W-:Y:S01]  /*1790*/  IMAD R19, R0, R6, R21 ;  /* 0x0000000600137224 */ /* 0x000fe200078e0215 */
[----:B------:R-:W-:Y:S01]  /*17a0*/  IABS R21, R18 ;  /* 0x0000001200157213 */ /* 0x000fe20000000000 */
[----:B------:R-:W-:Y:S02]  /*17b0*/  IMAD.MOV.U32 R23, RZ, RZ, R5 ;  /* 0x000000ffff177224 */ /* 0x000fe400078e0005 */
[----:B------:R-:W-:Y:S02]  /*17c0*/  VIADD R20, R164, 0x15 ;  /* 0x00000015a4147836 */ /* 0x000fe40000000000 */
[----:B------:R-:W-:-:S02]  /*17d0*/  @!P4 IMAD.MOV R23, RZ, RZ, -R23 ;  /* 0x000000ffff17c224 */ /* 0x000fc400078e0a17 */
[----:B------:R-:W-:Y:S02]  /*17e0*/  VIADD R22, R164, 0x16 ;  /* 0x00000016a4167836 */ /* 0x000fe40000000000 */
[----:B------:R-:W-:Y:S01]  /*17f0*/  IMAD.HI.U32 R4, R26, R21, RZ ;  /* 0x000000151a047227 */ /* 0x000fe200078e00ff */
[----:B------:R0:W-:Y:S01]  /*1800*/  STL [R1+0x600], R23 ;  /* 0x0006001701007387 */ /* 0x0001e20000100800 */
[----:B------:R-:W-:Y:S02]  /*1810*/  @!P5 IADD3 R15, PT, PT, R15, -R0, RZ ;  /* 0x800000000f0fd210 */ /* 0x000fe40007ffe0ff */
[----:B------:R-:W-:Y:S01]  /*1820*/  @!P1 IMAD.IADD R11, R11, 0x1, -R0 ;  /* 0x000000010b0b9824 */ /* 0x000fe200078e0a00 */
[C---:B------:R-:W-:Y:S01]  /*1830*/  ISETP.GT.U32.AND P1, PT, R0.reuse, R9, PT ;  /* 0x000000090000720c */ /* 0x040fe20003f24070 */
[----:B------:R-:W-:Y:S01]  /*1840*/  IMAD.MOV R4, RZ, RZ, -R4 ;  /* 0x000000ffff047224 */ /* 0x000fe200078e0a04 */
[----:B------:R-:W-:Y:S01]  /*1850*/  IABS R29, R22 ;  /* 0x00000016001d7213 */ /* 0x000fe20000000000 */
[----:B------:R-:W-:Y:S01]  /*1860*/  @!P6 IMAD.IADD R13, R13, 0x1, -R0 ;  /* 0x000000010d0de824 */ /* 0x000fe200078e0a00 */
[C---:B------:R-:W-:Y:S01]  /*1870*/  ISETP.GT.U32.AND P5, PT, R0.reuse, R17, PT ;  /* 0x000000110000720c */ /* 0x040fe20003fa4070 */
[----:B------:R-:W-:Y:S01]  /*1880*/  IMAD R5, R0, R4, R21 ;  /* 0x0000000400057224 */ /* 0x000fe200078e0215 */
[----:B0-----:R-:W-:Y:S01]  /*1890*/  IABS R23, R20 ;  /* 0x0000001400177213 */ /* 0x001fe20000000000 */
[----:B------:R-:W-:Y:S01]  /*18a0*/  IMAD.HI.U32 R6, R26, R29, RZ ;  /* 0x0000001d1a067227 */ /* 0x000fe200078e00ff */
[----:B------:R-:W-:-:S02]  /*18b0*/  ISETP.GT.U32.AND P4, PT, R0, R13, PT ;  /* 0x0000000d0000720c */ /* 0x000fc40003f84070 */
[----:B------:R-:W-:Y:S01]  /*18c0*/  ISETP.GT.U32.AND P6, PT, R0, R11, PT ;  /* 0x0000000b0000720c */ /* 0x000fe20003fc4070 */
[----:B------:R-:W-:-:S04]  /*18d0*/  IMAD.HI.U32 R4, R26, R23, RZ ;  /* 0x000000171a047227 */ /* 0x000fc800078e00ff */
[----:B------:R-:W-:Y:S02]  /*18e0*/  IMAD.MOV R4, RZ, RZ, -R4 ;  /* 0x000000ffff047224 */ /* 0x000fe400078e0a04 */
[----:B------:R-:W-:Y:S02]  /*18f0*/  IMAD.MOV R6, RZ, RZ, -R6 ;  /* 0x000000ffff067224 */ /* 0x000fe400078e0a06 */
[----:B------:R-:W-:Y:S01]  /*1900*/  @!P1 IMAD.IADD R9, R9, 0x1, -R0 ;  /* 0x0000000109099824 */ /* 0x000fe200078e0a00 */
[C---:B------:R-:W-:Y:S01]  /*1910*/  ISETP.GT.U32.AND P1, PT, R0.reuse, R19, PT ;  /* 0x000000130000720c */ /* 0x040fe20003f24070 */
[C---:B------:R-:W-:Y:S02]  /*1920*/  IMAD R21, R0.reuse, R4, R23 ;  /* 0x0000000400157224 */ /* 0x040fe400078e0217 */
[----:B------:R-:W-:Y:S02]  /*1930*/  IMAD.MOV.U32 R30, RZ, RZ, R7 ;  /* 0x000000ffff1e7224 */ /* 0x000fe400078e0007 */
[----:B------:R-:W-:-:S02]  /*1940*/  IMAD R23, R0, R6, R29 ;  /* 0x0000000600177224 */ /* 0x000fc400078e021d */
[----:B------:R-:W-:Y:S02]  /*1950*/  IMAD.MOV.U32 R28, RZ, RZ, R15 ;  /* 0x000000ffff1c7224 */ /* 0x000fe400078e000f */
[----:B------:R-:W-:Y:S02]  /*1960*/  IMAD.MOV.U32 R6, RZ, RZ, R9 ;  /* 0x000000ffff067224 */ /* 0x000fe400078e0009 */
[----:B------:R-:W-:Y:S01]  /*1970*/  @!P5 IMAD.IADD R17, R17, 0x1, -R0 ;  /* 0x000000011111d824 */ /* 0x000fe200078e0a00 */
[----:B------:R-:W-:Y:S01]  /*1980*/  ISETP.GE.AND P5, PT, R12, RZ, PT ;  /* 0x000000ff0c00720c */ /* 0x000fe20003fa6270 */
[----:B------:R-:W-:Y:S02]  /*1990*/  @!P0 IMAD.MOV R30, RZ, RZ, -R30 ;  /* 0x000000ffff1e8224 */ /* 0x000fe400078e0a1e */
[----:B------:R-:W-:Y:S01]  /*19a0*/  @!P3 IMAD.MOV R28, RZ, RZ, -R28 ;  /* 0x000000ffff1cb224 */ /* 0x000fe200078e0a1c */
[C---:B------:R-:W-:Y:S01]  /*19b0*/  ISETP.GT.U32.AND P0, PT, R0.reuse, R17, PT ;  /* 0x000000110000720c */ /* 0x040fe20003f04070 */
[----:B------:R-:W-:Y:S01]  /*19c0*/  @!P2 IMAD.MOV R6, RZ, RZ, -R6 ;  /* 0x000000ffff06a224 */ /* 0x000fe200078e0a06 */
[----:B------:R-:W-:Y:S01]  /*19d0*/  STL [R1+0x5fc], R30 ;  /* 0x0005fc1e01007387 */ /* 0x000fe20000100800 */
[--C-:B------:R-:W-:Y:S01]  /*19e0*/  @!P4 IMAD.IADD R13, R13, 0x1, -R0.reuse ;  /* 0x000000010d0dc824 */ /* 0x100fe200078e0a00 */
[----:B------:R-:W-:Y:S01]  /*19f0*/  ISETP.GT.U32.AND P4, PT, R0, R5, PT ;  /* 0x000000050000720c */ /* 0x000fe20003f84070 */
[----:B------:R-:W-:Y:S01]  /*1a00*/  @!P6 IMAD.IADD R11, R11, 0x1, -R0 ;  /* 0x000000010b0be824 */ /* 0x000fe200078e0a00 */
[----:B------:R-:W-:Y:S01]  /*1a10*/  STL [R1+0x5f8], R28 ;  /* 0x0005f81c01007387 */ /* 0x000fe20000100800 */
[----:B------:R-:W-:Y:S01]  /*1a20*/  ISETP.GE.AND P6, PT, R10, RZ, PT ;  /* 0x000000ff0a00720c */ /* 0x000fe20003fc6270 */
[----:B------:R-:W-:Y:S01]  /*1a30*/  VIADD R10, R164, 0x17 ;  /* 0x00000017a40a7836 */ /* 0x000fe20000000000 */
[----:B------:R-:W-:Y:S01]  /*1a40*/  ISETP.GT.U32.AND P3, PT, R0, R21, PT ;  /* 0x000000150000720c */ /* 0x000fe20003f64070 */
[----:B------:R0:W-:Y:S01]  /*1a50*/  STL [R1+0x5f4], R6 ;  /* 0x0005f40601007387 */ /* 0x0001e20000100800 */
[----:B------:R-:W-:-:S02]  /*1a60*/  IMAD.MOV.U32 R4, RZ, RZ, R11 ;  /* 0x000000ffff047224 */ /* 0x000fc400078e000b */
[--C-:B------:R-:W-:Y:S01]  /*1a70*/  @!P1 IMAD.IADD R19, R19, 0x1, -R0.reuse ;  /* 0x0000000113139824 */ /* 0x100fe200078e0a00 */
[----:B------:R-:W-:Y:S01]  /*1a80*/  ISETP.GE.AND P1, PT, R14, RZ, PT ;  /* 0x000000ff0e00720c */ /* 0x000fe20003f26270 */
[--C-:B------:R-:W-:Y:S01]  /*1a90*/  @!P0 IMAD.IADD R17, R17, 0x1, -R0.reuse ;  /* 0x0000000111118824 */ /* 0x100fe200078e0a00 */
[----:B------:R-:W-:Y:S01]  /*1aa0*/  IABS R8, R10 ;  /* 0x0000000a00087213 */ /* 0x000fe20000000000 */
[----:B------:R-:W-:Y:S01]  /*1ab0*/  @!P4 IMAD.IADD R5, R5, 0x1, -R0 ;  /* 0x000000010505c824 */ /* 0x000fe200078e0a00 */
[----:B------:R-:W-:Y:S01]  /*1ac0*/  ISETP.GT.U32.AND P4, PT, R0, R19, PT ;  /* 0x000000130000720c */ /* 0x000fe20003f84070 */
[----:B------:R-:W-:Y:S01]  /*1ad0*/  VIADD R9, R164, 0x1b ;  /* 0x0000001ba4097836 */ /* 0x000fe20000000000 */
[----:B------:R-:W-:Y:S01]  /*1ae0*/  ISETP.GE.AND P0, PT, R18, RZ, PT ;  /* 0x000000ff1200720c */ /* 0x000fe20003f06270 */
[----:B0-----:R-:W-:Y:S01]  /*1af0*/  IMAD.MOV.U32 R6, RZ, RZ, R13 ;  /* 0x000000ffff067224 */ /* 0x001fe200078e000d */
[----:B------:R-:W-:Y:S01]  /*1b00*/  ISETP.GT.U32.AND P2, PT, R0, R5, PT ;  /* 0x000000050000720c */ /* 0x000fe20003f44070 */
[----:B------:R-:W-:Y:S01]  /*1b10*/  @!P6 IMAD.MOV R4, RZ, RZ, -R4 ;  /* 0x000000ffff04e224 */ /* 0x000fe200078e0a04 */
[----:B------:R-:W-:Y:S01]  /*1b20*/  ISETP.GE.AND P6, PT, R16, RZ, PT ;  /* 0x000000ff1000720c */ /* 0x000fe20003fc6270 */
[----:B------:R-:W-:Y:S01]  /*1b30*/  IMAD.MOV.U32 R7, RZ, RZ, R8 ;  /* 0x000000ffff077224 */ /* 0x000fe200078e0008 */
[----:B------:R-:W-:Y:S01]  /*1b40*/  @!P5 IADD3 R6, PT, PT, -R6, RZ, RZ ;  /* 0x000000ff0606d210 */ /* 0x000fe20007ffe1ff */
[--C-:B------:R-:W-:Y:S01]  /*1b50*/  @!P3 IMAD.IADD R21, R21, 0x1, -R0.reuse ;  /* 0x000000011515b824 */ /* 0x100fe200078e0a00 */
[----:B------:R-:W-:Y:S01]  /*1b60*/  ISETP.GT.U32.AND P5, PT, R0, R23, PT ;  /* 0x000000170000720c */ /* 0x000fe20003fa4070 */
[----:B------:R0:W-:Y:S01]  /*1b70*/  STL [R1+0x5f0], R4 ;  /* 0x0005f00401007387 */ /* 0x0001e20000100800 */
[----:B------:R-:W-:Y:S01]  /*1b80*/  ISETP.GE.AND P3, PT, R10, RZ, PT ;  /* 0x000000ff0a00720c */ /* 0x000fe20003f66270 */
[----:B------:R-:W-:Y:S01]  /*1b90*/  @!P4 IMAD.IADD R19, R19, 0x1, -R0 ;  /* 0x000000011313c824 */ /* 0x000fe200078e0a00 */
[----:B------:R-:W-:Y:S01]  /*1ba0*/  ISETP.GE.AND P4, PT, R20, RZ, PT ;  /* 0x000000ff1400720c */ /* 0x000fe20003f86270 */
[----:B------:R1:W-:Y:S01]  /*1bb0*/  STL [R1+0x5ec], R6 ;  /* 0x0005ec0601007387 */ /* 0x0003e20000100800 */
[----:B------:R-:W-:-:S02]  /*1bc0*/  VIADD R10, R164, 0x1c ;  /* 0x0000001ca40a7836 */ /* 0x000fc40000000000 */
[----:B------:R-:W-:Y:S02]  /*1bd0*/  IMAD.MOV.U32 R11, RZ, RZ, R19 ;  /* 0x000000ffff0b7224 */ /* 0x000fe400078e0013 */
[----:B------:R-:W-:Y:S01]  /*1be0*/  @!P2 IMAD.IADD R5, R5, 0x1, -R0 ;  /* 0x000000010505a824 */ /* 0x000fe200078e0a00 */
[----:B------:R-:W-:Y:S01]  /*1bf0*/  ISETP.GE.AND P2, PT, R22, RZ, PT ;  /* 0x000000ff1600720c */ /* 0x000fe20003f46270 */
[----:B0-----:R-:W-:Y:S01]  /*1c00*/  IMAD.HI.U32 R4, R26, R7, RZ ;  /* 0x000000071a047227 */ /* 0x001fe200078e00ff */
[----:B------:R-:W-:-:S03]  /*1c10*/  IABS R19, R10 ;  /* 0x0000000a00137213 */ /* 0x000fc60000000000 */
[----:B------:R-:W-:Y:S02]  /*1c20*/  @!P5 IMAD.IADD R23, R23, 0x1, -R0 ;  /* 0x000000011717d824 */ /* 0x000fe400078e0a00 */
[----:B-1----:R-:W-:Y:S01]  /*1c30*/  IMAD.MOV.U32 R6, RZ, RZ, R17 ;  /* 0x000000ffff067224 */ /* 0x002fe200078e0011 */
[----:B------:R-:W-:Y:S01]  /*1c40*/  IABS R17, R9 ;  /* 0x0000000900117213 */ /* 0x000fe20000000000 */
[----:B------:R-:W-:Y:S01]  /*1c50*/  IMAD.MOV R4, RZ, RZ, -R4 ;  /* 0x000000ffff047224 */ /* 0x000fe200078e0a04 */
[C---:B------:R-:W-:Y:S01]  /*1c60*/  ISETP.GT.U32.AND P5, PT, R0.reuse, R23, PT ;  /* 0x000000170000720c */ /* 0x040fe20003fa4070 */
[----:B------:R-:W-:Y:S01]  /*1c70*/  @!P1 IMAD.MOV R6, RZ, RZ, -R6 ;  /* 0x000000ffff069224 */ /* 0x000fe200078e0a06 */
[C---:B------:R-:W-:Y:S01]  /*1c80*/  ISETP.GT.U32.AND P1, PT, R0.reuse, R21, PT ;  /* 0x000000150000720c */ /* 0x040fe20003f24070 */
[----:B------:R-:W-:Y:S02]  /*1c90*/  IMAD R7, R0, R4, R7 ;  /* 0x0000000400077224 */ /* 0x000fe400078e0207 */
[----:B------:R-:W-:Y:S01]  /*1ca0*/  @!P6 IMAD.MOV R11, RZ, RZ, -R11 ;  /* 0x000000ffff0be224 */ /* 0x000fe200078e0a0b */
[----:B------:R0:W-:Y:S01]  /*1cb0*/  STL [R1+0x5e8], R6 ;  /* 0x0005e80601007387 */ /* 0x0001e20000100800 */
[----:B------:R-:W-:-:S02]  /*1cc0*/  VIADD R4, R164, 0x18 ;  /* 0x00000018a4047836 */ /* 0x000fc40000000000 */
[----:B------:R-:W-:Y:S01]  /*1cd0*/  @!P0 IMAD.MOV R5, RZ, RZ, -R5 ;  /* 0x000000ffff058224 */ /* 0x000fe200078e0a05 */
[----:B------:R1:W-:Y:S01]  /*1ce0*/  STL [R1+0x5e4], R11 ;  /* 0x0005e40b01007387 */ /* 0x0003e20000100800 */
[----:B------:R-:W-:Y:S01]  /*1cf0*/  VIADD R8, R164, 0x1a ;  /* 0x0000001aa4087836 */ /* 0x000fe20000000000 */
[----:B------:R-:W-:Y:S01]  /*1d00*/  ISETP.GE.AND P6, PT, R4, RZ, PT ;  /* 0x000000ff0400720c */ /* 0x000fe20003fc6270 */
[--C-:B------:R-:W-:Y:S01]  /*1d10*/  @!P5 IMAD.IADD R23, R23, 0x1, -R0.reuse ;  /* 0x000000011717d824 */ /* 0x100fe200078e0a00 */
[----:B------:R-:W-:Y:S01]  /*1d20*/  ISETP.GT.U32.AND P5, PT, R0, R7, PT ;  /* 0x000000070000720c */ /* 0x000fe20003fa4070 */
[----:B------:R-:W-:Y:S01]  /*1d30*/  @!P1 IMAD.IADD R21, R21, 0x1, -R0 ;  /* 0x0000000115159824 */ /* 0x000fe200078e0a00 */
[----:B------:R-:W-:Y:S01]  /*1d40*/  IABS R4, R4 ;  /* 0x0000000400047213 */ /* 0x000fe20000000000 */
[----:B------:R3:W-:Y:S01]  /*1d50*/  STL [R1+0x5e0], R5 ;  /* 0x0005e00501007387 */ /* 0x0007e20000100800 */
[----:B0-----:R-:W-:Y:S01]  /*1d60*/  VIADD R6, R164, 0x19 ;  /* 0x00000019a4067836 */ /* 0x001fe20000000000 */
[----:B------:R-:W-:Y:S01]  /*1d70*/  IABS R13, R8 ;  /* 0x00000008000d7213 */ /* 0x000fe20000000000 */
[----:B-1----:R-:W-:Y:S01]  /*1d80*/  IMAD.MOV.U32 R11, RZ, RZ, R21 ;  /* 0x000000ffff0b7224 */ /* 0x002fe200078e0015 */
[----:B------:R-:W-:Y:S01]  /*1d90*/  ISETP.GE.AND P1, PT, R8, RZ, PT ;  /* 0x000000ff0800720c */ /* 0x000fe20003f26270 */
[----:B------:R-:W-:Y:S01]  /*1da0*/  IMAD.HI.U32 R8, R26, R17, RZ ;  /* 0x000000111a087227 */ /* 0x000fe200078e00ff */
[----:B------:R-:W-:-:S02]  /*1db0*/  IABS R15, R6 ;  /* 0x00000006000f7213 */ /* 0x000fc40000000000 */
[----:B------:R-:W-:Y:S01]  /*1dc0*/  @!P4 IADD3 R11, PT, PT, -R11, RZ, RZ ;  /* 0x000000ff0b0bc210 */ /* 0x000fe20007ffe1ff */
[----:B------:R-:W-:Y:S01]  /*1dd0*/  IMAD.MOV R8, RZ, RZ, -R8 ;  /* 0x000000ffff087224 */ /* 0x000fe200078e0a08 */
[----:B------:R-:W-:Y:S01]  /*1de0*/  ISETP.GE.AND P4, PT, R9, RZ, PT ;  /* 0x000000ff0900720c */ /* 0x000fe20003f86270 */
[----:B---3--:R-:W-:Y:S01]  /*1df0*/  IMAD.MOV.U32 R5, RZ, RZ, R23 ;  /* 0x000000ffff057224 */ /* 0x008fe200078e0017 */
[----:B------:R-:W-:Y:S01]  /*1e00*/  ISETP.GE.AND P0, PT, R6, RZ, PT ;  /* 0x000000ff0600720c */ /* 0x000fe20003f06270 */
[----:B------:R-:W-:Y:S01]  /*1e10*/  @!P5 IMAD.IADD R7, R7, 0x1, -R0 ;  /* 0x000000010707d824 */ /* 0x000fe200078e0a00 */
[----:B------:R-:W-:Y:S01]  /*1e20*/  STL [R1+0x5dc], R11 ;  /* 0x0005dc0b01007387 */ /* 0x000fe20000100800 */
[----:B------:R-:W-:Y:S02]  /*1e30*/  IMAD.MOV.U32 R9, RZ, RZ, R4 ;  /* 0x000000ffff097224 */ /* 0x000fe400078e0004 */
[----:B------:R-:W-:Y:S01]  /*1e40*/  @!P2 IMAD.MOV R5, RZ, RZ, -R5 ;  /* 0x000000ffff05a224 */ /* 0x000fe200078e0a05 */
[----:B------:R-:W-:Y:S01]  /*1e50*/  ISETP.GT.U32.AND P5, PT, R0, R7, PT ;  /* 0x000000070000720c */ /* 0x000fe20003fa4070 */
[----:B------:R-:W-:Y:S01]  /*1e60*/  IMAD.HI.U32 R4, R26, R9, RZ ;  /* 0x000000091a047227 */ /* 0x000fe200078e00ff */
[----:B------:R-:W-:-:S02]  /*1e70*/  ISETP.GE.AND P2, PT, R10, RZ, PT ;  /* 0x000000ff0a00720c */ /* 0x000fc40003f46270 */
[----:B------:R0:W-:Y:S01]  /*1e80*/  STL [R1+0x5d8], R5 ;  /* 0x0005d80501007387 */ /* 0x0001e20000100800 */
[----:B------:R-:W-:Y:S02]  /*1e90*/  IMAD.MOV R10, RZ, RZ, -R4 ;  /* 0x000000ffff0a7224 */ /* 0x000fe400078e0a04 */
[----:B------:R-:W-:-:S04]  /*1ea0*/  IMAD.HI.U32 R6, R26, R13, RZ ;  /* 0x0000000d1a067227 */ /* 0x000fc800078e00ff */
[----:B------:R-:W-:Y:S02]  /*1eb0*/  IMAD.MOV R6, RZ, RZ, -R6 ;  /* 0x000000ffff067224 */ /* 0x000fe400078e0a06 */
[----:B------:R-:W-:Y:S02]  /*1ec0*/  @!P5 IMAD.IADD R7, R7, 0x1, -R0 ;  /* 0x000000010707d824 */ /* 0x000fe400078e0a00 */
[----:B0-----:R-:W-:-:S04]  /*1ed0*/  IMAD.HI.U32 R5, R26, R15, RZ ;  /* 0x0000000f1a057227 */ /* 0x001fc800078e00ff */
[----:B------:R-:W-:Y:S02]  /*1ee0*/  IMAD.MOV R11, RZ, RZ, -R5 ;  /* 0x000000ffff0b7224 */ /* 0x000fe400078e0a05 */
[C---:B------:R-:W-:Y:S02]  /*1ef0*/  IMAD R5, R0.reuse, R10, R9 ;  /* 0x0000000a00057224 */ /* 0x040fe400078e0209 */
[----:B------:R-:W-:Y:S02]  /*1f00*/  IMAD.MOV.U32 R16, RZ, RZ, R7 ;  /* 0x000000ffff107224 */ /* 0x000fe400078e0007 */
[C---:B------:R-:W-:Y:S01]  /*1f10*/  IMAD R13, R0.reuse, R6, R13 ;  /* 0x00000006000d7224 */ /* 0x040fe200078e020d */
[----:B------:R-:W-:Y:S01]  /*1f20*/  ISETP.GT.U32.AND P5, PT, R0, R5, PT ;  /* 0x000000050000720c */ /* 0x000fe20003fa4070 */
[----:B------:R-:W-:Y:S02]  /*1f30*/  @!P3 IMAD.MOV R16, RZ, RZ, -R16 ;  /* 0x000000ffff10b224 */ /* 0x000fe400078e0a10 */
[----:B------:R-:W-:-:S02]  /*1f40*/  VIADD R12, R164, 0x1d ;  /* 0x0000001da40c7836 */ /* 0x000fc40000000000 */
[----:B------:R-:W-:Y:S01]  /*1f50*/  IMAD.HI.U32 R4, R26, R19, RZ ;  /* 0x000000131a047227 */ /* 0x000fe200078e00ff */
[----:B------:R0:W-:Y:S03]  /*1f60*/  STL [R1+0x5d4], R16 ;  /* 0x0005d41001007387 */ /* 0x0001e60000100800 */
[C---:B------:R-:W-:Y:S02]  /*1f70*/  IMAD R15, R0.reuse, R11, R15 ;  /* 0x0000000b000f7224 */ /* 0x040fe400078e020f */
[C---:B------:R-:W-:Y:S01]  /*1f80*/  IMAD R11, R0.reuse, R8, R17 ;  /* 0x00000008000b7224 */ /* 0x040fe200078e0211 */
[----:B------:R-:W-:Y:S01]  /*1f90*/  IABS R17, R12 ;  /* 0x0000000c00117213 */ /* 0x000fe20000000000 */
[----:B------:R-:W-:Y:S01]  /*1fa0*/  @!P5 IMAD.IADD R5, R5, 0x1, -R0 ;  /* 0x000000010505d824 */ /* 0x000fe200078e0a00 */
[----:B------:R-:W-:Y:S01]  /*1fb0*/  ISETP.GT.U32.AND P3, PT, R0, R15, PT ;  /* 0x0000000f0000720c */ /* 0x000fe20003f64070 */
[----:B------:R-:W-:-:S02]  /*1fc0*/  IMAD.MOV R4, RZ, RZ, -R4 ;  /* 0x000000ffff047224 */ /* 0x000fc400078e0a04 */
[----:B------:R-:W-:Y:S01]  /*1fd0*/  VIADD R14, R164, 0x1e ;  /* 0x0000001ea40e7836 */ /* 0x000fe20000000000 */
[C---:B------:R-:W-:Y:S01]  /*1fe0*/  ISETP.GT.U32.AND P5, PT, R0.reuse, R5, PT ;  /* 0x000000050000720c */ /* 0x040fe20003fa4070 */
[----:B------:R-:W-:Y:S02]  /*1ff0*/  IMAD R9, R0, R4, R19 ;  /* 0x0000000400097224 */ /* 0x000fe400078e0213 */
[----:B------:R-:W-:Y:S01]  /*2000*/  IMAD.HI.U32 R4, R26, R17, RZ ;  /* 0x000000111a047227 */ /* 0x000fe200078e00ff */
[----:B------:R-:W-:-:S03]  /*2010*/  IABS R29, R14 ;  /* 0x0000000e001d7213 */ /* 0x000fc60000000000 */
[----:B------:R-:W-:Y:S02]  /*2020*/  IMAD.MOV R4, RZ, RZ, -R4 ;  /* 0x000000ffff047224 */ /* 0x000fe400078e0a04 */
[----:B------:R-:W-:Y:S02]  /*2030*/  VIADD R44, R164, 0x1f ;  /* 0x0000001fa42c7836 */ /* 0x000fe40000000000 */
[----:B------:R-:W-:Y:S02]  /*2040*/  IMAD R7, R0, R4, R17 ;  /* 0x0000000400077224 */ /* 0x000fe400078e0211 */
[----:B------:R-:W-:Y:S01]  /*2050*/  @!P5 IADD3 R5, PT, PT, R5, -R0, RZ ;  /* 0x800000000505d210 */ /* 0x000fe20007ffe0ff */
[----:B------:R-:W-:Y:S01]  /*2060*/  IMAD.HI.U32 R4, R26, R29, RZ ;  /* 0x0000001d1a047227 */ /* 0x000fe200078e00ff */
[----:B------:R-:W-:Y:S02]  /*2070*/  ISETP.GT.U32.AND P5, PT, R0, R13, PT ;  /* 0x0000000d0000720c */ /* 0x000fe40003fa4070 */
[----:B------:R-:W-:Y:S01]  /*2080*/  IABS R33, R44 ;  /* 0x0000002c00217213 */ /* 0x000fe20000000000 */
[----:B0-----:R-:W-:-:S02]  /*2090*/  IMAD.MOV.U32 R16, RZ, RZ, R5 ;  /* 0x000000ffff107224 */ /* 0x001fc400078e0005 */
[----:B------:R-:W-:Y:S02]  /*20a0*/  @!P3 IMAD.IADD R15, R15, 0x1, -R0 ;  /* 0x000000010f0fb824 */ /* 0x000fe400078e0a00 */
[----:B------:R-:W-:Y:S01]  /*20b0*/  @!P6 IMAD.MOV R16, RZ, RZ, -R16 ;  /* 0x000000ffff10e224 */ /* 0x000fe200078e0a10 */
[C---:B------:R-:W-:Y:S01]  /*20c0*/  ISETP.GT.U32.AND P6, PT, R0.reuse, R11, PT ;  /* 0x0000000b0000720c */ /* 0x040fe20003fc4070 */
[----:B------:R-:W-:Y:S01]  /*20d0*/  IMAD.MOV R4, RZ, RZ, -R4 ;  /* 0x000000ffff047224 */ /* 0x000fe200078e0a04 */
[----:B------:R-:W-:Y:S01]  /*20e0*/  ISETP.GT.U32.AND P3, PT, R0, R15, PT ;  /* 0x0000000f0000720c */ /* 0x000fe20003f64070 */
[----:B------:R-:W-:Y:S01]  /*20f0*/  IMAD.HI.U32 R6, R26, R33, RZ ;  /* 0x000000211a067227 */ /* 0x000fe200078e00ff */
[----:B------:R0:W-:Y:S03]  /*2100*/  STL [R1+0x5d0], R16 ;  /* 0x0005d01001007387 */ /* 0x0001e60000100800 */
[----:B------:R-:W-:-:S02]  /*2110*/  @!P5 IMAD.IADD R13, R13, 0x1, -R0 ;  /* 0x000000010d0dd824 */ /* 0x000fc400078e0a00 */
[C---:B------:R-:W-:Y:S02]  /*2120*/  IMAD R29, R0.reuse, R4, R29 ;  /* 0x00000004001d7224 */ /* 0x040fe400078e021d */
[----:B------:R-:W-:Y:S01]  /*2130*/  IMAD.MOV R6, RZ, RZ, -R6 ;  /* 0x000000ffff067224 */ /* 0x000fe200078e0a06 */
[----:B------:R-:W-:Y:S01]  /*2140*/  ISETP.GT.U32.AND P5, PT, R0, R13, PT ;  /* 0x0000000d0000720c */ /* 0x000fe20003fa4070 */
[--C-:B------:R-:W-:Y:S01]  /*2150*/  @!P6 IMAD.IADD R11, R11, 0x1, -R0.reuse ;  /* 0x000000010b0be824 */ /* 0x100fe200078e0a00 */
[----:B0-----:R-:W-:Y:S01]  /*2160*/  IADD3 R16, PT, PT, R164, 0x2a, RZ ;  /* 0x0000002aa4107810 */ /* 0x001fe20007ffe0ff */
[C---:B------:R-:W-:Y:S02]  /*2170*/  IMAD R33, R0.reuse, R6, R33 ;  /* 0x0000000600217224 */ /* 0x040fe400078e0221 */
[--C-:B------:R-:W-:Y:S01]  /*2180*/  @!P3 IMAD.IADD R15, R15, 0x1, -R0.reuse ;  /* 0x000000010f0fb824 */ /* 0x100fe200078e0a00 */
[----:B------:R-:W-:Y:S01]  /*2190*/  ISETP.GT.U32.AND P6, PT, R0, R11, PT ;  /* 0x0000000b0000720c */ /* 0x000fe20003fc4070 */
[----:B------:R-:W-:Y:S01]  /*21a0*/  VIADD R46, R164, 0x22 ;  /* 0x00000022a42e7836 */ /* 0x000fe20000000000 */
[----:B------:R-:W-:Y:S01]  /*21b0*/  ISETP.GT.U32.AND P3, PT, R0, R9, PT ;  /* 0x000000090000720c */ /* 0x000fe20003f64070 */
[----:B------:R-:W-:Y:S01]  /*21c0*/  IMAD.MOV.U32 R4, RZ, RZ, R15 ;  /* 0x000000ffff047224 */ /* 0x000fe200078e000f */
[----:B------:R-:W-:Y:S01]  /*21d0*/  IABS R23, R16 ;  /* 0x0000001000177213 */ /* 0x000fe20000000000 */
[----:B------:R-:W-:Y:S01]  /*21e0*/  VIADD R30, R164, 0x20 ;  /* 0x00000020a41e7836 */ /* 0x000fe20000000000 */
[----:B------:R-:W-:Y:S01]  /*21f0*/  IABS R37, R46 ;  /* 0x0000002e00257213 */ /* 0x000fe20000000000 */
[----:B------:R-:W-:Y:S01]  /*2200*/  @!P5 IMAD.IADD R13, R13, 0x1, -R0 ;  /* 0x000000010d0dd824 */ /* 0x000fe200078e0a00 */
[----:B------:R-:W-:Y:S01]  /*2210*/  ISETP.GT.U32.AND P5, PT, R0, R29, PT ;  /* 0x0000001d0000720c */ /* 0x000fe20003fa4070 */
[----:B------:R-:W-:Y:S01]  /*2220*/  @!P0 IMAD.MOV R4, RZ, RZ, -R4 ;  /* 0x000000ffff048224 */ /* 0x000fe200078e0a04 */
[----:B------:R-:W-:Y:S01]  /*2230*/  IABS R35, R30 ;  /* 0x0000001e00237213 */ /* 0x000fe20000000000 */
[----:B------:R-:W-:Y:S01]  /*2240*/  VIADD R32, R164, 0x23 ;  /* 0x00000023a4207836 */ /* 0x000fe20000000000 */
[C---:B------:R-:W-:Y:S01]  /*2250*/  ISETP.GT.U32.AND P0, PT, R0.reuse, R7, PT ;  /* 0x000000070000720c */ /* 0x040fe20003f04070 */
[--C-:B------:R-:W-:Y:S01]  /*2260*/  @!P6 IMAD.IADD R11, R11, 0x1, -R0.reuse ;  /* 0x000000010b0be824 */ /* 0x100fe200078e0a00 */
[----:B------:R-:W-:Y:S01]  /*2270*/  ISETP.GT.U32.AND P6, PT, R0, R33, PT ;  /* 0x000000210000720c */ /* 0x000fe20003fc4070 */
[----:B------:R0:W-:Y:S01]  /*2280*/  STL [R1+0x5cc], R4 ;  /* 0x0005cc0401007387 */ /* 0x0001e20000100800 */
[----:B------:R-:W-:Y:S01]  /*2290*/  @!P3 IMAD.IADD R9, R9, 0x1, -R0 ;  /* 0x000000010909b824 */ /* 0x000fe200078e0a00 */
[----:B------:R-:W-:Y:S01]  /*22a0*/  IABS R39, R32 ;  /* 0x0000002000277213 */ /* 0x000fe20000000000 */
[----:B------:R-:W-:-:S03]  /*22b0*/  IMAD.HI.U32 R8, R26, R35, RZ ;  /* 0x000000231a087227 */ /* 0x000fc600078e00ff */
[----:B------:R-:W-:Y:S01]  /*22c0*/  ISETP.GT.U32.AND P3, PT, R0, R9, PT ;  /* 0x000000090000720c */ /* 0x000fe20003f64070 */
[----:B------:R-:W-:Y:S02]  /*22d0*/  @!P5 IMAD.IADD R29, R29, 0x1, -R0 ;  /* 0x000000011d1dd824 */ /* 0x000fe400078e0a00 */
[----:B------:R-:W-:-:S03]  /*22e0*/  IMAD.HI.U32 R5, R26, R39, RZ ;  /* 0x000000271a057227 */ /* 0x000fc600078e00ff */
[----:B------:R-:W-:Y:S01]  /*22f0*/  ISETP.GT.U32.AND P5, PT, R0, R29, PT ;  /* 0x0000001d0000720c */ /* 0x000fe20003fa4070 */
[----:B0-----:R-:W-:-:S04]  /*2300*/  IMAD.HI.U32 R4, R26, R37, RZ ;  /* 0x000000251a047227 */ /* 0x001fc800078e00ff */
[----:B------:R-:W-:Y:S02]  /*2310*/  @!P6 IMAD.IADD R33, R33, 0x1, -R0 ;  /* 0x000000012121e824 */ /* 0x000fe400078e0a00 */
[----:B------:R-:W-:Y:S01]  /*2320*/  IMAD.MOV R4, RZ, RZ, -R4 ;  /* 0x000000ffff047224 */ /* 0x000fe200078e0a04 */
[----:B------:R-:W-:Y:S01]  /*2330*/  @!P3 IADD3 R9, PT, PT, R9, -R0, RZ ;  /* 0x800000000909b210 */ /* 0x000fe20007ffe0ff */
[----:B------:R-:W-:Y:S01]  /*2340*/  IMAD.MOV R8, RZ, RZ, -R8 ;  /* 0x000000ffff087224 */ /* 0x000fe200078e0a08 */
[C---:B------:R-:W-:Y:S01]  /*2350*/  ISETP.GT.U32.AND P6, PT, R0.reuse, R33, PT ;  /* 0x000000210000720c */ /* 0x040fe20003fc4070 */
[C---:B------:R-:W-:Y:S02]  /*2360*/  IMAD R37, R0.reuse, R4, R37 ;  /* 0x0000000400257224 */ /* 0x040fe400078e0225 */
[----:B------:R-:W-:Y:S02]  /*2370*/  IMAD.MOV R5, RZ, RZ, -R5 ;  /* 0x000000ffff057224 */ /* 0x000fe400078e0a05 */
[----:B------:R-:W-:Y:S01]  /*2380*/  @!P5 IMAD.IADD R29, R29, 0x1, -R0 ;  /* 0x000000011d1dd824 */ /* 0x000fe200078e0a00 */
[C---:B------:R-:W-:Y:S01]  /*2390*/  ISETP.GT.U32.AND P5, PT, R0.reuse, R37, PT ;  /* 0x000000250000720c */ /* 0x040fe20003fa4070 */
[----:B------:R-:W-:-:S02]  /*23a0*/  IMAD R35, R0, R8, R35 ;  /* 0x0000000800237224 */ /* 0x000fc400078e0223 */
[----:B------:R-:W-:Y:S02]  /*23b0*/  IMAD R39, R0, R5, R39 ;  /* 0x0000000500277224 */ /* 0x000fe400078e0227 */
[----:B------:R-:W-:Y:S01]  /*23c0*/  VIADD R40, R164, 0x25 ;  /* 0x00000025a4287836 */ /* 0x000fe20000000000 */
[C---:B------:R-:W-:Y:S01]  /*23d0*/  ISETP.GT.U32.AND P3, PT, R0.reuse, R35, PT ;  /* 0x000000230000720c */ /* 0x040fe20003f64070 */
[--C-:B------:R-:W-:Y:S01]  /*23e0*/  @!P6 IMAD.IADD R33, R33, 0x1, -R0.reuse ;  /* 0x000000012121e824 */ /* 0x100fe200078e0a00 */
[----:B------:R-:W-:Y:S01]  /*23f0*/  ISETP.GT.U32.AND P6, PT, R0, R39, PT ;  /* 0x000000270000720c */ /* 0x000fe20003fc4070 */
[C---:B------:R-:W-:Y:S01]  /*2400*/  VIADD R38, R164.reuse, 0x26 ;  /* 0x00000026a4267836 */ /* 0x040fe20000000000 */
[----:B------:R-:W-:Y:S01]  /*2410*/  IABS R15, R40 ;  /* 0x00000028000f7213 */ /* 0x000fe20000000000 */
[----:B------:R-:W-:Y:S02]  /*2420*/  VIADD R34, R164, 0x24 ;  /* 0x00000024a4227836 */ /* 0x000fe40000000000 */
[----:B------:R-:W-:Y:S01]  /*2430*/  @!P5 IMAD.IADD R37, R37, 0x1, -R0 ;  /* 0x000000012525d824 */ /* 0x000fe200078e0a00 */
[----:B------:R-:W-:Y:S01]  /*2440*/  IABS R17, R38 ;  /* 0x0000002600117213 */ /* 0x000fe20000000000 */
[----:B------:R-:W-:Y:S01]  /*2450*/  IMAD.HI.U32 R4, R26, R15, RZ ;  /* 0x0000000f1a047227 */ /* 0x000fe200078e00ff */
[----:B------:R-:W-:-:S02]  /*2460*/  IABS R41, R34 ;  /* 0x0000002200297213 */ /* 0x000fc40000000000 */
[----:B------:R-:W-:Y:S01]  /*2470*/  ISETP.GT.U32.AND P5, PT, R0, R37, PT ;  /* 0x000000250000720c */ /* 0x000fe20003fa4070 */
[--C-:B------:R-:W-:Y:S02]  /*2480*/  @!P3 IMAD.IADD R35, R35, 0x1, -R0.reuse ;  /* 0x000000012323b824 */ /* 0x100fe400078e0a00 */
[----:B------:R-:W-:Y:S02]  /*2490*/  @!P6 IMAD.IADD R39, R39, 0x1, -R0 ;  /* 0x000000012727e824 */ /* 0x000fe400078e0a00 */
[----:B------:R-:W-:Y:S01]  /*24a0*/  IMAD.HI.U32 R5, R26, R17, RZ ;  /* 0x000000111a057227 */ /* 0x000fe200078e00ff */
[C---:B------:R-:W-:Y:S02]  /*24b0*/  ISETP.GT.U32.AND P3, PT, R0.reuse, R35, PT ;  /* 0x000000230000720c */ /* 0x040fe40003f64070 */
[----:B------:R-:W-:Y:S01]  /*24c0*/  ISETP.GT.U32.AND P6, PT, R0, R39, PT ;  /* 0x000000270000720c */ /* 0x000fe20003fc4070 */
[----:B------:R-:W-:Y:S02]  /*24d0*/  IMAD.MOV R4, RZ, RZ, -R4 ;  /* 0x000000ffff047224 */ /* 0x000fe400078e0a04 */
[----:B------:R-:W-:-:S02]  /*24e0*/  IMAD.MOV R8, RZ, RZ, -R5 ;  /* 0x000000ffff087224 */ /* 0x000fc400078e0a05 */
[----:B------:R-:W-:Y:S02]  /*24f0*/  VIADD R28, R164, 0x21 ;  /* 0x00000021a41c7836 */ /* 0x000fe40000000000 */
[----:B------:R-:W-:-:S03]  /*2500*/  IMAD.HI.U32 R6, R26, R41, RZ ;  /* 0x000000291a067227 */ /* 0x000fc600078e00ff */
[----:B------:R-:W-:Y:S01]  /*2510*/  IABS R31, R28 ;  /* 0x0000001c001f7213 */ /* 0x000fe20000000000 */
[C---:B------:R-:W-:Y:S02]  /*2520*/  IMAD R5, R0.reuse, R4, R15 ;  /* 0x0000000400057224 */ /* 0x040fe400078e020f */
[----:B------:R-:W-:Y:S02]  /*2530*/  @!P0 IMAD.IADD R7, R7, 0x1, -R0 ;  /* 0x0000000107078824 */ /* 0x000fe400078e0a00 */
[----:B------:R-:W-:Y:S02]  /*2540*/  IMAD.MOV R6, RZ, RZ, -R6 ;  /* 0x000000ffff067224 */ /* 0x000fe400078e0a06 */
[----:B------:R-:W-:Y:S01]  /*2550*/  @!P5 IMAD.IADD R37, R37, 0x1, -R0 ;  /* 0x000000012525d824 */ /* 0x000fe200078e0a00 */
[----:B------:R-:W-:Y:S01]  /*2560*/  ISETP.GT.U32.AND P5, PT, R0, R5, PT ;  /* 0x000000050000720c */ /* 0x000fe20003fa4070 */
[----:B------:R-:W-:Y:S01]  /*2570*/  VIADD R36, R164, 0x27 ;  /* 0x00000027a4247836 */ /* 0x000fe20000000000 */
[C---:B------:R-:W-:Y:S01]  /*2580*/  ISETP.GT.U32.AND P0, PT, R0.reuse, R7, PT ;  /* 0x000000070000720c */ /* 0x040fe20003f04070 */
[----:B------:R-:W-:-:S02]  /*2590*/  IMAD R41, R0, R6, R41 ;  /* 0x0000000600297224 */ /* 0x000fc400078e0229 */
[----:B------:R-:W-:Y:S01]  /*25a0*/  IMAD R4, R0, R8, R17 ;  /* 0x0000000800047224 */ /* 0x000fe200078e0211 */
[----:B------:R-:W-:Y:S01]  /*25b0*/  IABS R19, R36 ;  /* 0x0000002400137213 */ /* 0x000fe20000000000 */
[----:B------:R-:W-:-:S04]  /*25c0*/  IMAD.HI.U32 R10, R26, R31, RZ ;  /* 0x0000001f1a0a7227 */ /* 0x000fc800078e00ff */
[--C-:B------:R-:W-:Y:S01]  /*25d0*/  @!P3 IMAD.IADD R35, R35, 0x1, -R0.reuse ;  /* 0x000000012323b824 */ /* 0x100fe200078e0a00 */
[C---:B------:R-:W-:Y:S01]  /*25e0*/  ISETP.GT.U32.AND P3, PT, R0.reuse, R41, PT ;  /* 0x000000290000720c */ /* 0x040fe20003f64070 */
[----:B------:R-:W-:Y:S01]  /*25f0*/  @!P6 IMAD.IADD R39, R39, 0x1, -R0 ;  /* 0x000000012727e824 */ /* 0x000fe200078e0a00 */
[----:B------:R-:W-:Y:S01]  /*2600*/  ISETP.GT.U32.AND P6, PT, R0, R4, PT ;  /* 0x000000040000720c */ /* 0x000fe20003fc4070 */
[----:B------:R-:W-:Y:S02]  /*2610*/  IMAD.MOV R10, RZ, RZ, -R10 ;  /* 0x000000ffff0a7224 */ /* 0x000fe400078e0a0a */
        /* <DEDUP_REMOVED lines=11> */
[----:B------:R-:W-:Y:S01]  /*26d0*/  IMAD.HI.U32 R6, R26, R15, RZ ;  /* 0x0000000f1a067227 */ /* 0x000fe200078e00ff */
[----:B------:R-:W-:Y:S01]  /*26e0*/  IABS R165, R18 ;  /* 0x0000001200a57213 */ /* 0x000fe20000000000 */
[----:B------:R-:W-:Y:S02]  /*26f0*/  STL [R1+0x7a8], R18 ;  /* 0x0007a81201007387 */ /* 0x000fe40000100800 */
[--C-:B------:R-:W-:Y:S02]  /*2700*/  @!P3 IMAD.IADD R41, R41, 0x1, -R0.reuse ;  /* 0x000000012929b824 */ /* 0x100fe400078e0a00 */
[----:B------:R-:W-:Y:S01]  /*2710*/  @!P6 IMAD.IADD R4, R4, 0x1, -R0 ;  /* 0x000000010404e824 */ /* 0x000fe200078e0a00 */
[----:B------:R0:W-:Y:S01]  /*2720*/  STL [R1+0x7ac], R16 ;  /* 0x0007ac1001007387 */ /* 0x0001e20000100800 */
[----:B------:R-:W-:Y:S01]  /*2730*/  IMAD.MOV R6, RZ, RZ, -R6 ;  /* 0x000000ffff067224 */ /* 0x000fe200078e0a06 */
[----:B------:R-:W-:Y:S01]  /*2740*/  ISETP.GT.U32.AND P3, PT, R0, R41, PT ;  /* 0x000000290000720c */ /* 0x000fe20003f64070 */
[----:B------:R-:W-:Y:S01]  /*2750*/  IMAD.HI.U32 R8, R26, R165, RZ ;  /* 0x000000a51a087227 */ /* 0x000fe200078e00ff */
[----:B------:R-:W-:-:S03]  /*2760*/  ISETP.GT.U32.AND P6, PT, R0, R4, PT ;  /* 0x000000040000720c */ /* 0x000fc60003fc4070 */
[----:B------:R-:W-:Y:S02]  /*2770*/  @!P0 IMAD.IADD R31, R31, 0x1, -R0 ;  /* 0x000000011f1f8824 */ /* 0x000fe400078e0a00 */
[----:B------:R-:W-:Y:S02]  /*2780*/  IMAD.MOV R8, RZ, RZ, -R8 ;  /* 0x000000ffff087224 */ /* 0x000fe400078e0a08 */
[C---:B0-----:R-:W-:Y:S01]  /*2790*/  IMAD R16, R0.reuse, R6, R15 ;  /* 0x0000000600107224 */ /* 0x041fe200078e020f */
[C---:B------:R-:W-:Y:S01]  /*27a0*/  ISETP.GT.U32.AND P0, PT, R0.reuse, R31, PT ;  /* 0x0000001f0000720c */ /* 0x040fe20003f04070 */
[--C-:B------:R-:W-:Y:S02]  /*27b0*/  @!P5 IMAD.IADD R5, R5, 0x1, -R0.reuse ;  /* 0x000000010505d824 */ /* 0x100fe400078e0a00 */
[C---:B------:R-:W-:Y:S01]  /*27c0*/  IMAD R165, R0.reuse, R8, R165 ;  /* 0x0000000800a57224 */ /* 0x040fe200078e02a5 */
[C---:B------:R-:W-:Y:S01]  /*27d0*/  ISETP.GT.U32.AND P5, PT, R0.reuse, R16, PT ;  /* 0x000000100000720c */ /* 0x040fe20003fa4070 */
[--C-:B------:R-:W-:Y:S01]  /*27e0*/  @!P3 IMAD.IADD R41, R41, 0x1, -R0.reuse ;  /* 0x000000012929b824 */ /* 0x100fe200078e0a00 */
[----:B------:R-:W-:Y:S01]  /*27f0*/  ISETP.GT.U32.AND P3, PT, R0, R20, PT ;  /* 0x000000140000720c */ /* 0x000fe20003f64070 */
[----:B------:R-:W-:Y:S01]  /*2800*/  @!P6 IMAD.IADD R4, R4, 0x1, -R0 ;  /* 0x000000010404e824 */ /* 0x000fe200078e0a00 */
[----:B------:R-:W-:Y:S01]  /*2810*/  ISETP.GT.U32.AND P6, PT, R0, R165, PT ;  /* 0x000000a50000720c */ /* 0x000fe20003fc4070 */
[----:B------:R-:W-:-:S02]  /*2820*/  VIADD R10, R164, 0x2b ;  /* 0x0000002ba40a7836 */ /* 0x000fc40000000000 */
[----:B------:R-:W-:Y:S02]  /*2830*/  VIADD R21, R164, 0x2c ;  /* 0x0000002ca4157836 */ /* 0x000fe40000000000 */
[--C-:B------:R-:W-:Y:S01]  /*2840*/  @!P0 IMAD.IADD R31, R31, 0x1, -R0.reuse ;  /* 0x000000011f1f8824 */ /* 0x100fe200078e0a00 */
[----:B------:R-:W-:Y:S01]  /*2850*/  IABS R17, R10 ;  /* 0x0000000a00117213 */ /* 0x000fe20000000000 */
[----:B------:R0:W-:Y:S01]  /*2860*/  STL [R1+0x7b4], R10 ;  /* 0x0007b40a01007387 */ /* 0x0001e20000100800 */
[----:B------:R-:W-:Y:S01]  /*2870*/  ISETP.GE.AND P0, PT, R12, RZ, PT ;  /* 0x000000ff0c00720c */ /* 0x000fe20003f06270 */
[--C-:B------:R-:W-:Y:S02]  /*2880*/  @!P5 IMAD.IADD R16, R16, 0x1, -R0.reuse ;  /* 0x000000011010d824 */ /* 0x100fe400078e0a00 */
[----:B------:R-:W-:Y:S01]  /*2890*/  IMAD.HI.U32 R12, R26, R17, RZ ;  /* 0x000000111a0c7227 */ /* 0x000fe200078e00ff */
[----:B------:R1:W-:Y:S02]  /*28a0*/  STL [R1+0x7b0], R21 ;  /* 0x0007b01501007387 */ /* 0x0003e40000100800 */
[----:B------:R-:W-:Y:S01]  /*28b0*/  ISETP.GT.U32.AND P5, PT, R0, R16, PT ;  /* 0x000000100000720c */ /* 0x000fe20003fa4070 */
[----:B------:R-:W-:-:S02]  /*28c0*/  @!P3 IMAD.IADD R20, R20, 0x1, -R0 ;  /* 0x000000011414b824 */ /* 0x000fc400078e0a00 */
[----:B------:R-:W-:Y:S02]  /*28d0*/  @!P6 IMAD.IADD R165, R165, 0x1, -R0 ;  /* 0x00000001a5a5e824 */ /* 0x000fe400078e0a00 */
[----:B------:R-:W-:Y:S01]  /*28e0*/  IMAD.MOV R12, RZ, RZ, -R12 ;  /* 0x000000ffff0c7224 */ /* 0x000fe200078e0a0c */
[----:B------:R-:W-:Y:S01]  /*28f0*/  ISETP.GT.U32.AND P3, PT, R0, R20, PT ;  /* 0x000000140000720c */ /* 0x000fe20003f64070 */
[----:B0-----:R-:W-:Y:S01]  /*2900*/  IMAD.HI.U32 R10, R26, R23, RZ ;  /* 0x000000171a0a7227 */ /* 0x001fe200078e00ff */
[----:B-1----:R-:W-:Y:S02]  /*2910*/  IABS R21, R21 ;  /* 0x0000001500157213 */ /* 0x002fe40000000000 */
[C---:B------:R-:W-:Y:S01]  /*2920*/  ISETP.GT.U32.AND P6, PT, R0.reuse, R165, PT ;  /* 0x000000a50000720c */ /* 0x040fe20003fc4070 */
[----:B------:R-:W-:Y:S02]  /*2930*/  IMAD R22, R0, R12, R17 ;  /* 0x0000000c00167224 */ /* 0x000fe400078e0211 */
[----:B------:R-:W-:-:S04]  /*2940*/  IMAD.HI.U32 R6, R26, R21, RZ ;  /* 0x000000151a067227 */ /* 0x000fc800078e00ff */
[C---:B------:R-:W-:Y:S02]  /*2950*/  VIADD R43, R164.reuse, 0x2d ;  /* 0x0000002da42b7836 */ /* 0x040fe40000000000 */
[----:B------:R-:W-:Y:S02]  /*2960*/  VIADD R19, R164, 0x2e ;  /* 0x0000002ea4137836 */ /* 0x000fe40000000000 */
[----:B------:R-:W-:Y:S01]  /*2970*/  IMAD.MOV R10, RZ, RZ, -R10 ;  /* 0x000000ffff0a7224 */ /* 0x000fe200078e0a0a */
[----:B------:R-:W-:Y:S01]  /*2980*/  STL [R1+0x7bc], R43 ;  /* 0x0007bc2b01007387 */ /* 0x000fe20000100800 */
[----:B------:R-:W-:Y:S01]  /*2990*/  IMAD.MOV R6, RZ, RZ, -R6 ;  /* 0x000000ffff067224 */ /* 0x000fe200078e0a06 */
[----:B------:R-:W-:Y:S01]  /*29a0*/  IABS R15, R43 ;  /* 0x0000002b000f7213 */ /* 0x000fe20000000000 */
[----:B------:R-:W-:Y:S01]  /*29b0*/  @!P5 IMAD.IADD R16, R16, 0x1, -R0 ;  /* 0x000000011010d824 */ /* 0x000fe200078e0a00 */
[C---:B------:R-:W-:Y:S01]  /*29c0*/  ISETP.GT.U32.AND P5, PT, R0.reuse, R22, PT ;  /* 0x000000160000720c */ /* 0x040fe20003fa4070 */
[C---:B------:R-:W-:Y:S01]  /*29d0*/  IMAD R23, R0.reuse, R10, R23 ;  /* 0x0000000a00177224 */ /* 0x040fe200078e0217 */
[----:B------:R0:W-:Y:S01]  /*29e0*/  STL [R1+0x7b8], R19 ;  /* 0x0007b81301007387 */ /* 0x0001e20000100800 */
[----:B------:R-:W-:-:S02]  /*29f0*/  IMAD R21, R0, R6, R21 ;  /* 0x0000000600157224 */ /* 0x000fc400078e0215 */
[--C-:B------:R-:W-:Y:S01]  /*2a00*/  @!P3 IMAD.IADD R20, R20, 0x1, -R0.reuse ;  /* 0x000000011414b824 */ /* 0x100fe200078e0a00 */
[C---:B------:R-:W-:Y:S01]  /*2a10*/  ISETP.GT.U32.AND P3, PT, R0.reuse, R23, PT ;  /* 0x000000170000720c */ /* 0x040fe20003f64070 */
[--C-:B------:R-:W-:Y:S01]  /*2a20*/  @!P6 IMAD.IADD R165, R165, 0x1, -R0.reuse ;  /* 0x00000001a5a5e824 */ /* 0x100fe200078e0a00 */
[----:B------:R-:W-:Y:S01]  /*2a30*/  ISETP.GT.U32.AND P6, PT, R0, R21, PT ;  /* 0x000000150000720c */ /* 0x000fe20003fc4070 */
[----:B------:R-:W-:Y:S02]  /*2a40*/  VIADD R18, R164, 0x2f ;  /* 0x0000002fa4127836 */ /* 0x000fe40000000000 */
[----:B------:R-:W-:Y:S01]  /*2a50*/  IMAD.HI.U32 R8, R26, R15, RZ ;  /* 0x0000000f1a087227 */ /* 0x000fe200078e00ff */
[----:B0-----:R-:W-:Y:S02]  /*2a60*/  IABS R19, R19 ;  /* 0x0000001300137213 */ /* 0x001fe40000000000 */
[----:B------:R-:W-:Y:S01]  /*2a70*/  IABS R17, R18 ;  /* 0x0000001200117213 */ /* 0x000fe20000000000 */
[----:B------:R-:W-:Y:S01]  /*2a80*/  @!P5 IMAD.IADD R22, R22, 0x1, -R0 ;  /* 0x000000011616d824 */ /* 0x000fe200078e0a00 */
[----:B------:R-:W-:Y:S01]  /*2a90*/  STL [R1+0x7c4], R18 ;  /* 0x0007c41201007387 */ /* 0x000fe20000100800 */
[----:B------:R-:W-:-:S02]  /*2aa0*/  IMAD.HI.U32 R10, R26, R19, RZ ;  /* 0x000000131a0a7227 */ /* 0x000fc400078e00ff */
[----:B------:R-:W-:Y:S01]  /*2ab0*/  @!P3 IADD3 R23, PT, PT, R23, -R0, RZ ;  /* 0x800000001717b210 */ /* 0x000fe20007ffe0ff */
[----:B------:R-:W-:Y:S01]  /*2ac0*/  STL [R1+0x1c], R20 ;  /* 0x00001c1401007387 */ /* 0x000fe20000100800 */
[----:B------:R-:W-:Y:S01]  /*2ad0*/  IMAD.MOV R10, RZ, RZ, -R10 ;  /* 0x000000ffff0a7224 */ /* 0x000fe200078e0a0a */
[----:B------:R-:W-:Y:S01]  /*2ae0*/  ISETP.GT.U32.AND P5, PT, R0, R22, PT ;  /* 0x000000160000720c */ /* 0x000fe20003fa4070 */
[----:B------:R-:W-:Y:S01]  /*2af0*/  IMAD.HI.U32 R12, R26, R17, RZ ;  /* 0x000000111a0c7227 */ /* 0x000fe200078e00ff */
[----:B------:R0:W-:Y:S01]  /*2b00*/  STL [R1+0x18], R16 ;  /* 0x0000181001007387 */ /* 0x0001e20000100800 */
[C---:B------:R-:W-:Y:S02]  /*2b10*/  ISETP.GT.U32.AND P3, PT, R0.reuse, R23, PT ;  /* 0x000000170000720c */ /* 0x040fe40003f64070 */
[----:B------:R-:W-:Y:S02]  /*2b20*/  IMAD R19, R0, R10, R19 ;  /* 0x0000000a00137224 */ /* 0x000fe400078e0213 */
[----:B------:R-:W-:-:S02]  /*2b30*/  @!P6 IMAD.IADD R21, R21, 0x1, -R0 ;  /* 0x000000011515e824 */ /* 0x000fc400078e0a00 */
[----:B------:R-:W-:Y:S01]  /*2b40*/  IMAD.MOV R12, RZ, RZ, -R12 ;  /* 0x000000ffff0c7224 */ /* 0x000fe200078e0a0c */
[----:B------:R-:W-:Y:S01]  /*2b50*/  ISETP.GT.U32.AND P6, PT, R0, R19, PT ;  /* 0x000000130000720c */ /* 0x000fe20003fc4070 */
[----:B------:R-:W-:Y:S02]  /*2b60*/  IMAD.MOV R8, RZ, RZ, -R8 ;  /* 0x000000ffff087224 */ /* 0x000fe400078e0a08 */
[C---:B0-----:R-:W-:Y:S02]  /*2b70*/  VIADD R16, R164.reuse, 0x30 ;  /* 0x00000030a4107836 */ /* 0x041fe40000000000 */
[----:B------:R-:W-:Y:S02]  /*2b80*/  VIADD R6, R164, 0x31 ;  /* 0x00000031a4067836 */ /* 0x000fe40000000000 */
[C---:B------:R-:W-:Y:S01]  /*2b90*/  IMAD R18, R0.reuse, R12, R17 ;  /* 0x0000000c00127224 */ /* 0x040fe200078e0211 */
[----:B------:R-:W-:Y:S01]  /*2ba0*/  IABS R17, R16 ;  /* 0x0000001000117213 */ /* 0x000fe20000000000 */
[----:B------:R-:W-:Y:S01]  /*2bb0*/  IMAD R20, R0, R8, R15 ;  /* 0x0000000800147224 */ /* 0x000fe200078e020f */
[----:B------:R-:W-:Y:S01]  /*2bc0*/  IABS R8, R6 ;  /* 0x0000000600087213 */ /* 0x000fe20000000000 */
[----:B------:R-:W-:Y:S01]  /*2bd0*/  @!P5 IMAD.IADD R22, R22, 0x1, -R0 ;  /* 0x000000011616d824 */ /* 0x000fe200078e0a00 */
[----:B------:R-:W-:Y:S01]  /*2be0*/  STL [R1+0x7c0], R16 ;  /* 0x0007c01001007387 */ /* 0x000fe20000100800 */
[----:B------:R-:W-:Y:S01]  /*2bf0*/  ISETP.GT.U32.AND P5, PT, R0, R18, PT ;  /* 0x000000120000720c */ /* 0x000fe20003fa4070 */
[----:B------:R-:W-:-:S02]  /*2c00*/  IMAD.MOV.U32 R12, RZ, RZ, R13 ;  /* 0x000000ffff0c7224 */ /* 0x000fc400078e000d */
[----:B------:R0:W-:Y:S01]  /*2c10*/  STL [R1+0x7cc], R6 ;  /* 0x0007cc0601007387 */ /* 0x0001e20000100800 */
[----:B------:R-:W-:Y:S02]  /*2c20*/  IMAD.MOV.U32 R13, RZ, RZ, R8 ;  /* 0x000000ffff0d7224 */ /* 0x000fe400078e0008 */
[--C-:B------:R-:W-:Y:S02]  /*2c30*/  @!P6 IMAD.IADD R19, R19, 0x1, -R0.reuse ;  /* 0x000000011313e824 */ /* 0x100fe400078e0a00 */
[----:B------:R-:W-:Y:S01]  /*2c40*/  @!P3 IMAD.IADD R23, R23, 0x1, -R0 ;  /* 0x000000011717b824 */ /* 0x000fe200078e0a00 */
[----:B------:R-:W-:Y:S01]  /*2c50*/  ISETP.GT.U32.AND P3, PT, R0, R20, PT ;  /* 0x000000140000720c */ /* 0x000fe20003f64070 */
[----:B------:R-:W-:Y:S01]  /*2c60*/  VIADD R10, R164, 0x32 ;  /* 0x00000032a40a7836 */ /* 0x000fe20000000000 */
[----:B------:R-:W-:Y:S01]  /*2c70*/  ISETP.GT.U32.AND P6, PT, R0, R19, PT ;  /* 0x000000130000720c */ /* 0x000fe20003fc4070 */
[----:B------:R-:W-:Y:S02]  /*2c80*/  @!P1 IMAD.MOV R12, RZ, RZ, -R12 ;  /* 0x000000ffff0c9224 */ /* 0x000fe400078e0a0c */
[----:B0-----:R-:W-:Y:S01]  /*2c90*/  IMAD.HI.U32 R6, R26, R17, RZ ;  /* 0x000000111a067227 */ /* 0x001fe200078e00ff */
[----:B------:R0:W-:Y:S01]  /*2ca0*/  STL [R1+0x7c8], R10 ;  /* 0x0007c80a01007387 */ /* 0x0001e20000100800 */
[----:B------:R-:W-:-:S02]  /*2cb0*/  IABS R15, R10 ;  /* 0x0000000a000f7213 */ /* 0x000fc40000000000 */
[----:B------:R-:W-:Y:S01]  /*2cc0*/  IMAD.MOV R8, RZ, RZ, -R6 ;  /* 0x000000ffff087224 */ /* 0x000fe200078e0a06 */
[----:B------:R-:W-:Y:S01]  /*2cd0*/  STL [R1+0x5c8], R12 ;  /* 0x0005c80c01007387 */ /* 0x000fe20000100800 */
[----:B------:R-:W-:-:S04]  /*2ce0*/  IMAD.HI.U32 R6, R26, R13, RZ ;  /* 0x0000000d1a067227 */ /* 0x000fc800078e00ff */
[--C-:B------:R-:W-:Y:S01]  /*2cf0*/  @!P5 IMAD.IADD R18, R18, 0x1, -R0.reuse ;  /* 0x000000011212d824 */ /* 0x100fe200078e0a00 */
[----:B------:R-:W-:Y:S01]  /*2d00*/  IADD3 R16, PT, PT, -R6, RZ, RZ ;  /* 0x000000ff06107210 */ /* 0x000fe20007ffe1ff */
[----:B0-----:R-:W-:Y:S02]  /*2d10*/  VIADD R10, R164, 0x33 ;  /* 0x00000033a40a7836 */ /* 0x001fe40000000000 */
[C---:B------:R-:W-:Y:S01]  /*2d20*/  IMAD R17, R0.reuse, R8, R17 ;  /* 0x0000000800117224 */ /* 0x040fe200078e0211 */
[C---:B------:R-:W-:Y:S01]  /*2d30*/  ISETP.GT.U32.AND P5, PT, R0.reuse, R18, PT ;  /* 0x000000120000720c */ /* 0x040fe20003fa4070 */
[----:B------:R-:W-:Y:S01]  /*2d40*/  IMAD R16, R0, R16, R13 ;  /* 0x0000001000107224 */ /* 0x000fe200078e020d */
[----:B------:R-:W-:Y:S01]  /*2d50*/  IABS R8, R10 ;  /* 0x0000000a00087213 */ /* 0x000fe20000000000 */
[----:B------:R-:W-:Y:S01]  /*2d60*/  IMAD.HI.U32 R6, R26, R15, RZ ;  /* 0x0000000f1a067227 */ /* 0x000fe200078e00ff */
[----:B------:R0:W-:Y:S03]  /*2d70*/  STL [R1+0x7d0], R10 ;  /* 0x0007d00a01007387 */ /* 0x0001e60000100800 */
[--C-:B------:R-:W-:Y:S01]  /*2d80*/  @!P3 IMAD.IADD R20, R20, 0x1, -R0.reuse ;  /* 0x000000011414b824 */ /* 0x100fe200078e0a00 */
[C---:B------:R-:W-:Y:S01]  /*2d90*/  ISETP.GT.U32.AND P3, PT, R0.reuse, R21, PT ;  /* 0x000000150000720c */ /* 0x040fe20003f64070 */
[----:B------:R-:W-:Y:S01]  /*2da0*/  @!P6 IMAD.IADD R19, R19, 0x1, -R0 ;  /* 0x000000011313e824 */ /* 0x000fe200078e0a00 */
[C---:B------:R-:W-:Y:S01]  /*2db0*/  ISETP.GT.U32.AND P6, PT, R0.reuse, R16, PT ;  /* 0x000000100000720c */ /* 0x040fe20003fc4070 */
[----:B------:R-:W-:Y:S01]  /*2dc0*/  IMAD.MOV.U32 R13, RZ, RZ, R8 ;  /* 0x000000ffff0d7224 */ /* 0x000fe200078e0008 */
[----:B------:R-:W-:Y:S01]  /*2dd0*/  ISETP.GT.U32.AND P1, PT, R0, R20, PT ;  /* 0x000000140000720c */ /* 0x000fe20003f24070 */
[----:B------:R-:W-:-:S02]  /*2de0*/  IMAD.MOV R8, RZ, RZ, -R6 ;  /* 0x000000ffff087224 */ /* 0x000fc400078e0a06 */
[----:B0-----:R-:W-:Y:S02]  /*2df0*/  VIADD R10, R164, 0x34 ;  /* 0x00000034a40a7836 */ /* 0x001fe40000000000 */
[----:B------:R-:W-:Y:S02]  /*2e00*/  IMAD R15, R0, R8, R15 ;  /* 0x00000008000f7224 */ /* 0x000fe400078e020f */
[--C-:B------:R-:W-:Y:S01]  /*2e10*/  @!P5 IMAD.IADD R18, R18, 0x1, -R0.reuse ;  /* 0x000000011212d824 */ /* 0x100fe200078e0a00 */
[----:B------:R-:W-:Y:S01]  /*2e20*/  IABS R43, R10 ;  /* 0x0000000a002b7213 */ /* 0x000fe20000000000 */
[----:B------:R-:W-:Y:S01]  /*2e30*/  IMAD.HI.U32 R6, R26, R13, RZ ;  /* 0x0000000d1a067227 */ /* 0x000fe200078e00ff */
[----:B------:R-:W-:Y:S01]  /*2e40*/  ISETP.GT.U32.AND P5, PT, R0, R15, PT ;  /* 0x0000000f0000720c */ /* 0x000fe20003fa4070 */
[----:B------:R0:W-:Y:S02]  /*2e50*/  STL [R1+0x7d4], R10 ;  /* 0x0007d40a01007387 */ /* 0x0001e40000100800 */
[----:B------:R-:W-:-:S02]  /*2e60*/  @!P6 IMAD.IADD R16, R16, 0x1, -R0 ;  /* 0x000000011010e824 */ /* 0x000fc400078e0a00 */
[----:B------:R-:W-:Y:S01]  /*2e70*/  @!P1 IMAD.IADD R20, R20, 0x1, -R0 ;  /* 0x0000000114149824 */ /* 0x000fe200078e0a00 */
[----:B------:R-:W-:Y:S01]  /*2e80*/  ISETP.GE.AND P1, PT, R14, RZ, PT ;  /* 0x000000ff0e00720c */ /* 0x000fe20003f26270 */
[----:B------:R-:W-:Y:S01]  /*2e90*/  IMAD.MOV R14, RZ, RZ, -R6 ;  /* 0x000000ffff0e7224 */ /* 0x000fe200078e0a06 */
[----:B------:R-:W-:Y:S01]  /*2ea0*/  ISETP.GT.U32.AND P6, PT, R0, R16, PT ;  /* 0x000000100000720c */ /* 0x000fe20003fc4070 */
[----:B------:R-:W-:-:S04]  /*2eb0*/  IMAD.HI.U32 R6, R26, R43, RZ ;  /* 0x0000002b1a067227 */ /* 0x000fc800078e00ff */
[----:B0-----:R-:W-:Y:S02]  /*2ec0*/  VIADD R10, R164, 0x35 ;  /* 0x00000035a40a7836 */ /* 0x001fe40000000000 */
[----:B------:R-:W-:Y:S02]  /*2ed0*/  IMAD R14, R0, R14, R13 ;  /* 0x0000000e000e7224 */ /* 0x000fe400078e020d */
[----:B------:R-:W-:Y:S01]  /*2ee0*/  IMAD.MOV R13, RZ, RZ, -R6 ;  /* 0x000000ffff0d7224 */ /* 0x000fe200078e0a06 */
[----:B------:R0:W-:Y:S01]  /*2ef0*/  STL [R1+0x7d8], R10 ;  /* 0x0007d80a01007387 */ /* 0x0001e20000100800 */
[----:B------:R-:W-:Y:S01]  /*2f00*/  IABS R45, R10 ;  /* 0x0000000a002d7213 */ /* 0x000fe20000000000 */
[----:B------:R-:W-:Y:S01]  /*2f10*/  @!P5 IMAD.IADD R15, R15, 0x1, -R0 ;  /* 0x000000010f0fd824 */ /* 0x000fe200078e0a00 */
[----:B------:R-:W-:Y:S01]  /*2f20*/  @!P6 IADD3 R16, PT, PT, R16, -R0, RZ ;  /* 0x800000001010e210 */ /* 0x000fe20007ffe0ff */
[----:B------:R-:W-:Y:S01]  /*2f30*/  IMAD R13, R0, R13, R43 ;  /* 0x0000000d000d7224 */ /* 0x000fe200078e022b */
[----:B------:R-:W-:Y:S01]  /*2f40*/  ISETP.GE.AND P5, PT, R44, RZ, PT ;  /* 0x000000ff2c00720c */ /* 0x000fe20003fa6270 */
[----:B------:R-:W-:-:S03]  /*2f50*/  IMAD.HI.U32 R6, R26, R45, RZ ;  /* 0x0000002d1a067227 */ /* 0x000fc600078e00ff */
[C---:B------:R-:W-:Y:S01]  /*2f60*/  ISETP.GT.U32.AND P6, PT, R0.reuse, R13, PT ;  /* 0x0000000d0000720c */ /* 0x040fe20003fc4070 */
[----:B0-----:R-:W-:Y:S02]  /*2f70*/  IMAD.MOV.U32 R10, RZ, RZ, R11 ;  /* 0x000000ffff0a7224 */ /* 0x001fe400078e000b */
[----:B------:R-:W-:Y:S02]  /*2f80*/  IMAD.MOV R6, RZ, RZ, -R6 ;  /* 0x000000ffff067224 */ /* 0x000fe400078e0a06 */
[----:B------:R-:W-:Y:S01]  /*2f90*/  @!P4 IMAD.MOV R10, RZ, RZ, -R10 ;  /* 0x000000ffff0ac224 */ /* 0x000fe200078e0a0a */
[----:B------:R-:W-:Y:S01]  /*2fa0*/  ISETP.GT.U32.AND P4, PT, R0, R15, PT ;  /* 0x0000000f0000720c */ /* 0x000fe20003f84070 */
[----:B------:R-:W-:Y:S02]  /*2fb0*/  VIADD R8, R164, 0x36 ;  /* 0x00000036a4087836 */ /* 0x000fe40000000000 */
[C---:B------:R-:W-:Y:S02]  /*2fc0*/  IMAD R12, R0.reuse, R6, R45 ;  /* 0x00000006000c7224 */ /* 0x040fe400078e022d */
[--C-:B------:R-:W-:Y:S01]  /*2fd0*/  @!P3 IMAD.IADD R21, R21, 0x1, -R0.reuse ;  /* 0x000000011515b824 */ /* 0x100fe200078e0a00 */
[----:B------:R0:W-:Y:S01]  /*2fe0*/  STL [R1+0x7dc], R8 ;  /* 0x0007dc0801007387 */ /* 0x0001e20000100800 */
[----:B------:R-:W-:Y:S01]  /*2ff0*/  IABS R11, R8 ;  /* 0x00000008000b7213 */ /* 0x000fe20000000000 */
[----:B------:R-:W-:Y:S01]  /*3000*/  @!P6 IMAD.IADD R13, R13, 0x1, -R0 ;  /* 0x000000010d0de824 */ /* 0x000fe200078e0a00 */
[----:B------:R-:W-:Y:S01]  /*3010*/  ISETP.GT.U32.AND P3, PT, R0, R17, PT ;  /* 0x000000110000720c */ /* 0x000fe20003f64070 */
[----:B------:R1:W-:Y:S01]  /*3020*/  STL [R1+0x5c4], R10 ;  /* 0x0005c40a01007387 */ /* 0x0003e20000100800 */
[----:B------:R-:W-:-:S02]  /*3030*/  VIADD R44, R164, 0x3e ;  /* 0x0000003ea42c7836 */ /* 0x000fc40000000000 */
[----:B------:R-:W-:Y:S01]  /*3040*/  @!P4 IMAD.IADD R15, R15, 0x1, -R0 ;  /* 0x000000010f0fc824 */ /* 0x000fe200078e0a00 */
[----:B------:R-:W-:Y:S01]  /*3050*/  ISETP.GT.U32.AND P4, PT, R0, R12, PT ;  /* 0x0000000c0000720c */ /* 0x000fe20003f84070 */
[----:B------:R-:W-:Y:S01]  /*3060*/  IMAD.HI.U32 R6, R26, R11, RZ ;  /* 0x0000000b1a067227 */ /* 0x000fe200078e00ff */
[----:B------:R-:W-:-:S03]  /*3070*/  ISETP.GT.U32.AND P6, PT, R0, R13, PT ;  /* 0x0000000d0000720c */ /* 0x000fc60003fc4070 */
[----:B0-----:R-:W-:Y:S02]  /*3080*/  IMAD.MOV.U32 R8, RZ, RZ, R9 ;  /* 0x000000ffff087224 */ /* 0x001fe400078e0009 */
[----:B------:R-:W-:Y:S02]  /*3090*/  VIADD R9, R164, 0x37 ;  /* 0x00000037a4097836 */ /* 0x000fe40000000000 */
[----:B------:R-:W-:Y:S01]  /*30a0*/  @!P2 IMAD.MOV R8, RZ, RZ, -R8 ;  /* 0x000000ffff08a224 */ /* 0x000fe200078e0a08 */
[----:B------:R-:W-:Y:S01]  /*30b0*/  ISETP.GE.AND P2, PT, R30, RZ, PT ;  /* 0x000000ff1e00720c */ /* 0x000fe20003f46270 */
[----:B------:R-:W-:Y:S02]  /*30c0*/  IMAD.MOV R6, RZ, RZ, -R6 ;  /* 0x000000ffff067224 */ /* 0x000fe400078e0a06 */
[----:B------:R-:W-:Y:S01]  /*30d0*/  @!P4 IMAD.IADD R12, R12, 0x1, -R0 ;  /* 0x000000010c0cc824 */ /* 0x000fe200078e0a00 */
[----:B------:R0:W-:Y:S01]  /*30e0*/  STL [R1+0x5c0], R8 ;  /* 0x0005c00801007387 */ /* 0x0001e20000100800 */
[----:B------:R-:W-:-:S02]  /*30f0*/  IMAD R11, R0, R6, R11 ;  /* 0x00000006000b7224 */ /* 0x000fc400078e020b */
[----:B------:R-:W-:Y:S01]  /*3100*/  VIADD R30, R164, 0x39 ;  /* 0x00000039a41e7836 */ /* 0x000fe20000000000 */
[----:B------:R-:W-:Y:S01]  /*3110*/  STL [R1+0x7e0], R9 ;  /* 0x0007e00901007387 */ /* 0x000fe20000100800 */
[----:B------:R-:W-:Y:S01]  /*3120*/  ISETP.GT.U32.AND P4, PT, R0, R12, PT ;  /* 0x0000000c0000720c */ /* 0x000fe20003f84070 */
[----:B-1----:R-:W-:Y:S02]  /*3130*/  VIADD R10, R164, 0x3a ;  /* 0x0000003aa40a7836 */ /* 0x002fe40000000000 */
[--C-:B------:R-:W-:Y:S01]  /*3140*/  @!P6 IMAD.IADD R13, R13, 0x1, -R0.reuse ;  /* 0x000000010d0de824 */ /* 0x100fe200078e0a00 */
[----:B------:R-:W-:Y:S01]  /*3150*/  ISETP.GT.U32.AND P6, PT, R0, R11, PT ;  /* 0x0000000b0000720c */ /* 0x000fe20003fc4070 */
[----:B0-----:R-:W-:Y:S01]  /*3160*/  IMAD.MOV.U32 R8, RZ, RZ, R7 ;  /* 0x000000ffff087224 */ /* 0x001fe200078e0007 */
[----:B------:R-:W-:Y:S01]  /*3170*/  IABS R7, R9 ;  /* 0x0000000900077213 */ /* 0x000fe20000000000 */
[----:B------:R-:W-:Y:S01]  /*3180*/  @!P3 IMAD.IADD R17, R17, 0x1, -R0 ;  /* 0x000000011111b824 */ /* 0x000fe200078e0a00 */
[----:B------:R-:W-:Y:S01]  /*3190*/  IABS R45, R10 ;  /* 0x0000000a002d7213 */ /* 0x000fe20000000000 */
[----:B------:R-:W-:Y:S01]  /*31a0*/  @!P0 IMAD.MOV R8, RZ, RZ, -R8 ;  /* 0x000000ffff088224 */ /* 0x000fe200078e0a08 */
[----:B------:R-:W-:Y:S01]  /*31b0*/  IABS R43, R30 ;  /* 0x0000001e002b7213 */ /* 0x000fe20000000000 */
[----:B------:R-:W-:Y:S01]  /*31c0*/  IMAD.HI.U32 R6, R26, R7, RZ ;  /* 0x000000071a067227 */ /* 0x000fe200078e00ff */
[----:B------:R-:W-:-:S02]  /*31d0*/  ISETP.GT.U32.AND P3, PT, R0, R17, PT ;  /* 0x000000110000720c */ /* 0x000fc40003f64070 */
[----:B------:R0:W-:Y:S01]  /*31e0*/  STL [R1+0x5bc], R8 ;  /* 0x0005bc0801007387 */ /* 0x0001e20000100800 */
[----:B------:R-:W-:Y:S01]  /*31f0*/  IMAD.MOV R6, RZ, RZ, -R6 ;  /* 0x000000ffff067224 */ /* 0x000fe200078e0a06 */
[----:B------:R-:W-:Y:S01]  /*3200*/  ISETP.GE.AND P0, PT, R28, RZ, PT ;  /* 0x000000ff1c00720c */ /* 0x000fe20003f06270 */
[--C-:B------:R-:W-:Y:S02]  /*3210*/  @!P4 IMAD.IADD R12, R12, 0x1, -R0.reuse ;  /* 0x000000010c0cc824 */ /* 0x100fe400078e0a00 */
[----:B------:R-:W-:Y:S02]  /*3220*/  @!P6 IMAD.IADD R11, R11, 0x1, -R0 ;  /* 0x000000010b0be824 */ /* 0x000fe400078e0a00 */
[----:B------:R-:W-:Y:S02]  /*3230*/  IMAD R53, R27, 0x100, R49 ;  /* 0x000001001b357824 */ /* 0x000fe400078e0231 */
[----:B------:R-:W-:Y:S01]  /*3240*/  @!P1 IMAD.MOV R29, RZ, RZ, -R29 ;  /* 0x000000ffff1d9224 */ /* 0x000fe200078e0a1d */
[----:B------:R-:W-:Y:S01]  /*3250*/  ISETP.GT.U32.AND P6, PT, R0, R11, PT ;  /* 0x0000000b0000720c */ /* 0x000fe20003fc4070 */
[----:B0-----:R-:W-:-:S02]  /*3260*/  VIADD R8, R164, 0x38 ;  /* 0x00000038a4087836 */ /* 0x001fc40000000000 */
[--C-:B------:R-:W-:Y:S01]  /*3270*/  @!P3 IMAD.IADD R17, R17, 0x1, -R0.reuse ;  /* 0x000000011111b824 */ /* 0x100fe200078e0a00 */
[----:B------:R-:W-:Y:S01]  /*3280*/  ISETP.GT.U32.AND P3, PT, R0, R14, PT ;  /* 0x0000000e0000720c */ /* 0x000fe20003f64070 */
[----:B------:R-:W-:Y:S01]  /*3290*/  VIADD R50, R53, 0x80 ;  /* 0x0000008035327836 */ /* 0x000fe20000000000 */
[----:B------:R0:W-:Y:S01]  /*32a0*/  STL [R1+0x7e4], R8 ;  /* 0x0007e40801007387 */ /* 0x0001e20000100800 */
[----:B------:R-:W-:Y:S01]  /*32b0*/  IABS R9, R8 ;  /* 0x0000000800097213 */ /* 0x000fe20000000000 */
[----:B------:R-:W-:Y:S02]  /*32c0*/  @!P5 IMAD.MOV R33, RZ, RZ, -R33 ;  /* 0x000000ffff21d224 */ /* 0x000fe400078e0a21 */
[----:B------:R1:W-:Y:S01]  /*32d0*/  STL [R1+0x7e8], R30 ;  /* 0x0007e81e01007387 */ /* 0x0003e20000100800 */
[----:B------:R-:W-:Y:S01]  /*32e0*/  IABS R48, R50 ;  /* 0x0000003200307213 */ /* 0x000fe20000000000 */
[----:B------:R-:W-:Y:S02]  /*32f0*/  @!P2 IMAD.MOV R35, RZ, RZ, -R35 ;  /* 0x000000ffff23a224 */ /* 0x000fe400078e0a23 */
[----:B------:R3:W-:Y:S01]  /*3300*/  STL [R1+0x7ec], R10 ;  /* 0x0007ec0a01007387 */ /* 0x0007e20000100800 */
[----:B------:R-:W-:-:S02]  /*3310*/  @!P6 IMAD.IADD R11, R11, 0x1, -R0 ;  /* 0x000000010b0be824 */ /* 0x000fc400078e0a00 */
[----:B0-----:R-:W-:Y:S02]  /*3320*/  VIADD R8, R164, 0x3b ;  /* 0x0000003ba4087836 */ /* 0x001fe40000000000 */
[----:B------:R-:W-:Y:S02]  /*3330*/  @!P3 IMAD.IADD R14, R14, 0x1, -R0 ;  /* 0x000000010e0eb824 */ /* 0x000fe400078e0a00 */
[----:B-1----:R-:W-:Y:S01]  /*3340*/  VIADD R30, R164, 0x3c ;  /* 0x0000003ca41e7836 */ /* 0x002fe20000000000 */
[----:B------:R0:W-:Y:S01]  /*3350*/  STL [R1+0x7f0], R8 ;  /* 0x0007f00801007387 */ /* 0x0001e20000100800 */
[----:B------:R-:W-:Y:S01]  /*3360*/  IABS R47, R8 ;  /* 0x00000008002f7213 */ /* 0x000fe20000000000 */
[C---:B---3--:R-:W-:Y:S01]  /*3370*/  IMAD R10, R0.reuse, R6, R7 ;  /* 0x00000006000a7224 */ /* 0x048fe200078e0207 */
[----:B------:R-:W-:Y:S01]  /*3380*/  ISETP.GT.U32.AND P3, PT, R0, R14, PT ;  /* 0x0000000e0000720c */ /* 0x000fe20003f64070 */
[----:B------:R-:W-:Y:S01]  /*3390*/  IMAD.HI.U32 R6, R26, R9, RZ ;  /* 0x000000091a067227 */ /* 0x000fe200078e00ff */
[----:B------:R1:W-:Y:S02]  /*33a0*/  STL [R1+0x7f4], R30 ;  /* 0x0007f41e01007387 */ /* 0x0003e40000100800 */
[----:B------:R-:W-:Y:S01]  /*33b0*/  ISETP.GT.U32.AND P4, PT, R0, R10, PT ;  /* 0x0000000a0000720c */ /* 0x000fe20003f84070 */
[----:B------:R-:W-:Y:S01]  /*33c0*/  IMAD.HI.U32 R7, R26, R43, RZ ;  /* 0x0000002b1a077227 */ /* 0x000fe200078e00ff */
[----:B0-----:R-:W-:-:S03]  /*33d0*/  IADD3 R8, PT, PT, -R6, RZ, RZ ;  /* 0x000000ff06087210 */ /* 0x001fc60007ffe1ff */
[----:B------:R-:W-:-:S04]  /*33e0*/  IMAD.HI.U32 R6, R26, R45, RZ ;  /* 0x0000002d1a067227 */ /* 0x000fc800078e00ff */
[----:B------:R-:W-:Y:S02]  /*33f0*/  IMAD R9, R0, R8, R9 ;  /* 0x0000000800097224 */ /* 0x000fe400078e0209 */
[----:B------:R-:W-:Y:S02]  /*3400*/  IMAD.MOV R7, RZ, RZ, -R7 ;  /* 0x000000ffff077224 */ /* 0x000fe400078e0a07 */
[----:B------:R-:W-:Y:S01]  /*3410*/  @!P4 IMAD.IADD R10, R10, 0x1, -R0 ;  /* 0x000000010a0ac824 */ /* 0x000fe200078e0a00 */
[C---:B------:R-:W-:Y:S01]  /*3420*/  ISETP.GT.U32.AND P6, PT, R0.reuse, R9, PT ;  /* 0x000000090000720c */ /* 0x040fe20003fc4070 */
[----:B------:R-:W-:Y:S02]  /*3430*/  IMAD.MOV R28, RZ, RZ, -R6 ;  /* 0x000000ffff1c7224 */ /* 0x000fe400078e0a06 */
[C---:B------:R-:W-:Y:S01]  /*3440*/  IMAD R8, R0.reuse, R7, R43 ;  /* 0x0000000700087224 */ /* 0x040fe200078e022b */
[C---:B------:R-:W-:Y:S01]  /*3450*/  ISETP.GT.U32.AND P4, PT, R0.reuse, R10, PT ;  /* 0x0000000a0000720c */ /* 0x040fe20003f84070 */
[----:B------:R-:W-:Y:S01]  /*3460*/  IMAD R7, R0, R28, R45 ;  /* 0x0000001c00077224 */ /* 0x000fe200078e022d */
[----:B------:R-:W-:Y:S01]  /*3470*/  IABS R43, R30 ;  /* 0x0000001e002b7213 */ /* 0x000fe20000000000 */
[----:B------:R-:W-:Y:S01]  /*3480*/  IMAD.HI.U32 R6, R26, R47, RZ ;  /* 0x0000002f1a067227 */ /* 0x000fe200078e00ff */
[----:B-1----:R-:W-:-:S03]  /*3490*/  IABS R30, R164 ;  /* 0x000000a4001e7213 */ /* 0x002fc60000000000 */
[----:B------:R-:W-:Y:S02]  /*34a0*/  IMAD.MOV R6, RZ, RZ, -R6 ;  /* 0x000000ffff067224 */ /* 0x000fe400078e0a06 */
[----:B------:R-:W-:Y:S01]  /*34b0*/  @!P6 IMAD.IADD R9, R9, 0x1, -R0 ;  /* 0x000000010909e824 */ /* 0x000fe200078e0a00 */
[----:B------:R-:W-:Y:S01]  /*34c0*/  ISETP.GT.U32.AND P6, PT, R0, R7, PT ;  /* 0x000000070000720c */ /* 0x000fe20003fc4070 */
[----:B------:R-:W-:-:S04]  /*34d0*/  IMAD.HI.U32 R28, R26, R43, RZ ;  /* 0x0000002b1a1c7227 */ /* 0x000fc800078e00ff */
[----:B------:R-:W-:Y:S01]  /*34e0*/  @!P4 IMAD.IADD R10, R10, 0x1, -R0 ;  /* 0x000000010a0ac824 */ /* 0x000fe200078e0a00 */
[C---:B------:R-:W-:Y:S01]  /*34f0*/  ISETP.GT.U32.AND P4, PT, R0.reuse, R8, PT ;  /* 0x000000080000720c */ /* 0x040fe20003f84070 */
[----:B------:R-:W-:Y:S01]  /*3500*/  IMAD R6, R0, R6, R47 ;  /* 0x0000000600067224 */ /* 0x000fe200078e022f */
[----:B------:R-:W-:Y:S01]  /*3510*/  IABS R47, R44 ;  /* 0x0000002c002f7213 */ /* 0x000fe20000000000 */
[----:B------:R-:W-:Y:S02]  /*3520*/  IMAD.MOV R28, RZ, RZ, -R28 ;  /* 0x000000ffff1c7224 */ /* 0x000fe400078e0a1c */
[--C-:B------:R-:W-:Y:S01]  /*3530*/  @!P3 IMAD.IADD R14, R14, 0x1, -R0.reuse ;  /* 0x000000010e0eb824 */ /* 0x100fe200078e0a00 */
[----:B------:R-:W-:Y:S01]  /*3540*/  ISETP.GE.AND P3, PT, R46, RZ, PT ;  /* 0x000000ff2e00720c */ /* 0x000fe20003f66270 */
[----:B------:R-:W-:Y:S02]  /*3550*/  IMAD R55, R0, R28, R43 ;  /* 0x0000001c00377224 */ /* 0x000fe400078e022b */
[----:B------:R-:W-:-:S02]  /*3560*/  @!P6 IMAD.IADD R7, R7, 0x1, -R0 ;  /* 0x000000010707e824 */ /* 0x000fc400078e0a00 */
[----:B------:R-:W-:Y:S01]  /*3570*/  VIADD R46, R164, 0x3d ;  /* 0x0000003da42e7836 */ /* 0x000fe20000000000 */
[----:B------:R-:W-:Y:S01]  /*3580*/  ISETP.GT.U32.AND P6, PT, R0, R55, PT ;  /* 0x000000370000720c */ /* 0x000fe20003fc4070 */
[----:B------:R-:W-:Y:S01]  /*3590*/  @!P4 IMAD.IADD R8, R8, 0x1, -R0 ;  /* 0x000000010808c824 */ /* 0x000fe200078e0a00 */
[C---:B------:R-:W-:Y:S01]  /*35a0*/  ISETP.GT.U32.AND P4, PT, R0.reuse, R6, PT ;  /* 0x000000060000720c */ /* 0x040fe20003f84070 */
[----:B------:R-:W-:Y:S01]  /*35b0*/  IMAD.MOV.U32 R43, RZ, RZ, R30 ;  /* 0x000000ffff2b7224 */ /* 0x000fe200078e001e */
[----:B------:R-:W-:Y:S01]  /*35c0*/  IABS R45, R46 ;  /* 0x0000002e002d7213 */ /* 0x000fe20000000000 */
[----:B------:R0:W-:Y:S01]  /*35d0*/  STL [R1+0x7f8], R46 ;  /* 0x0007f82e01007387 */ /* 0x0001e20000100800 */
[----:B------:R-:W-:Y:S01]  /*35e0*/  ISETP.GT.U32.AND P1, PT, R0, R8, PT ;  /* 0x000000080000720c */ /* 0x000fe20003f24070 */
[C---:B------:R-:W-:Y:S02]  /*35f0*/  IMAD.HI.U32 R28, R26.reuse, R47, RZ ;  /* 0x0000002f1a1c7227 */ /* 0x040fe400078e00ff */
[----:B------:R1:W-:Y:S02]  /*3600*/  STL [R1+0x7fc], R44 ;  /* 0x0007fc2c01007387 */ /* 0x0003e40000100800 */
[----:B------:R-:W-:-:S02]  /*3610*/  IMAD.HI.U32 R27, R26, R45, RZ ;  /* 0x0000002d1a1b7227 */ /* 0x000fc400078e00ff */
[----:B------:R-:W-:Y:S02]  /*3620*/  STL [R1+0x800], R53 ;  /* 0x0008003501007387 */ /* 0x000fe40000100800 */
[--C-:B------:R-:W-:Y:S01]  /*3630*/  @!P4 IMAD.IADD R6, R6, 0x1, -R0.reuse ;  /* 0x000000010606c824 */ /* 0x100fe200078e0a00 */
[C---:B------:R-:W-:Y:S01]  /*3640*/  ISETP.GT.U32.AND P4, PT, R0.reuse, R9, PT ;  /* 0x000000090000720c */ /* 0x040fe20003f84070 */
[----:B------:R-:W-:Y:S01]  /*3650*/  @!P6 IMAD.IADD R55, R55, 0x1, -R0 ;  /* 0x000000013737e824 */ /* 0x000fe200078e0a00 */
[----:B0-----:R-:W-:Y:S01]  /*3660*/  IABS R46, R53 ;  /* 0x00000035002e7213 */ /* 0x001fe20000000000 */
[----:B------:R-:W-:Y:S01]  /*3670*/  IMAD.MOV R30, RZ, RZ, -R27 ;  /* 0x000000ffff1e7224 */ /* 0x000fe200078e0a1b */
[----:B------:R-:W-:Y:S01]  /*3680*/  ISETP.GT.U32.AND P6, PT, R0, R7, PT ;  /* 0x000000070000720c */ /* 0x000fe20003fc4070 */
[----:B------:R-:W-:Y:S01]  /*3690*/  IMAD.HI.U32 R26, R26, R43, RZ ;  /* 0x0000002b1a1a7227 */ /* 0x000fe200078e00ff */
[----:B------:R-:W-:Y:S01]  /*36a0*/  STL [R1+0x8b0], R50 ;  /* 0x0008b03201007387 */ /* 0x000fe20000100800 */
[----:B------:R-:W-:-:S02]  /*36b0*/  ISETP.GT.U32.AND P5, PT, R0, R6, PT ;  /* 0x000000060000720c */ /* 0x000fc40003fa4070 */
[----:B-1----:R-:W-:Y:S01]  /*36c0*/  IMAD.MOV R44, RZ, RZ, -R28 ;  /* 0x000000ffff2c7224 */ /* 0x002fe200078e0a1c */
[----:B------:R-:W-:Y:S01]  /*36d0*/  MOV R28, R48 ;  /* 0x00000030001c7202 */ /* 0x000fe20000000f00 */
[----:B------:R-:W-:Y:S01]  /*36e0*/  IMAD.MOV.U32 R27, RZ, RZ, R46 ;  /* 0x000000ffff1b7224 */ /* 0x000fe200078e002e */
[----:B------:R0:W-:Y:S01]  /*36f0*/  STL [R1+0x5b8], R29 ;  /* 0x0005b81d01007387 */ /* 0x0001e20000100800 */
[C---:B------:R-:W-:Y:S01]  /*3700*/  IMAD R54, R0.reuse, R30, R45 ;  /* 0x0000001e00367224 */ /* 0x040fe200078e022d */
[C---:B------:R-:W-:Y:S01]  /*3710*/  ISETP.GT.U32.AND P2, PT, R0.reuse, R55, PT ;  /* 0x000000370000720c */ /* 0x040fe20003f44070 */
[----:B------:R-:W-:Y:S01]  /*3720*/  IMAD.MOV R30, RZ, RZ, -R26 ;  /* 0x000000ffff1e7224 */ /* 0x000fe200078e0a1a */
[----:B------:R1:W-:Y:S01]  /*3730*/  STL [R1+0x5b4], R33 ;  /* 0x0005b42101007387 */ /* 0x0003e20000100800 */
[C---:B------:R-:W-:Y:S02]  /*3740*/  IMAD R51, R0.reuse, R44, R47 ;  /* 0x0000002c00337224 */ /* 0x040fe400078e022f */
[----:B------:R-:W-:Y:S01]  /*3750*/  IMAD.HI.U32 R26, R25, R27, RZ ;  /* 0x0000001b191a7227 */ /* 0x000fe200078e00ff */
[----:B------:R-:W-:Y:S03]  /*3760*/  STL [R1+0x5b0], R35 ;  /* 0x0005b02301007387 */ /* 0x000fe60000100800 */
[----:B------:R-:W-:Y:S01]  /*3770*/  @!P4 IMAD.IADD R9, R9, 0x1, -R0 ;  /* 0x000000010909c824 */ /* 0x000fe200078e0a00 */
[C---:B------:R-:W-:Y:S01]  /*3780*/  ISETP.GT.U32.AND P4, PT, R0.reuse, R54, PT ;  /* 0x000000360000720c */ /* 0x040fe20003f84070 */
[----:B0-----:R-:W-:-:S02]  /*3790*/  IMAD R29, R0, R30, R43 ;  /* 0x0000001e001d7224 */ /* 0x001fc400078e022b */
[----:B------:R-:W-:Y:S01]  /*37a0*/  @!P1 IMAD.IADD R8, R8, 0x1, -R0 ;  /* 0x0000000108089824 */ /* 0x000fe200078e0a00 */
[----:B------:R-:W-:Y:S01]  /*37b0*/  ISETP.GT.U32.AND P1, PT, R0, R51, PT ;  /* 0x000000330000720c */ /* 0x000fe20003f24070 */
[----:B------:R-:W-:-:S04]  /*37c0*/  IMAD.HI.U32 R25, R25, R28, RZ ;  /* 0x0000001c19197227 */ /* 0x000fc800078e00ff */
[----:B------:R-:W-:Y:S02]  /*37d0*/  IMAD.MOV R26, RZ, RZ, -R26 ;  /* 0x000000ffff1a7224 */ /* 0x000fe400078e0a1a */
[--C-:B------:R-:W-:Y:S01]  /*37e0*/  @!P6 IMAD.IADD R7, R7, 0x1, -R0.reuse ;  /* 0x000000010707e824 */ /* 0x100fe200078e0a00 */
[----:B------:R-:W-:Y:S01]  /*37f0*/  ISETP.GT.U32.AND P6, PT, R0, R29, PT ;  /* 0x0000001d0000720c */ /* 0x000fe20003fc4070 */
[----:B-1----:R-:W-:Y:S02]  /*3800*/  IMAD.MOV R33, RZ, RZ, -R25 ;  /* 0x000000ffff217224 */ /* 0x002fe400078e0a19 */
[----:B------:R-:W-:Y:S02]  /*3810*/  IMAD R25, R24, R26, R27 ;  /* 0x0000001a18197224 */ /* 0x000fe400078e021b */
[----:B------:R-:W-:Y:S02]  /*3820*/  @!P5 IMAD.IADD R6, R6, 0x1, -R0 ;  /* 0x000000010606d824 */ /* 0x000fe400078e0a00 */
[C---:B------:R-:W-:Y:S01]  /*3830*/  IMAD R27, R24.reuse, R33, R28 ;  /* 0x00000021181b7224 */ /* 0x040fe200078e021c */
[----:B------:R-:W-:Y:S01]  /*3840*/  ISETP.GT.U32.AND P5, PT, R24, R25, PT ;  /* 0x000000191800720c */ /* 0x000fe20003fa4070 */
[----:B------:R-:W-:-:S02]  /*3850*/  @!P4 IMAD.IADD R54, R54, 0x1, -R0 ;  /* 0x000000013636c824 */ /* 0x000fc400078e0a00 */
[----:B------:R-:W-:Y:S01]  /*3860*/  IMAD.MOV.U32 R26, RZ, RZ, R37 ;  /* 0x000000ffff1a7224 */ /* 0x000fe200078e0025 */
[----:B------:R-:W-:Y:S01]  /*3870*/  ISETP.GT.U32.AND P4, PT, R24, R27, PT ;  /* 0x0000001b1800720c */ /* 0x000fe20003f84070 */
[--C-:B------:R-:W-:Y:S01]  /*3880*/  @!P1 IMAD.IADD R51, R51, 0x1, -R0.reuse ;  /* 0x0000000133339824 */ /* 0x100fe200078e0a00 */
[----:B------:R-:W-:Y:S01]  /*3890*/  ISETP.GE.AND P1, PT, R40, RZ, PT ;  /* 0x000000ff2800720c */ /* 0x000fe20003f26270 */
[--C-:B------:R-:W-:Y:S01]  /*38a0*/  @!P2 IMAD.IADD R55, R55, 0x1, -R0.reuse ;  /* 0x000000013737a824 */ /* 0x100fe200078e0a00 */
[----:B------:R-:W-:Y:S01]  /*38b0*/  ISETP.GE.AND P2, PT, R32, RZ, PT ;  /* 0x000000ff2000720c */ /* 0x000fe20003f46270 */
[----:B------:R-:W-:Y:S01]  /*38c0*/  @!P0 IMAD.MOV R31, RZ, RZ, -R31 ;  /* 0x000000ffff1f8224 */ /* 0x000fe200078e0a1f */
[----:B------:R-:W-:Y:S01]  /*38d0*/  ISETP.GE.AND P0, PT, R34, RZ, PT ;  /* 0x000000ff2200720c */ /* 0x000fe20003f06270 */
[----:B------:R-:W-:Y:S01]  /*38e0*/  @!P6 IMAD.IADD R29, R29, 0x1, -R0 ;  /* 0x000000011d1de824 */ /* 0x000fe200078e0a00 */
[C---:B------:R-:W-:Y:S01]  /*38f0*/  ISETP.GT.U32.AND P6, PT, R0.reuse, R54, PT ;  /* 0x000000360000720c */ /* 0x040fe20003fc4070 */
[----:B------:R-:W-:Y:S01]  /*3900*/  @!P3 IMAD.MOV R26, RZ, RZ, -R26 ;  /* 0x000000ffff1ab224 */ /* 0x000fe200078e0a1a */
[C---:B------:R-:W-:Y:S01]  /*3910*/  ISETP.GT.U32.AND P3, PT, R0.reuse, R51, PT ;  /* 0x000000330000720c */ /* 0x040fe20003f64070 */
[----:B------:R-:W-:Y:S01]  /*3920*/  STL [R1+0x588], R55 ;  /* 0x0005883701007387 */ /* 0x000fe20000100800 */
[----:B------:R-:W-:Y:S01]  /*3930*/  @!P5 IADD3 R25, PT, PT, R25, -R24, RZ ;  /* 0x800000181919d210 */ /* 0x000fe20007ffe0ff */
[----:B------:R-:W-:Y:S01]  /*3940*/  IMAD.MOV.U32 R28, RZ, RZ, R39 ;  /* 0x000000ffff1c7224 */ /* 0x000fe200078e0027 */
[----:B------:R-:W-:Y:S01]  /*3950*/  ISETP.GT.U32.AND P5, PT, R0, R29, PT ;  /* 0x0000001d0000720c */ /* 0x000fe20003fa4070 */
[----:B------:R-:W-:Y:S01]  /*3960*/  STL [R1+0x5ac], R31 ;  /* 0x0005ac1f01007387 */ /* 0x000fe20000100800 */
[----:B------:R-:W-:Y:S01]  /*3970*/  @!P4 IMAD.IADD R27, R27, 0x1, -R24 ;  /* 0x000000011b1bc824 */ /* 0x000fe200078e0a18 */
[----:B------:R-:W-:Y:S01]  /*3980*/  ISETP.GT.U32.AND P4, PT, R24, R25, PT ;  /* 0x000000191800720c */ /* 0x000fe20003f84070 */
[----:B------:R-:W-:Y:S01]  /*3990*/  @!P2 IMAD.MOV R28, RZ, RZ, -R28 ;  /* 0x000000ffff1ca224 */ /* 0x000fe200078e0a1c */
[----:B------:R0:W-:Y:S02]  /*39a0*/  STL [R1+0x5a8], R26 ;  /* 0x0005a81a01007387 */ /* 0x0001e40000100800 */
[--C-:B------:R-:W-:Y:S01]  /*39b0*/  @!P6 IMAD.IADD R54, R54, 0x1, -R0.reuse ;  /* 0x000000013636e824 */ /* 0x100fe200078e0a00 */
[----:B------:R-:W-:Y:S01]  /*39c0*/  ISETP.GT.U32.AND P2, PT, R24, R27, PT ;  /* 0x0000001b1800720c */ /* 0x000fe20003f44070 */
[----:B------:R-:W-:Y:S01]  /*39d0*/  @!P3 IMAD.IADD R51, R51, 0x1, -R0 ;  /* 0x000000013333b824 */ /* 0x000fe200078e0a00 */
[----:B------:R1:W-:Y:S01]  /*39e0*/  STL [R1+0x5a4], R28 ;  /* 0x0005a41c01007387 */ /* 0x0003e20000100800 */
[----:B------:R-:W-:-:S02]  /*39f0*/  ISETP.GE.AND P6, PT, R53, RZ, PT ;  /* 0x000000ff3500720c */ /* 0x000fc40003fc6270 */
[----:B------:R-:W-:Y:S01]  /*3a00*/  @!P5 IMAD.IADD R29, R29, 0x1, -R0 ;  /* 0x000000011d1dd824 */ /* 0x000fe200078e0a00 */
[----:B------:R-:W-:Y:S01]  /*3a10*/  ISETP.GE.AND P5, PT, R50, RZ, PT ;  /* 0x000000ff3200720c */ /* 0x000fe20003fa6270 */
[----:B0-----:R-:W-:Y:S01]  /*3a20*/  IMAD.MOV.U32 R26, RZ, RZ, R41 ;  /* 0x000000ffff1a7224 */ /* 0x001fe200078e0029 */
[----:B------:R-:W-:Y:S01]  /*3a30*/  ISETP.GE.AND P3, PT, R36, RZ, PT ;  /* 0x000000ff2400720c */ /* 0x000fe20003f66270 */
[----:B------:R-:W-:Y:S01]  /*3a40*/  @!P4 IMAD.IADD R25, R25, 0x1, -R24 ;  /* 0x000000011919c824 */ /* 0x000fe200078e0a18 */
[----:B------:R-:W-:Y:S01]  /*3a50*/  ISETP.GE.AND P4, PT, R42, RZ, PT ;  /* 0x000000ff2a00720c */ /* 0x000fe20003f86270 */
[----:B------:R-:W-:Y:S01]  /*3a60*/  @!P0 IMAD.MOV R26, RZ, RZ, -R26 ;  /* 0x000000ffff1a8224 */ /* 0x000fe200078e0a1a */
[----:B------:R-:W-:Y:S01]  /*3a70*/  ISETP.GE.AND P0, PT, R38, RZ, PT ;  /* 0x000000ff2600720c */ /* 0x000fe20003f06270 */
[----:B------:R-:W-:Y:S01]  /*3a80*/  @!P2 IMAD.IADD R27, R27, 0x1, -R24 ;  /* 0x000000011b1ba824 */ /* 0x000fe200078e0a18 */
[----:B------:R-:W-:Y:S01]  /*3a90*/  ISETP.NE.U32.AND P2, PT, R49, RZ, PT ;  /* 0x000000ff3100720c */ /* 0x000fe20003f45070 */
[----:B-----5:R-:W-:Y:S01]  /*3aa0*/  VIADD R24, R113, 0xffffffff ;  /* 0xffffffff71187836 */ /* 0x020fe20000000000 */
[----:B------:R1:W-:Y:S01]  /*3ab0*/  STL [R1+0x5a0], R26 ;  /* 0x0005a01a01007387 */ /* 0x0003e20000100800 */
[----:B------:R-:W-:Y:S01]  /*3ac0*/  @!P6 IMAD.MOV R25, RZ, RZ, -R25 ;  /* 0x000000ffff19e224 */ /* 0x000fe200078e0a19 */
[----:B------:R-:W-:Y:S01]  /*3ad0*/  ISETP.NE.AND P6, PT, R2, RZ, PT ;  /* 0x000000ff0200720c */ /* 0x000fe20003fc5270 */
[----:B------:R-:W-:Y:S01]  /*3ae0*/  @!P5 IMAD.MOV R27, RZ, RZ, -R27 ;  /* 0x000000ffff1bd224 */ /* 0x000fe200078e0a1b */
[----:B------:R1:W-:Y:S01]  /*3af0*/  STL [R1+0x24], R54 ;  /* 0x0000243601007387 */ /* 0x0003e20000100800 */
[----:B------:R-:W-:-:S02]  /*3b00*/  LOP3.LUT R2, RZ, R2, RZ, 0x33, !PT ;  /* 0x00000002ff027212 */ /* 0x000fc400078e33ff */
[----:B------:R-:W-:Y:S01]  /*3b10*/  ISETP.GE.AND P5, PT, R164, RZ, PT ;  /* 0x000000ffa400720c */ /* 0x000fe20003fa6270 */
[----:B------:R1:W-:Y:S01]  /*3b20*/  STL [R1+0x20], R51 ;  /* 0x0000203301007387 */ /* 0x0003e20000100800 */
[C---:B------:R-:W-:Y:S02]  /*3b30*/  SEL R25, R2.reuse, R25, !P6 ;  /* 0x0000001902197207 */ /* 0x040fe40007000000 */
[----:B------:R-:W-:Y:S01]  /*3b40*/  SEL R2, R2, R27, !P6 ;  /* 0x0000001b02027207 */ /* 0x000fe20007000000 */
[----:B--2-4-:R-:W-:Y:S08]  /*3b50*/  BRA.U UP0, `(.L_x_5) ;  /* 0x0000000100187547 */ /* 0x014ff0000b800000 */
[----:B------:R-:W-:Y:S01]  /*3b60*/  ELECT P6, URZ, PT ;  /* 0x0000000000ff782f */ /* 0x000fe200038c0000 */
[----:B------:R-:W-:Y:S01]  /*3b70*/  IMAD.MOV.U32 R0, RZ, RZ, 0x1 ;  /* 0x00000001ff007424 */ /* 0x000fe200078e00ff */
[----:B------:R-:W-:Y:S01]  /*3b80*/  UMOV UR7, 0x40 ;  /* 0x0000004000077882 */ /* 0x000fe20000000000 */
[----:B------:R-:W-:Y:S01]  /*3b90*/  UVIRTCOUNT.DEALLOC.SMPOOL 0x80 ;  /* 0x000000800000784c */ /* 0x000fe20000000000 */
[----:B------:R-:W-:-:S09]  /*3ba0*/  ULEA UR7, UR4, UR7, 0x18 ;  /* 0x0000000704077291 */ /* 0x000fd2000f8ec0ff */
[----:B------:R0:W-:Y:S03]  /*3bb0*/  @P6 STS.U8 [UR7], R0 ;  /* 0x00000000ff006988 */ /* 0x0001e60008000007 */
.L_x_5:
[----:B------:R-:W-:Y:S01]  /*3bc0*/  UIADD3 UR7, UPT, UPT, UR6, UR9, URZ ;  /* 0x0000000906077290 */ /* 0x000fe2000fffe0ff */
[----:B------:R-:W-:Y:S01]  /*3bd0*/  STL [R1+0x1330], R4 ;  /* 0x0013300401007387 */ /* 0x000fe20000100800 */
[----:B------:R-:W-:Y:S01]  /*3be0*/  VOTEU.ALL UP1, P2 ;  /* 0x0000000000ff7886 */ /* 0x000fe20001020000 */
[----:B------:R-:W-:Y:S01]  /*3bf0*/  VOTEU.ALL UP2, P2 ;  /* 0x0000000000ff7886 */ /* 0x000fe20001040000 */
[----:B0-----:R-:W-:Y:S01]  /*3c00*/  IMAD R0, R25, UR11, RZ ;  /* 0x0000000b19007c24 */ /* 0x001fe2000f8e02ff */
[----:B------:R-:W-:Y:S01]  /*3c10*/  STL [R1+0x12ac], R165 ;  /* 0x0012aca501007387 */ /* 0x000fe20000100800 */
[----:B------:R-:W-:Y:S01]  /*3c20*/  IMAD R2, R2, UR11, RZ ;  /* 0x0000000b02027c24 */ /* 0x000fe2000f8e02ff */
[----:B------:R-:W-:-:S04]  /*3c30*/  @!UP1 UIADD3 UR18, UPT, UPT, -UR10, 0x100000, URZ ;  /* 0x001000000a129890 */ /* 0x000fc8000fffe1ff */
[----:B------:R-:W-:Y:S02]  /*3c40*/  @!UP1 USHF.L.U32 UR19, UR18, 0xb, URZ ;  /* 0x0000000b12139899 */ /* 0x000fe400080006ff */
[----:B------:R-:W-:Y:S01]  /*3c50*/  @!UP1 USHF.L.U32 UR18, UR18, 0x1, URZ ;  /* 0x0000000112129899 */ /* 0x000fe200080006ff */
[----:B------:R-:W-:Y:S01]  /*3c60*/  VIADD R25, R113, 0xfffffff7 ;  /* 0xfffffff771197836 */ /* 0x000fe20000000000 */
[----:B------:R-:W-:Y:S01]  /*3c70*/  STTM.x128 tmem[UR7], RZ ;  /* 0x000000ff000079ed */ /* 0x000fe200083c0007 */
[----:B------:R-:W0:Y:S02]  /*3c80*/  FENCE.VIEW.ASYNC.T ;  /* 0x00000000000073c6 */ /* 0x000e240000000200 */
[----:B0-----:R-:W-:Y:S01]  /*3c90*/  BAR.SYNC.DEFER_BLOCKING 0x0 ;  /* 0x0000000000007b1d */ /* 0x001fe20000010000 */
[----:B------:R-:W-:Y:S02]  /*3ca0*/  LEA R160, P6, R0, UR12, 0x1 ;  /* 0x0000000c00a07c11 */ /* 0x000fe4000f8c08ff */
[----:B------:R-:W-:-:S02]  /*3cb0*/  PRMT R35, RZ, 0x7610, R35 ;  /* 0x00007610ff237816 */ /* 0x000fc40000000023 */
[----:B------:R-:W-:Y:S01]  /*3cc0*/  LEA.HI.X.SX32 R161, R0, UR13, 0x1, P6 ;  /* 0x0000000d00a17c11 */ /* 0x000fe2000b0f0eff */
[----:B------:R-:W-:Y:S01]  /*3cd0*/  VIADD R0, R113, 0xffffffef ;  /* 0xffffffef71007836 */ /* 0x000fe20000000000 */
[----:B------:R-:W-:Y:S01]  /*3ce0*/  ISETP.GE.U32.AND P6, PT, R24, 0x7fffff80, PT ;  /* 0x7fffff801800780c */ /* 0x000fe20003fc6070 */
[----:B------:R-:W-:Y:S01]  /*3cf0*/  STL [R1+0x12a8], R23 ;  /* 0x0012a81701007387 */ /* 0x000fe20000100800 */
[----:B------:R-:W-:Y:S02]  /*3d00*/  PRMT R34, RZ, 0x7610, R34 ;  /* 0x00007610ff227816 */ /* 0x000fe40000000022 */
[----:B------:R-:W-:Y:S01]  /*3d10*/  SHF.L.U32 R27, R162, 0x4, RZ ;  /* 0x00000004a21b7819 */ /* 0x000fe200000006ff */
[----:B------:R-:W-:Y:S01]  /*3d20*/  STL [R1+0x12a4], R22 ;  /* 0x0012a41601007387 */ /* 0x000fe20000100800 */
[----:B------:R-:W-:Y:S02]  /*3d30*/  PRMT R31, RZ, 0x7610, R31 ;  /* 0x00007610ff1f7816 */ /* 0x000fe4000000001f */
[----:B------:R-:W-:Y:S01]  /*3d40*/  PRMT R30, RZ, 0x7610, R30 ;  /* 0x00007610ff1e7816 */ /* 0x000fe2000000001e */
[----:B------:R-:W-:Y:S01]  /*3d50*/  STL [R1+0x12a0], R21 ;  /* 0x0012a01501007387 */ /* 0x000fe20000100800 */
[----:B------:R-:W-:-:S02]  /*3d60*/  PRMT R33, RZ, 0x7610, R33 ;  /* 0x00007610ff217816 */ /* 0x000fc40000000021 */
[----:B------:R-:W-:Y:S01]  /*3d70*/  PRMT R32, RZ, 0x7610, R32 ;  /* 0x00007610ff207816 */ /* 0x000fe20000000020 */
[----:B------:R-:W-:Y:S01]  /*3d80*/  STL [R1+0x129c], R20 ;  /* 0x00129c1401007387 */ /* 0x000fe20000100800 */
[C---:B------:R-:W-:Y:S01]  /*3d90*/  IMAD.SHL.U32 R37, R162.reuse, 0x20, RZ ;  /* 0x00000020a2257824 */ /* 0x040fe200078e00ff */
[----:B-1----:R-:W-:Y:S02]  /*3da0*/  PRMT R26, RZ, 0x7610, R26 ;  /* 0x00007610ff1a7816 */ /* 0x002fe4000000001a */
[----:B------:R-:W-:Y:S01]  /*3db0*/  PRMT R28, RZ, 0x7610, R28 ;  /* 0x00007610ff1c7816 */ /* 0x000fe2000000001c */
[----:B------:R-:W-:Y:S04]  /*3dc0*/  STL [R1+0x1298], R19 ;  /* 0x0012981301007387 */ /* 0x000fe80000100800 */
[----:B------:R-:W0:Y:S02]  /*3dd0*/  FENCE.VIEW.ASYNC.S ;  /* 0x00000000000073c6 */ /* 0x000e240000000000 */
[----:B0-----:R0:W1:Y:S01]  /*3de0*/  @!UP2 SYNCS.EXCH.64 URZ, [UR8], UR18 ;  /* 0x0000001208ffa5b2 */ /* 0x0010620008000100 */
[----:B------:R-:W-:Y:S01]  /*3df0*/  IMAD R39, R162, 0x30, RZ ;  /* 0x00000030a2277824 */ /* 0x000fe200078e02ff */
[----:B------:R-:W-:Y:S01]  /*3e00*/  PRMT R47, RZ, 0x7610, R47 ;  /* 0x00007610ff2f7816 */ /* 0x000fe2000000002f */
[----:B------:R-:W-:Y:S01]  /*3e10*/  STL [R1+0x1294], R18 ;  /* 0x0012941201007387 */ /* 0x000fe20000100800 */
[----:B------:R-:W-:-:S02]  /*3e20*/  PRMT R46, RZ, 0x7610, R46 ;  /* 0x00007610ff2e7816 */ /* 0x000fc4000000002e */
[----:B------:R-:W-:Y:S01]  /*3e30*/  PRMT R43, RZ, 0x7610, R43 ;  /* 0x00007610ff2b7816 */ /* 0x000fe2000000002b */
[----:B------:R-:W-:Y:S01]  /*3e40*/  STL [R1+0x1290], R17 ;  /* 0x0012901101007387 */ /* 0x000fe20000100800 */
[----:B------:R-:W-:Y:S02]  /*3e50*/  PRMT R42, RZ, 0x7610, R42 ;  /* 0x00007610ff2a7816 */ /* 0x000fe4000000002a */
[----:B------:R-:W-:Y:S01]  /*3e60*/  PRMT R45, RZ, 0x7610, R45 ;  /* 0x00007610ff2d7816 */ /* 0x000fe2000000002d */
[----:B------:R-:W-:Y:S01]  /*3e70*/  STL [R1+0x128c], R16 ;  /* 0x00128c1001007387 */ /* 0x000fe20000100800 */
[----:B------:R-:W-:Y:S01]  /*3e80*/  IMAD.WIDE R114, R27, 0x2, R160 ;  /* 0x000000021b727825 */ /* 0x000fe200078e02a0 */
[----:B------:R-:W-:Y:S01]  /*3e90*/  PRMT R24, RZ, 0x7610, R24 ;  /* 0x00007610ff187816 */ /* 0x000fe20000000018 */
[----:B------:R-:W2:Y:S01]  /*3ea0*/  LDCU UR4, c[0x0][0x3b0] ;  /* 0x00007600ff0477ac */ /* 0x000ea20008000800 */
[----:B------:R-:W-:Y:S01]  /*3eb0*/  STL [R1+0x1288], R15 ;  /* 0x0012880f01007387 */ /* 0x000fe20000100800 */
[----:B------:R-:W-:Y:S01]  /*3ec0*/  PRMT R44, RZ, 0x7610, R44 ;  /* 0x00007610ff2c7816 */ /* 0x000fe2000000002c */
[----:B------:R-:W-:Y:S01]  /*3ed0*/  IMAD R49, R162, 0x50, RZ ;  /* 0x00000050a2317824 */ /* 0x000fe200078e02ff */
[----:B------:R-:W-:Y:S01]  /*3ee0*/  PRMT R38, RZ, 0x7610, R38 ;  /* 0x00007610ff267816 */ /* 0x000fe20000000026 */
[----:B------:R-:W-:Y:S01]  /*3ef0*/  STL [R1+0x1284], R14 ;  /* 0x0012840e01007387 */ /* 0x000fe20000100800 */
[----:B------:R-:W-:-:S02]  /*3f00*/  PRMT R41, RZ, 0x7610, R41 ;  /* 0x00007610ff297816 */ /* 0x000fc40000000029 */
[----:B------:R-:W-:Y:S01]  /*3f10*/  PRMT R40, RZ, 0x7610, R40 ;  /* 0x00007610ff287816 */ /* 0x000fe20000000028 */
[----:B------:R-:W-:Y:S01]  /*3f20*/  STL [R1+0x1280], R13 ;  /* 0x0012800d01007387 */ /* 0x000fe20000100800 */
[C---:B------:R-:W-:Y:S01]  /*3f30*/  IMAD R154, R162.reuse, 0x60, RZ ;  /* 0x00000060a29a7824 */ /* 0x040fe200078e02ff */
[----:B------:R-:W-:Y:S02]  /*3f40*/  PRMT R50, RZ, 0x7610, R50 ;  /* 0x00007610ff327816 */ /* 0x000fe40000000032 */
[----:B------:R-:W-:Y:S01]  /*3f50*/  PRMT R36, RZ, 0x7610, R36 ;  /* 0x00007610ff247816 */ /* 0x000fe20000000024 */
[----:B-1----:R-:W-:Y:S01]  /*3f60*/  BAR.SYNC.DEFER_BLOCKING 0x0 ;  /* 0x0000000000007b1d */ /* 0x002fe20000010000 */
[C---:B------:R-:W-:Y:S02]  /*3f70*/  IMAD R146, R162.reuse, 0x70, RZ ;  /* 0x00000070a2927824 */ /* 0x040fe400078e02ff */
[----:B------:R-:W-:Y:S01]  /*3f80*/  IMAD R150, R162, 0x68, RZ ;  /* 0x00000068a2967824 */ /* 0x000fe200078e02ff */
[----:B------:R-:W-:-:S02]  /*3f90*/  PRMT R51, RZ, 0x7610, R51 ;  /* 0x00007610ff337816 */ /* 0x000fc40000000033 */
[----:B------:R-:W-:Y:S02]  /*3fa0*/  PRMT R104, RZ, 0x7610, R104 ;  /* 0x00007610ff687816 */ /* 0x000fe40000000068 */
[----:B------:R-:W-:Y:S01]  /*3fb0*/  PRMT R105, RZ, 0x7610, R105 ;  /* 0x00007610ff697816 */ /* 0x000fe20000000069 */
[----:B------:R-:W-:Y:S01]  /*3fc0*/  STL [R1+0x127c], R12 ;  /* 0x00127c0c01007387 */ /* 0x000fe20000100800 */
[----:B------:R-:W-:Y:S01]  /*3fd0*/  PRMT R48, RZ, 0x7610, R48 ;  /* 0x00007610ff307816 */ /* 0x000fe20000000030 */
[----:B------:R-:W-:Y:S01]  /*3fe0*/  IMAD R142, R162, 0x78, RZ ;  /* 0x00000078a28e7824 */ /* 0x000fe200078e02ff */
[----:B------:R-:W-:Y:S01]  /*3ff0*/  PRMT R112, RZ, 0x7610, R112 ;  /* 0x00007610ff707816 */ /* 0x000fe20000000070 */
[----:B------:R-:W-:Y:S01]  /*4000*/  STL [R1+0x1278], R11 ;  /* 0x0012780b01007387 */ /* 0x000fe20000100800 */
[----:B------:R-:W-:Y:S02]  /*4010*/  PRMT R100, RZ, 0x7610, R100 ;  /* 0x00007610ff647816 */ /* 0x000fe40000000064 */
        /* <DEDUP_REMOVED lines=19> */
[----:B------:R1:W-:Y:S01]  /*4150*/  STL [R1+0x125c], R163 ;  /* 0x00125ca301007387 */ /* 0x0003e20000100800 */
[----:B------:R-:W-:-:S02]  /*4160*/  PRMT R102, RZ, 0x7610, R102 ;  /* 0x00007610ff667816 */ /* 0x000fc40000000066 */
[----:B------:R-:W-:Y:S01]  /*4170*/  PRMT R88, RZ, 0x7610, R88 ;  /* 0x00007610ff587816 */ /* 0x000fe20000000058 */
[----:B------:R-:W3:Y:S01]  /*4180*/  @!P6 LDG.E.U16 R35, desc[UR16][R160.64] ;  /* 0x00000010a023e981 */ /* 0x000ee2000c1e1500 */
[----:B------:R-:W-:Y:S02]  /*4190*/  PRMT R89, RZ, 0x7610, R89 ;  /* 0x00007610ff597816 */ /* 0x000fe40000000059 */
[----:B------:R-:W-:Y:S01]  /*41a0*/  PRMT R98, RZ, 0x7610, R98 ;  /* 0x00007610ff627816 */ /* 0x000fe20000000062 */
[----:B------:R-:W-:Y:S01]  /*41b0*/  STL [R1+0xe90], R164 ;  /* 0x000e90a401007387 */ /* 0x000fe20000100800 */
[----:B------:R-:W-:Y:S01]  /*41c0*/  PRMT R93, RZ, 0x7610, R93 ;  /* 0x00007610ff5d7816 */ /* 0x000fe2000000005d */
[----:B-1----:R-:W-:Y:S01]  /*41d0*/  IMAD.MOV.U32 R163, RZ, RZ, R29 ;  /* 0x000000ffffa37224 */ /* 0x002fe200078e001d */
[----:B------:R-:W-:Y:S01]  /*41e0*/  PRMT R92, RZ, 0x7610, R92 ;  /* 0x00007610ff5c7816 */ /* 0x000fe2000000005c */
[----:B------:R-:W-:Y:S01]  /*41f0*/  STL [R1+0xf98], R164 ;  /* 0x000f98a401007387 */ /* 0x000fe20000100800 */
[----:B------:R-:W-:Y:S01]  /*4200*/  PRMT R87, RZ, 0x7610, R87 ;  /* 0x00007610ff577816 */ /* 0x000fe20000000057 */
[----:B------:R-:W-:Y:S01]  /*4210*/  @!P5 IMAD.MOV R163, RZ, RZ, -R163 ;  /* 0x000000ffffa3d224 */ /* 0x000fe200078e0aa3 */
[----:B------:R-:W-:Y:S01]  /*4220*/  LEA R158, P5, R2, UR12, 0x1 ;  /* 0x0000000c029e7c11 */ /* 0x000fe2000f8a08ff */
[----:B------:R-:W-:Y:S01]  /*4230*/  STL [R1+0xff8], R164 ;  /* 0x000ff8a401007387 */ /* 0x000fe20000100800 */
[----:B------:R-:W-:Y:S01]  /*4240*/  PRMT R29, RZ, 0x7610, R29 ;  /* 0x00007610ff1d7816 */ /* 0x000fe2000000001d */
[----:B------:R-:W-:Y:S01]  /*4250*/  IMAD.WIDE R156, R154, 0x2, R160 ;  /* 0x000000029a9c7825 */ /* 0x000fe200078e02a0 */
[----:B------:R-:W-:Y:S01]  /*4260*/  LEA.HI.X.SX32 R159, R2, UR13, 0x1, P5 ;  /* 0x0000000d029f7c11 */ /* 0x000fe2000a8f0eff */
[----:B------:R-:W-:Y:S01]  /*4270*/  STL [R1+0x1060], R164 ;  /* 0x001060a401007387 */ /* 0x000fe20000100800 */
[----:B------:R-:W-:Y:S01]  /*4280*/  ISETP.GE.U32.AND P5, PT, R25, 0x7fffff78, PT ;  /* 0x7fffff781900780c */ /* 0x000fe20003fa6070 */
[----:B------:R-:W-:-:S02]  /*4290*/  VIADD R2, R113, 0xffffffdf ;  /* 0xffffffdf71027836 */ /* 0x000fc40000000000 */
[----:B------:R-:W-:Y:S01]  /*42a0*/  IMAD R140, R162, 0x59, RZ ;  /* 0x00000059a28c7824 */ /* 0x000fe200078e02ff */
[----:B------:R-:W4:Y:S01]  /*42b0*/  @!P6 LDG.E.U16 R34, desc[UR16][R158.64] ;  /* 0x000000109e22e981 */ /* 0x000f22000c1e1500 */
[----:B------:R-:W-:Y:S01]  /*42c0*/  ISETP.GE.U32.AND P6, PT, R0, 0x7fffff70, PT ;  /* 0x7fffff700000780c */ /* 0x000fe20003fc6070 */
[C---:B------:R-:W-:Y:S01]  /*42d0*/  IMAD.SHL.U32 R25, R162.reuse, 0x8, RZ ;  /* 0x00000008a2197824 */ /* 0x040fe200078e00ff */
[----:B------:R-:W-:Y:S01]  /*42e0*/  PRMT R86, RZ, 0x7610, R86 ;  /* 0x00007610ff567816 */ /* 0x000fe20000000056 */
[----:B------:R-:W-:Y:S01]  /*42f0*/  IMAD.WIDE R108, R27, 0x2, R158 ;  /* 0x000000021b6c7825 */ /* 0x000fe200078e029e */
[----:B------:R-:W-:Y:S01]  /*4300*/  STL [R1+0x11c8], R164 ;  /* 0x0011c8a401007387 */ /* 0x000fe20000100800 */
[----:B------:R-:W-:Y:S01]  /*4310*/  PRMT R85, RZ, 0x7610, R85 ;  /* 0x00007610ff557816 */ /* 0x000fe20000000055 */
[----:B------:R-:W1:Y:S01]  /*4320*/  LDCU UR59, c[0x0][0x3b0] ;  /* 0x00007600ff3b77ac */ /* 0x000e620008000800 */
[C---:B------:R-:W-:Y:S01]  /*4330*/  IMAD.WIDE R118, R25.reuse, 0x2, R160 ;  /* 0x0000000219767825 */ /* 0x040fe200078e02a0 */
[----:B------:R-:W-:Y:S03]  /*4340*/  STL [R1+0x12b0], R164 ;  /* 0x0012b0a401007387 */ /* 0x000fe60000100800 */
[----:B------:R-:W-:Y:S01]  /*4350*/  IMAD R136, R162, 0x61, RZ ;  /* 0x00000061a2887824 */ /* 0x000fe200078e02ff */
[----:B------:R0:W2:Y:S01]  /*4360*/  @!P5 LDG.E.U16 R33, desc[UR16][R118.64] ;  /* 0x000000107621d981 */ /* 0x0000a2000c1e1500 */
[----:B------:R-:W-:Y:S01]  /*4370*/  IMAD.WIDE R116, R25, 0x2, R158 ;  /* 0x0000000219747825 */ /* 0x000fe200078e029e */
[----:B------:R-:W-:Y:S01]  /*4380*/  PRMT R84, RZ, 0x7610, R84 ;  /* 0x00007610ff547816 */ /* 0x000fe20000000054 */
[----:B------:R-:W0:Y:S01]  /*4390*/  LDCU UR60, c[0x0][0x3b0] ;  /* 0x00007600ff3c77ac */ /* 0x000e220008000800 */
[----:B------:R-:W2:Y:S01]  /*43a0*/  @!P6 LDG.E.U16 R31, desc[UR16][R114.64] ;  /* 0x00000010721fe981 */ /* 0x000ea2000c1e1500 */
[----:B------:R-:W-:-:S02]  /*43b0*/  VIADD R0, R113, 0xffffffe7 ;  /* 0xffffffe771007836 */ /* 0x000fc40000000000 */
[--C-:B------:R-:W-:Y:S01]  /*43c0*/  IMAD.WIDE R148, R146, 0x2, R160.reuse ;  /* 0x0000000292947825 */ /* 0x100fe200078e02a0 */
[----:B------:R-:W2:Y:S01]  /*43d0*/  @!P6 LDG.E.U16 R30, desc[UR16][R108.64] ;  /* 0x000000106c1ee981 */ /* 0x000ea2000c1e1500 */
[----:B------:R-:W-:Y:S01]  /*43e0*/  ISETP.GE.U32.AND P6, PT, R2, 0x7fffff60, PT ;  /* 0x7fffff600200780c */ /* 0x000fe20003fc6070 */
[----:B------:R-:W0:Y:S02]  /*43f0*/  LDCU UR58, c[0x0][0x3b0] ;  /* 0x00007600ff3a77ac */ /* 0x000e240008000800 */
[----:B------:R0:W2:Y:S01]  /*4400*/  @!P5 LDG.E.U16 R32, desc[UR16][R116.64] ;  /* 0x000000107420d981 */ /* 0x0000a2000c1e1500 */
[----:B------:R-:W-:Y:S01]  /*4410*/  ISETP.GE.U32.AND P5, PT, R0, 0x7fffff68, PT ;  /* 0x7fffff680000780c */ /* 0x000fe20003fa6070 */
[----:B------:R-:W-:Y:S01]  /*4420*/  IMAD.WIDE R152, R150, 0x2, R160 ;  /* 0x0000000296987825 */ /* 0x000fe200078e02a0 */
[----:B------:R-:W-:Y:S01]  /*4430*/  PRMT R83, RZ, 0x7610, R83 ;  /* 0x00007610ff537816 */ /* 0x000fe20000000053 */
[----:B------:R-:W-:Y:S01]  /*4440*/  STL [R1+0x12b4], R163 ;  /* 0x0012b4a301007387 */ /* 0x000fe20000100800 */
[----:B------:R-:W-:Y:S01]  /*4450*/  PRMT R27, RZ, 0x7610, R27 ;  /* 0x00007610ff1b7816 */ /* 0x000fe2000000001b */
[----:B------:R-:W-:-:S02]  /*4460*/  IMAD R25, R162, 0x18, RZ ;  /* 0x00000018a2197824 */ /* 0x000fc400078e02ff */
[----:B------:R-:W-:Y:S01]  /*4470*/  IMAD R132, R162, 0x69, RZ ;  /* 0x00000069a2847824 */ /* 0x000fe200078e02ff */
[----:B------:R0:W-:Y:S01]  /*4480*/  STL.64 [R1+0x510], R118 ;  /* 0x0005107601007387 */ /* 0x0001e20000100a00 */
[----:B------:R-:W-:Y:S01]  /*4490*/  IMAD.WIDE R144, R142, 0x2, R160 ;  /* 0x000000028e907825 */ /* 0x000fe200078e02a0 */
[----:B------:R-:W-:Y:S01]  /*44a0*/  PRMT R82, RZ, 0x7610, R82 ;  /* 0x00007610ff527816 */ /* 0x000fe20000000052 */
[----:B------:R-:W1:Y:S01]  /*44b0*/  LDCU UR20, c[0x0][0x3b0] ;  /* 0x00007600ff1477ac */ /* 0x000e620008000800 */
[----:B------:R0:W-:Y:S01]  /*44c0*/  STL.64 [R1+0x508], R116 ;  /* 0x0005087401007387 */ /* 0x0001e20000100a00 */
[----:B------:R-:W-:Y:S01]  /*44d0*/  VIADD R2, R113, 0xffffffcf ;  /* 0xffffffcf71027836 */ /* 0x000fe20000000000 */
[----:B------:R-:W-:Y:S01]  /*44e0*/  PRMT R79, RZ, 0x7610, R79 ;  /* 0x00007610ff4f7816 */ /* 0x000fe2000000004f */
[C---:B------:R-:W-:Y:S01]  /*44f0*/  IMAD R128, R162.reuse, 0x71, RZ ;  /* 0x00000071a2807824 */ /* 0x040fe200078e02ff */
[----:B------:R1:W-:Y:S01]  /*4500*/  STL.64 [R1+0x490], R114 ;  /* 0x0004907201007387 */ /* 0x0003e20000100a00 */
[----:B------:R-:W-:Y:S01]  /*4510*/  IMAD R124, R162, 0x79, RZ ;  /* 0x00000079a27c7824 */ /* 0x000fe200078e02ff */
[----:B------:R-:W-:-:S02]  /*4520*/  PRMT R78, RZ, 0x7610, R78 ;  /* 0x00007610ff4e7816 */ /* 0x000fc4000000004e */
[----:B------:R-:W-:Y:S01]  /*4530*/  PRMT R75, RZ, 0x7610, R75 ;  /* 0x00007610ff4b7816 */ /* 0x000fe2000000004b */
[----:B------:R1:W-:Y:S01]  /*4540*/  STL.64 [R1+0x488], R108 ;  /* 0x0004886c01007387 */ /* 0x0003e20000100a00 */
[C---:B0-----:R-:W-:Y:S01]  /*4550*/  IMAD.WIDE R118, R25.reuse, 0x2, R160 ;  /* 0x0000000219767825 */ /* 0x041fe200078e02a0 */
[----:B------:R-:W-:Y:S01]  /*4560*/  PRMT R74, RZ, 0x7610, R74 ;  /* 0x00007610ff4a7816 */ /* 0x000fe2000000004a */
[----:B------:R-:W0:Y:S02]  /*4570*/  LDCU UR57, c[0x0][0x3b0] ;  /* 0x00007600ff3977ac */ /* 0x000e240008000800 */
[----:B------:R-:W-:Y:S01]  /*4580*/  IMAD.WIDE R116, R25, 0x2, R158 ;  /* 0x0000000219747825 */ /* 0x000fe200078e029e */
[----:B------:R0:W2:Y:S01]  /*4590*/  @!P5 LDG.E.U16 R29, desc[UR16][R118.64] ;  /* 0x00000010761dd981 */ /* 0x0000a2000c1e1500 */
[----:B------:R-:W-:Y:S01]  /*45a0*/  PRMT R80, RZ, 0x7610, R80 ;  /* 0x00007610ff507816 */ /* 0x000fe20000000050 */
[----:B------:R-:W0:Y:S01]  /*45b0*/  LDCU UR19, c[0x0][0x3b0] ;  /* 0x00007600ff1377ac */ /* 0x000e220008000800 */
[C---:B-1----:R-:W-:Y:S01]  /*45c0*/  IMAD.WIDE R114, R37.reuse, 0x2, R160 ;  /* 0x0000000225727825 */ /* 0x042fe200078e02a0 */
[----:B------:R1:W2:Y:S01]  /*45d0*/  @!P5 LDG.E.U16 R28, desc[UR16][R116.64] ;  /* 0x00000010741cd981 */ /* 0x0002a2000c1e1500 */
[----:B------:R-:W-:Y:S01]  /*45e0*/  PRMT R81, RZ, 0x7610, R81 ;  /* 0x00007610ff517816 */ /* 0x000fe20000000051 */
[----:B------:R-:W0:Y:S01]  /*45f0*/  LDCU UR9, c[0x0][0x3b0] ;  /* 0x00007600ff0977ac */ /* 0x000e220008000800 */
[----:B------:R-:W-:Y:S01]  /*4600*/  IMAD.WIDE R108, R37, 0x2, R158 ;  /* 0x00000002256c7825 */ /* 0x000fe200078e029e */
[----:B------:R0:W2:Y:S01]  /*4610*/  @!P6 LDG.E.U16 R27, desc[UR16][R114.64] ;  /* 0x00000010721be981 */ /* 0x0000a2000c1e1500 */
[----:B------:R-:W-:Y:S01]  /*4620*/  PRMT R70, RZ, 0x7610, R70 ;  /* 0x00007610ff467816 */ /* 0x000fe20000000046 */
[----:B------:R-:W0:Y:S01]  /*4630*/  LDCU UR12, c[0x0][0x3b0] ;  /* 0x00007600ff0c77ac */ /* 0x000e220008000800 */
[----:B------:R-:W-:Y:S01]  /*4640*/  VIADD R0, R113, 0xffffffd7 ;  /* 0xffffffd771007836 */ /* 0x000fe20000000000 */
[----:B------:R0:W2:Y:S01]  /*4650*/  @!P6 LDG.E.U16 R26, desc[UR16][R108.64] ;  /* 0x000000106c1ae981 */ /* 0x0000a2000c1e1500 */
[----:B------:R-:W-:-:S02]  /*4660*/  ISETP.GE.U32.AND P6, PT, R2, 0x7fffff50, PT ;  /* 0x7fffff500200780c */ /* 0x000fc40003fc6070 */
[----:B------:R-:W-:Y:S02]  /*4670*/  PRMT R71, RZ, 0x7610, R71 ;  /* 0x00007610ff477816 */ /* 0x000fe40000000047 */
[----:B------:R-:W-:Y:S02]  /*4680*/  PRMT R76, RZ, 0x7610, R76 ;  /* 0x00007610ff4c7816 */ /* 0x000fe4000000004c */
[----:B------:R-:W-:Y:S02]  /*4690*/  PRMT R77, RZ, 0x7610, R77 ;  /* 0x00007610ff4d7816 */ /* 0x000fe4000000004d */
[----:B------:R-:W-:Y:S02]  /*46a0*/  PRMT R66, RZ, 0x7610, R66 ;  /* 0x00007610ff427816 */ /* 0x000fe40000000042 */
[----:B------:R-:W-:Y:S02]  /*46b0*/  PRMT R67, RZ, 0x7610, R67 ;  /* 0x00007610ff437816 */ /* 0x000fe40000000043 */
[----:B------:R-:W-:-:S02]  /*46c0*/  PRMT R62, RZ, 0x7610, R62 ;  /* 0x00007610ff3e7816 */ /* 0x000fc4000000003e */
        /* <DEDUP_REMOVED lines=13> */
[----:B------:R-:W-:Y:S01]  /*47a0*/  PRMT R55, RZ, 0x7610, R55 ;  /* 0x00007610ff377816 */ /* 0x000fe20000000037 */
[----:B------:R-:W-:Y:S01]  /*47b0*/  IMAD R120, R162, 0x5a, RZ ;  /* 0x0000005aa2787824 */ /* 0x000fe200078e02ff */
[----:B------:R-:W-:Y:S01]  /*47c0*/  ISETP.GE.U32.AND P5, PT, R0, 0x7fffff58, PT ;  /* 0x7fffff580000780c */ /* 0x000fe20003fa6070 */
[----:B------:R0:W-:Y:S01]  /*47d0*/  STL.64 [R1+0x410], R118 ;  /* 0x0004107601007387 */ /* 0x0001e20000100a00 */
[----:B------:R-:W-:Y:S01]  /*47e0*/  IMAD R37, R162, 0x28, RZ ;  /* 0x00000028a2257824 */ /* 0x000fe200078e02ff */
[----:B------:R-:W-:Y:S01]  /*47f0*/  PRMT R4, RZ, 0x7610, R4 ;  /* 0x00007610ff047816 */ /* 0x000fe20000000004 */
[----:B------:R-:W2:Y:S01]  /*4800*/  LDCU UR13, c[0x0][0x3b0] ;  /* 0x00007600ff0d77ac */ /* 0x000ea20008000800 */
[----:B------:R1:W-:Y:S01]  /*4810*/  STL.64 [R1+0x408], R116 ;  /* 0x0004087401007387 */ /* 0x0003e20000100a00 */
[----:B------:R-:W-:-:S02]  /*4820*/  PRMT R25, RZ, 0x7610, R25 ;  /* 0x00007610ff197816 */ /* 0x000fc40000000019 */
[----:B------:R-:W-:Y:S01]  /*4830*/  PRMT R54, RZ, 0x7610, R54 ;  /* 0x00007610ff367816 */ /* 0x000fe20000000036 */
[----:B------:R1:W-:Y:S01]  /*4840*/  STL.64 [R1+0x390], R114 ;  /* 0x0003907201007387 */ /* 0x0003e20000100a00 */
[----:B------:R-:W-:Y:S01]  /*4850*/  VIADD R2, R113, 0xffffffbf ;  /* 0xffffffbf71027836 */ /* 0x000fe20000000000 */
[----:B------:R-:W-:Y:S01]  /*4860*/  PRMT R53, RZ, 0x7610, R53 ;  /* 0x00007610ff357816 */ /* 0x000fe20000000035 */
[----:B------:R-:W2:Y:S01]  /*4870*/  LDCU UR18, c[0x0][0x3b0] ;  /* 0x00007600ff1277ac */ /* 0x000ea20008000800 */
[----:B------:R1:W-:Y:S01]  /*4880*/  STL.64 [R1+0x388], R108 ;  /* 0x0003886c01007387 */ /* 0x0003e20000100a00 */
[C---:B0-----:R-:W-:Y:S01]  /*4890*/  IMAD.WIDE R118, R37.reuse, 0x2, R160 ;  /* 0x0000000225767825 */ /* 0x041fe200078e02a0 */
[----:B------:R-:W0:Y:S03]  /*48a0*/  LDCU UR21, c[0x0][0x3b0] ;  /* 0x00007600ff1577ac */ /* 0x000e260008000800 */
[----:B-1----:R-:W-:Y:S01]  /*48b0*/  IMAD.WIDE R116, R37, 0x2, R158 ;  /* 0x0000000225747825 */ /* 0x002fe200078e029e */
[----:B------:R1:W2:Y:S01]  /*48c0*/  @!P5 LDG.E.U16 R25, desc[UR16][R118.64] ;  /* 0x000000107619d981 */ /* 0x0002a2000c1e1500 */
[----:B------:R-:W0:Y:S02]  /*48d0*/  LDCU UR22, c[0x0][0x3b0] ;  /* 0x00007600ff1677ac */ /* 0x000e240008000800 */
[C---:B------:R-:W-:Y:S01]  /*48e0*/  IMAD.WIDE R114, R39.reuse, 0x2, R160 ;  /* 0x0000000227727825 */ /* 0x040fe200078e02a0 */
[----:B------:R0:W2:Y:S01]  /*48f0*/  @!P5 LDG.E.U16 R24, desc[UR16][R116.64] ;  /* 0x000000107418d981 */ /* 0x0000a2000c1e1500 */
[----:B------:R-:W0:Y:S02]  /*4900*/  LDCU UR24, c[0x0][0x3b0] ;  /* 0x00007600ff1877ac */ /* 0x000e240008000800 */
[----:B------:R-:W-:Y:S01]  /*4910*/  IMAD.WIDE R108, R39, 0x2, R158 ;  /* 0x00000002276c7825 */ /* 0x000fe200078e029e */
[----:B------:R0:W2:Y:S01]  /*4920*/  @!P6 LDG.E.U16 R47, desc[UR16][R114.64] ;  /* 0x00000010722fe981 */ /* 0x0000a2000c1e1500 */
[----:B------:R-:W0:Y:S02]  /*4930*/  LDCU UR23, c[0x0][0x3b0] ;  /* 0x00007600ff1777ac */ /* 0x000e240008000800 */
[C---:B------:R-:W-:Y:S01]  /*4940*/  VIADD R0, R113.reuse, 0xffffffc7 ;  /* 0xffffffc771007836 */ /* 0x040fe20000000000 */
[----:B------:R0:W2:Y:S01]  /*4950*/  @!P6 LDG.E.U16 R46, desc[UR16][R108.64] ;  /* 0x000000106c2ee981 */ /* 0x0000a2000c1e1500 */
[----:B------:R-:W-:Y:S01]  /*4960*/  ISETP.GE.U32.AND P6, PT, R2, 0x7fffff40, PT ;  /* 0x7fffff400200780c */ /* 0x000fe20003fc6070 */
[----:B------:R-:W-:Y:S01]  /*4970*/  IMAD.SHL.U32 R39, R162, 0x40, RZ ;  /* 0x00000040a2277824 */ /* 0x000fe200078e00ff */
[----:B------:R-:W0:Y:S01]  /*4980*/  LDCU UR25, c[0x0][0x3b0] ;  /* 0x00007600ff1977ac */ /* 0x000e220008000800 */
[----:B------:R-:W-:Y:S01]  /*4990*/  ISETP.GE.U32.AND P5, PT, R0, 0x7fffff48, PT ;  /* 0x7fffff480000780c */ /* 0x000fe20003fa6070 */
[----:B------:R1:W-:Y:S01]  /*49a0*/  STL.64 [R1+0x310], R118 ;  /* 0x0003107601007387 */ /* 0x0003e20000100a00 */
[----:B------:R-:W-:Y:S01]  /*49b0*/  IMAD R37, R162, 0x38, RZ ;  /* 0x00000038a2257824 */ /* 0x000fe200078e02ff */
[----:B------:R-:W2:Y:S02]  /*49c0*/  LDCU UR26, c[0x0][0x3b0] ;  /* 0x00007600ff1a77ac */ /* 0x000ea40008000800 */
[----:B------:R0:W-:Y:S01]  /*49d0*/  STL.64 [R1+0x308], R116 ;  /* 0x0003087401007387 */ /* 0x0001e20000100a00 */
[----:B------:R-:W-:Y:S01]  /*49e0*/  VIADD R2, R113, 0xffffffaf ;  /* 0xffffffaf71027836 */ /* 0x000fe20000000000 */
[----:B------:R-:W2:Y:S02]  /*49f0*/  LDCU UR27, c[0x0][0x3b0] ;  /* 0x00007600ff1b77ac */ /* 0x000ea40008000800 */
[----:B------:R0:W-:Y:S01]  /*4a00*/  STL.64 [R1+0x290], R114 ;  /* 0x0002907201007387 */ /* 0x0001e20000100a00 */
[----:B------:R-:W2:Y:S03]  /*4a10*/  LDCU UR28, c[0x0][0x3b0] ;  /* 0x00007600ff1c77ac */ /* 0x000ea60008000800 */
[----:B------:R0:W-:Y:S01]  /*4a20*/  STL.64 [R1+0x288], R108 ;  /* 0x0002886c01007387 */ /* 0x0001e20000100a00 */
[C---:B-1----:R-:W-:Y:S01]  /*4a30*/  IMAD.WIDE R118, R37.reuse, 0x2, R160 ;  /* 0x0000000225767825 */ /* 0x042fe200078e02a0 */
[----:B------:R-:W1:Y:S03]  /*4a40*/  LDCU UR30, c[0x0][0x3b0] ;  /* 0x00007600ff1e77ac */ /* 0x000e660008000800 */
[----:B0-----:R-:W-:Y:S01]  /*4a50*/  IMAD.WIDE R116, R37, 0x2, R158 ;  /* 0x0000000225747825 */ /* 0x001fe200078e029e */
        /* <DEDUP_REMOVED lines=11> */
[----:B------:R-:W1:Y:S02]  /*4b10*/  LDCU UR33, c[0x0][0x3b0] ;  /* 0x00007600ff2177ac */ /* 0x000e640008000800 */
[----:B------:R-:W-:Y:S01]  /*4b20*/  ISETP.GE.U32.AND P5, PT, R0, 0x7fffff38, PT ;  /* 0x7fffff380000780c */ /* 0x000fe20003fa6070 */
[----:B------:R0:W-:Y:S01]  /*4b30*/  STL.64 [R1+0x210], R118 ;  /* 0x0002107601007387 */ /* 0x0001e20000100a00 */
[----:B------:R-:W-:Y:S01]  /*4b40*/  IMAD R37, R162, 0x48, RZ ;  /* 0x00000048a2257824 */ /* 0x000fe200078e02ff */
[----:B------:R-:W-:Y:S01]  /*4b50*/  PRMT R39, RZ, 0x7610, R39 ;  /* 0x00007610ff277816 */ /* 0x000fe20000000027 */
[----:B------:R-:W1:Y:S01]  /*4b60*/  LDCU UR34, c[0x0][0x3b0] ;  /* 0x00007600ff2277ac */ /* 0x000e620008000800 */
[----:B------:R0:W-:Y:S01]  /*4b70*/  STL.64 [R1+0x208], R116 ;  /* 0x0002087401007387 */ /* 0x0001e20000100a00 */
[----:B------:R-:W-:Y:S01]  /*4b80*/  VIADD R2, R113, 0xffffff9f ;  /* 0xffffff9f71027836 */ /* 0x000fe20000000000 */
[----:B------:R-:W1:Y:S02]  /*4b90*/  LDCU UR35, c[0x0][0x3b0] ;  /* 0x00007600ff2377ac */ /* 0x000e640008000800 */
[----:B------:R1:W-:Y:S01]  /*4ba0*/  STL.64 [R1+0x190], R114 ;  /* 0x0001907201007387 */ /* 0x0003e20000100a00 */
[----:B------:R-:W2:Y:S03]  /*4bb0*/  LDCU UR36, c[0x0][0x3b0] ;  /* 0x00007600ff2477ac */ /* 0x000ea60008000800 */
[----:B------:R1:W-:Y:S01]  /*4bc0*/  STL.64 [R1+0x188], R108 ;  /* 0x0001886c01007387 */ /* 0x0003e20000100a00 */
[C---:B0-----:R-:W-:Y:S01]  /*4bd0*/  IMAD.WIDE R118, R37.reuse, 0x2, R160 ;  /* 0x0000000225767825 */ /* 0x041fe200078e02a0 */
[----:B------:R-:W0:Y:S03]  /*4be0*/  LDCU UR37, c[0x0][0x3b0] ;  /* 0x00007600ff2577ac */ /* 0x000e260008000800 */
[----:B------:R-:W-:Y:S01]  /*4bf0*/  IMAD.WIDE R116, R37, 0x2, R158 ;  /* 0x0000000225747825 */ /* 0x000fe200078e029e */
[----:B------:R-:W2:Y:S01]  /*4c00*/  @!P5 LDG.E.U16 R41, desc[UR16][R118.64] ;  /* 0x000000107629d981 */ /* 0x000ea2000c1e1500 */
[----:B------:R-:W0:Y:S02]  /*4c10*/  LDCU UR38, c[0x0][0x3b0] ;  /* 0x00007600ff2677ac */ /* 0x000e240008000800 */
[C---:B-1----:R-:W-:Y:S01]  /*4c20*/  IMAD.WIDE R114, R49.reuse, 0x2, R160 ;  /* 0x0000000231727825 */ /* 0x042fe200078e02a0 */
[----:B------:R-:W2:Y:S01]  /*4c30*/  @!P5 LDG.E.U16 R40, desc[UR16][R116.64] ;  /* 0x000000107428d981 */ /* 0x000ea2000c1e1500 */
[----:B------:R-:W1:Y:S02]  /*4c40*/  LDCU UR39, c[0x0][0x3b0] ;  /* 0x00007600ff2777ac */ /* 0x000e640008000800 */
[----:B------:R-:W-:Y:S01]  /*4c50*/  IMAD.WIDE R108, R49, 0x2, R158 ;  /* 0x00000002316c7825 */ /* 0x000fe200078e029e */
[----:B------:R0:W2:Y:S01]  /*4c60*/  @!P6 LDG.E.U16 R39, desc[UR16][R114.64] ;  /* 0x000000107227e981 */ /* 0x0000a2000c1e1500 */
[----:B------:R-:W0:Y:S02]  /*4c70*/  LDCU UR40, c[0x0][0x3b0] ;  /* 0x00007600ff2877ac */ /* 0x000e240008000800 */
[C---:B------:R-:W-:Y:S01]  /*4c80*/  VIADD R0, R113.reuse, 0xffffffa7 ;  /* 0xffffffa771007836 */ /* 0x040fe20000000000 */
[----:B------:R0:W2:Y:S01]  /*4c90*/  @!P6 LDG.E.U16 R38, desc[UR16][R108.64] ;  /* 0x000000106c26e981 */ /* 0x0000a2000c1e1500 */
[----:B------:R-:W-:Y:S01]  /*4ca0*/  ISETP.GE.U32.AND P6, PT, R2, 0x7fffff20, PT ;  /* 0x7fffff200200780c */ /* 0x000fe20003fc6070 */
[----:B------:R-:W0:Y:S02]  /*4cb0*/  LDCU UR41, c[0x0][0x3b0] ;  /* 0x00007600ff2977ac */ /* 0x000e240008000800 */
[----:B------:R-:W-:Y:S01]  /*4cc0*/  ISETP.GE.U32.AND P5, PT, R0, 0x7fffff28, PT ;  /* 0x7fffff280000780c */ /* 0x000fe20003fa6070 */
[----:B------:R-:W-:Y:S01]  /*4cd0*/  STL.64 [R1+0x110], R118 ;  /* 0x0001107601007387 */ /* 0x000fe20000100a00 */
[----:B------:R-:W-:Y:S01]  /*4ce0*/  IMAD R0, R162, 0x58, RZ ;  /* 0x00000058a2007824 */ /* 0x000fe200078e02ff */
[----:B------:R-:W-:Y:S01]  /*4cf0*/  PRMT R49, RZ, 0x7610, R49 ;  /* 0x00007610ff317816 */ /* 0x000fe20000000031 */
[----:B------:R-:W1:Y:S01]  /*4d00*/  LDCU UR42, c[0x0][0x3b0] ;  /* 0x00007600ff2a77ac */ /* 0x000e620008000800 */
[----:B------:R-:W-:Y:S01]  /*4d10*/  STL.64 [R1+0x108], R116 ;  /* 0x0001087401007387 */ /* 0x000fe20000100a00 */
[----:B------:R-:W-:Y:S01]  /*4d20*/  IMAD.WIDE R154, R154, 0x2, R158 ;  /* 0x000000029a9a7825 */ /* 0x000fe200078e029e */
[----:B------:R-:W1:Y:S02]  /*4d30*/  LDCU UR43, c[0x0][0x3b0] ;  /* 0x00007600ff2b77ac */ /* 0x000e640008000800 */
[----:B------:R0:W-:Y:S01]  /*4d40*/  STL.64 [R1+0x90], R114 ;  /* 0x0000907201007387 */ /* 0x0001e20000100a00 */
[----:B------:R-:W-:Y:S01]  /*4d50*/  PRMT R37, RZ, 0x7610, R37 ;  /* 0x00007610ff257816 */ /* 0x000fe20000000025 */
[----:B------:R-:W1:Y:S02]  /*4d60*/  LDCU UR44, c[0x0][0x3b0] ;  /* 0x00007600ff2c77ac */ /* 0x000e640008000800 */
[----:B------:R0:W-:Y:S01]  /*4d70*/  STL.64 [R1+0x88], R108 ;  /* 0x0000886c01007387 */ /* 0x0001e20000100a00 */
[----:B------:R-:W-:Y:S01]  /*4d80*/  VIADD R2, R113, 0xffffff97 ;  /* 0xffffff9771027836 */ /* 0x000fe20000000000 */
[----:B------:R-:W1:Y:S02]  /*4d90*/  LDCU UR45, c[0x0][0x3b0] ;  /* 0x00007600ff2d77ac */ /* 0x000e640008000800 */
[----:B------:R-:W2:Y:S01]  /*4da0*/  @!P6 LDG.E.U16 R50, desc[UR16][R156.64] ;  /* 0x000000109c32e981 */ /* 0x000ea2000c1e1500 */
[----:B------:R-:W1:Y:S01]  /*4db0*/  LDCU UR46, c[0x0][0x3b0] ;  /* 0x00007600ff2e77ac */ /* 0x000e620008000800 */
[----:B0-----:R-:W-:-:S02]  /*4dc0*/  IMAD.WIDE R114, R0, 0x2, R160 ;  /* 0x0000000200727825 */ /* 0x001fc400078e02a0 */
[----:B------:R0:W2:Y:S01]  /*4dd0*/  @!P6 LDG.E.U16 R49, desc[UR16][R154.64] ;  /* 0x000000109a31e981 */ /* 0x0000a2000c1e1500 */
[----:B------:R-:W0:Y:S01]  /*4de0*/  LDCU UR47, c[0x0][0x3b0] ;  /* 0x00007600ff2f77ac */ /* 0x000e220008000800 */
[--C-:B------:R-:W-:Y:S02]  /*4df0*/  IMAD.WIDE R108, R0, 0x2, R158.reuse ;  /* 0x00000002006c7825 */ /* 0x100fe400078e029e */
[----:B------:R-:W2:Y:S01]  /*4e00*/  @!P5 LDG.E.U16 R37, desc[UR16][R114.64] ;  /* 0x000000107225d981 */ /* 0x000ea2000c1e1500 */
[----:B------:R-:W0:Y:S01]  /*4e10*/  LDCU UR48, c[0x0][0x3b0] ;  /* 0x00007600ff3077ac */ /* 0x000e220008000800 */
[----:B------:R-:W-:Y:S02]  /*4e20*/  VIADD R0, R113, 0xffffff8f ;  /* 0xffffff8f71007836 */ /* 0x000fe40000000000 */
[----:B------:R0:W2:Y:S01]  /*4e30*/  @!P5 LDG.E.U16 R36, desc[UR16][R108.64] ;  /* 0x000000106c24d981 */ /* 0x0000a2000c1e1500 */
[----:B------:R-:W-:Y:S01]  /*4e40*/  ISETP.GE.U32.AND P5, PT, R2, 0x7fffff18, PT ;  /* 0x7fffff180200780c */ /* 0x000fe20003fa6070 */
[----:B------:R-:W0:Y:S01]  /*4e50*/  LDCU UR49, c[0x0][0x3b0] ;  /* 0x00007600ff3177ac */ /* 0x000e220008000800 */
[----:B------:R-:W-:Y:S01]  /*4e60*/  ISETP.GE.U32.AND P6, PT, R0, 0x7fffff10, PT ;  /* 0x7fffff100000780c */ /* 0x000fe20003fc6070 */
[--C-:B------:R-:W-:Y:S01]  /*4e70*/  IMAD.WIDE R146, R146, 0x2, R158.reuse ;  /* 0x0000000292927825 */ /* 0x100fe200078e029e */
[----:B------:R-:W0:Y:S03]  /*4e80*/  LDCU UR50, c[0x0][0x3b0] ;  /* 0x00007600ff3277ac */ /* 0x000e260008000800 */
[----:B------:R-:W-:Y:S01]  /*4e90*/  IMAD.WIDE R150, R150, 0x2, R158 ;  /* 0x0000000296967825 */ /* 0x000fe200078e029e */
[----:B------:R-:W0:Y:S05]  /*4ea0*/  LDCU UR51, c[0x0][0x3b0] ;  /* 0x00007600ff3377ac */ /* 0x000e2a0008000800 */
[----:B------:R-:W2:Y:S01]  /*4eb0*/  @!P5 LDG.E.U16 R105, desc[UR16][R150.64] ;  /* 0x000000109669d981 */ /* 0x000ea2000c1e1500 */
[----:B------:R-:W0:Y:S03]  /*4ec0*/  LDCU UR52, c[0x0][0x3b0] ;  /* 0x00007600ff3477ac */ /* 0x000e260008000800 */
[----:B------:R-:W2:Y:S01]  /*4ed0*/  @!P6 LDG.E.U16 R51, desc[UR16][R146.64] ;  /* 0x000000109233e981 */ /* 0x000ea2000c1e1500 */
[----:B------:R-:W0:Y:S03]  /*4ee0*/  LDCU UR54, c[0x0][0x3b0] ;  /* 0x00007600ff3677ac */ /* 0x000e260008000800 */
[----:B------:R-:W3:Y:S01]  /*4ef0*/  @!P6 LDG.E.U16 R104, desc[UR16][R148.64] ;  /* 0x000000109468e981 */ /* 0x000ee2000c1e1500 */
[----:B------:R-:W0:Y:S03]  /*4f00*/  LDCU UR53, c[0x0][0x3b0] ;  /* 0x00007600ff3577ac */ /* 0x000e260008000800 */
[----:B------:R-:W-:Y:S01]  /*4f10*/  STL.64 [R1+0x10], R114 ;  /* 0x0000107201007387 */ /* 0x000fe20000100a00 */
[----:B------:R-:W0:Y:S03]  /*4f20*/  LDCU UR55, c[0x0][0x3b0] ;  /* 0x00007600ff3777ac */ /* 0x000e260008000800 */
[----:B------:R-:W-:Y:S01]  /*4f30*/  STL.64 [R1+0x8], R108 ;  /* 0x0000086c01007387 */ /* 0x000fe20000100a00 */
[----:B------:R-:W0:Y:S03]  /*4f40*/  LDCU UR56, c[0x0][0x3b0] ;  /* 0x00007600ff3877ac */ /* 0x000e260008000800 */
[----:B------:R-:W-:Y:S04]  /*4f50*/  STL [R1+0xe98], R156 ;  /* 0x000e989c01007387 */ /* 0x000fe80000100800 */
        /* <DEDUP_REMOVED lines=12> */
[----:B------:R0:W-:Y:S04]  /*5020*/  STL.64 [R1+0xea0], R154 ;  /* 0x000ea09a01007387 */ /* 0x0001e80000100a00 */
[----:B------:R-:W4:Y:S01]  /*5030*/  @!P5 LDG.E.U16 R48, desc[UR16][R152.64] ;  /* 0x000000109830d981 */ /* 0x000f22000c1e1500 */
[----:B0-----:R-:W0:Y:S03]  /*5040*/  LDC R155, c[0x0][0x3a0] ;  /* 0x0000e800ff9b7b82 */ /* 0x001e260000000800 */
[----:B------:R-:W-:Y:S04]  /*5050*/  STL [R1+0xeb8], R152 ;  /* 0x000eb89801007387 */ /* 0x000fe80000100800 */
[----:B------:R-:W-:Y:S04]  /*5060*/  STL [R1+0xef0], R152 ;  /* 0x000ef09801007387 */ /* 0x000fe80000100800 */
[----:B------:R-:W-:Y:S04]  /*5070*/  STL [R1+0xf48], R152 ;  /* 0x000f489801007387 */ /* 0x000fe80000100800 */
[----:B------:R-:W-:Y:S04]  /*5080*/  STL [R1+0xf9c], R152 ;  /* 0x000f9c9801007387 */ /* 0x000fe80000100800 */
[----:B------:R-:W-:Y:S01]  /*5090*/  STL [R1+0x1070], R152 ;  /* 0x0010709801007387 */ /* 0x000fe20000100800 */
[----:B0-----:R-:W-:-:S03]  /*50a0*/  VIADD R2, R155, 0xffffff87 ;  /* 0xffffff879b027836 */ /* 0x001fc60000000000 */
[----:B------:R-:W-:Y:S01]  /*50b0*/  STL [R1+0x10e8], R152 ;  /* 0x0010e89801007387 */ /* 0x000fe20000100800 */
[----:B------:R-:W-:Y:S01]  /*50c0*/  VIADD R0, R155, 0xfffffff6 ;  /* 0xfffffff69b007836 */ /* 0x000fe20000000000 */
[----:B------:R-:W-:Y:S02]  /*50d0*/  ISETP.GE.U32.AND P5, PT, R2, 0x7fffff08, PT ;  /* 0x7fffff080200780c */ /* 0x000fe40003fa6070 */
[----:B------:R-:W-:Y:S04]  /*50e0*/  STL [R1+0xea8], R153 ;  /* 0x000ea89901007387 */ /* 0x000fe80000100800 */
[----:B------:R-:W-:Y:S04]  /*50f0*/  STL [R1+0xf10], R153 ;  /* 0x000f109901007387 */ /* 0x000fe80000100800 */
[----:B------:R-:W-:Y:S01]  /*5100*/  STL [R1+0xf58], R153 ;  /* 0x000f589901007387 */ /* 0x000fe20000100800 */
[----:B------:R-:W-:-:S03]  /*5110*/  ISETP.GE.U32.AND P6, PT, R0, 0x7fffff77, PT ;  /* 0x7fffff770000780c */ /* 0x000fc60003fc6070 */
[----:B------:R-:W-:Y:S04]  /*5120*/  STL [R1+0xfa8], R153 ;  /* 0x000fa89901007387 */ /* 0x000fe80000100800 */
[----:B------:R-:W-:Y:S04]  /*5130*/  STL [R1+0x1008], R153 ;  /* 0x0010089901007387 */ /* 0x000fe80000100800 */
[----:B------:R-:W-:Y:S04]  /*5140*/  STL [R1+0x1080], R153 ;  /* 0x0010809901007387 */ /* 0x000fe80000100800 */
[----:B------:R-:W-:Y:S01]  /*5150*/  STL [R1+0x10f8], R153 ;  /* 0x0010f89901007387 */ /* 0x000fe20000100800 */
[----:B------:R-:W-:-:S03]  /*5160*/  IMAD R0, R162, 0x9, RZ ;  /* 0x00000009a2007824 */ /* 0x000fc600078e02ff */
[----:B------:R-:W-:Y:S04]  /*5170*/  STL.64 [R1+0x1180], R152 ;  /* 0x0011809801007387 */ /* 0x000fe80000100a00 */
[----:B------:R-:W-:Y:S04]  /*5180*/  STL.64 [R1+0xeb0], R150 ;  /* 0x000eb09601007387 */ /* 0x000fe80000100a00 */
[----:B------:R-:W-:Y:S04]  /*5190*/  STL.64 [R1+0xec0], R148 ;  /* 0x000ec09401007387 */ /* 0x000fe80000100a00 */
[----:B------:R-:W-:Y:S01]  /*51a0*/  STL.64 [R1+0xed0], R146 ;  /* 0x000ed09201007387 */ /* 0x000fe20000100a00 */
[----:B------:R-:W-:-:S03]  /*51b0*/  IMAD.WIDE R108, R0, 0x2, R160 ;  /* 0x00000002006c7825 */ /* 0x000fc600078e02a0 */
[----:B------:R-:W4:Y:S04]  /*51c0*/  @!P5 LDG.E.U16 R112, desc[UR16][R144.64] ;  /* 0x000000109070d981 */ /* 0x000f28000c1e1500 */
[----:B------:R-:W4:Y:S04]  /*51d0*/  @!P6 LDG.E.U16 R101, desc[UR16][R108.64] ;  /* 0x000000106c65e981 */ /* 0x000f28000c1e1500 */
[----:B--2---:R-:W-:Y:S04]  /*51e0*/  STL [R1+0x31c], R51 ;  /* 0x00031c3301007387 */ /* 0x004fe80000100800 */
[----:B---3--:R-:W-:Y:S04]  /*51f0*/  STL [R1+0x320], R104 ;  /* 0x0003206801007387 */ /* 0x008fe80000100800 */
[----:B------:R0:W-:Y:S02]  /*5200*/  STL [R1+0x49c], R105 ;  /* 0x00049c6901007387 */ /* 0x0001e40000100800 */
[----:B0-----:R-:W-:-:S05]  /*5210*/  IMAD.WIDE R104, R0, 0x2, R158 ;  /* 0x0000000200687825 */ /* 0x001fca00078e029e */
[----:B------:R0:W2:Y:S01]  /*5220*/  @!P6 LDG.E.U16 R100, desc[UR16][R104.64] ;  /* 0x000000106864e981 */ /* 0x0000a2000c1e1500 */
[----:B------:R-:W-:-:S03]  /*5230*/  IMAD.WIDE R142, R142, 0x2, R158 ;  /* 0x000000028e8e7825 */ /* 0x000fc600078e029e */
[----:B------:R-:W-:Y:S01]  /*5240*/  STL.64 [R1+0xee0], R144 ;  /* 0x000ee09001007387 */ /* 0x000fe20000100a00 */
[----:B------:R-:W-:-:S03]  /*5250*/  VIADD R2, R155, 0xffffffe6 ;  /* 0xffffffe69b027836 */ /* 0x000fc60000000000 */
[----:B------:R-:W-:Y:S01]  /*5260*/  STL.64 [R1+0x500], R108 ;  /* 0x0005006c01007387 */ /* 0x000fe20000100a00 */
[----:B------:R-:W-:-:S03]  /*5270*/  IMAD R0, R162, 0x11, RZ ;  /* 0x00000011a2007824 */ /* 0x000fc600078e02ff */
[----:B------:R0:W-:Y:S04]  /*5280*/  STL.64 [R1+0x4f8], R104 ;  /* 0x0004f86801007387 */ /* 0x0001e80000100a00 */
[----:B------:R-:W-:Y:S01]  /*5290*/  STL.64 [R1+0xee8], R142 ;  /* 0x000ee88e01007387 */ /* 0x000fe20000100a00 */
[----:B------:R-:W-:-:S03]  /*52a0*/  ISETP.GE.U32.AND P6, PT, R2, 0x7fffff67, PT ;  /* 0x7fffff670200780c */ /* 0x000fc60003fc6070 */
[----:B------:R-:W-:Y:S04]  /*52b0*/  STL [R1+0x12c4], R142 ;  /* 0x0012c48e01007387 */ /* 0x000fe80000100800 */
[----:B------:R-:W-:Y:S01]  /*52c0*/  STL [R1+0x12c0], R143 ;  /* 0x0012c08f01007387 */ /* 0x000fe20000100800 */
[----:B------:R-:W-:-:S03]  /*52d0*/  IMAD R2, R162, 0x19, RZ ;  /* 0x00000019a2027824 */ /* 0x000fc600078e02ff */
[----:B------:R-:W3:Y:S01]  /*52e0*/  @!P5 LDG.E.U16 R111, desc[UR16][R142.64] ;  /* 0x000000108e6fd981 */ /* 0x000ee2000c1e1500 */
[----:B0-----:R-:W-:-:S05]  /*52f0*/  IMAD.WIDE R104, R2, 0x2, R160 ;  /* 0x0000000202687825 */ /* 0x001fca00078e02a0 */
[----:B------:R-:W3:Y:S04]  /*5300*/  @!P6 LDG.E.U16 R97, desc[UR16][R104.64] ;  /* 0x000000106861e981 */ /* 0x000ee8000c1e1500 */
[----:B----4-:R0:W-:Y:S02]  /*5310*/  STL [R1+0x318], R112 ;  /* 0x0003187001007387 */ /* 0x0101e40000100800 */
[----:B0-----:R-:W-:-:S05]  /*5320*/  IMAD.WIDE R112, R0, 0x2, R160 ;  /* 0x0000000200707825 */ /* 0x001fca00078e02a0 */
[----:B------:R-:W-:Y:S04]  /*5330*/  STL.64 [R1+0x480], R112 ;  /* 0x0004807001007387 */ /* 0x000fe80000100a00 */
[----:B--2---:R-:W-:Y:S04]  /*5340*/  STL [R1+0x4a0], R100 ;  /* 0x0004a06401007387 */ /* 0x004fe80000100800 */
[----:B------:R0:W-:Y:S02]  /*5350*/  STL [R1+0x4a4], R101 ;  /* 0x0004a46501007387 */ /* 0x0001e40000100800 */
[----:B0-----:R-:W-:-:S05]  /*5360*/  IMAD.WIDE R100, R2, 0x2, R158 ;  /* 0x0000000202647825 */ /* 0x001fca00078e029e */
[----:B------:R-:W2:Y:S01]  /*5370*/  @!P6 LDG.E.U16 R96, desc[UR16][R100.64] ;  /* 0x000000106460e981 */ /* 0x000ea2000c1e1500 */
[----:B------:R-:W-:-:S05]  /*5380*/  VIADD R51, R155, 0xffffffee ;  /* 0xffffffee9b337836 */ /* 0x000fca0000000000 */
[----:B------:R-:W-:Y:S01]  /*5390*/  ISETP.GE.U32.AND P5, PT, R51, 0x7fffff6f, PT ;  /* 0x7fffff6f3300780c */ /* 0x000fe20003fa6070 */
[----:B------:R-:W-:Y:S01]  /*53a0*/  IMAD.WIDE R108, R0, 0x2, R158 ;  /* 0x00000002006c7825 */ /* 0x000fe200078e029e */
[----:B------:R-:W-:-:S04]  /*53b0*/  IADD3 R0, PT, PT, R155, -0x2a, RZ ;  /* 0xffffffd69b007810 */ /* 0x000fc80007ffe0ff */
[----:B------:R-:W-:Y:S01]  /*53c0*/  ISETP.GE.U32.AND P6, PT, R0, 0x7fffff57, PT ;  /* 0x7fffff570000780c */ /* 0x000fe20003fc6070 */
[C---:B------:R-:W-:Y:S01]  /*53d0*/  IMAD R0, R162.reuse, 0x21, RZ ;  /* 0x00000021a2007824 */ /* 0x040fe200078e02ff */
[----:B------:R0:W-:Y:S05]  /*53e0*/  STL.64 [R1+0x478], R108 ;  /* 0x0004786c01007387 */ /* 0x0001ea0000100a00 */
[----:B------:R0:W4:Y:S01]  /*53f0*/  @!P5 LDG.E.U16 R107, desc[UR16][R108.64] ;  /* 0x000000106c6bd981 */ /* 0x000122000c1e1500 */
[----:B------:R-:W-:-:S03]  /*5400*/  IMAD R2, R162, 0x29, RZ ;  /* 0x00000029a2027824 */ /* 0x000fc600078e02ff */
[----:B------:R-:W-:Y:S04]  /*5410*/  STL.64 [R1+0x400], R104 ;  /* 0x0004006801007387 */ /* 0x000fe80000100a00 */
[----:B------:R-:W4:Y:S01]  /*5420*/  @!P5 LDG.E.U16 R110, desc[UR16][R112.64] ;  /* 0x00000010706ed981 */ /* 0x000f22000c1e1500 */
[----:B0-----:R-:W-:-:S03]  /*5430*/  IMAD.WIDE R108, R0, 0x2, R160 ;  /* 0x00000002006c7825 */ /* 0x001fc600078e02a0 */
[----:B------:R0:W-:Y:S04]  /*5440*/  STL.64 [R1+0x3f8], R100 ;  /* 0x0003f86401007387 */ /* 0x0001e80000100a00 */
[----:B---3--:R-:W-:Y:S04]  /*5450*/  STL [R1+0x2a4], R111 ;  /* 0x0002a46f01007387 */ /* 0x008fe80000100800 */
[----:B------:R-:W-:Y:S01]  /*5460*/  STL.64 [R1+0x380], R108 ;  /* 0x0003806c01007387 */ /* 0x000fe20000100a00 */
[----:B0-----:R-:W-:-:S05]  /*5470*/  IMAD.WIDE R100, R2, 0x2, R160 ;  /* 0x0000000202647825 */ /* 0x001fca00078e02a0 */
[----:B------:R-:W3:Y:S04]  /*5480*/  @!P6 LDG.E.U16 R95, desc[UR16][R100.64] ;  /* 0x00000010645fe981 */ /* 0x000ee8000c1e1500 */
[----:B--2---:R-:W-:Y:S04]  /*5490*/  STL [R1+0x41c], R96 ;  /* 0x00041c6001007387 */ /* 0x004fe80000100800 */
[----:B------:R0:W-:Y:S02]  /*54a0*/  STL [R1+0x420], R97 ;  /* 0x0004206101007387 */ /* 0x0001e40000100800 */
[----:B0-----:R-:W-:-:S05]  /*54b0*/  IMAD.WIDE R96, R2, 0x2, R158 ;  /* 0x0000000202607825 */ /* 0x001fca00078e029e */
[----:B------:R-:W2:Y:S01]  /*54c0*/  @!P6 LDG.E.U16 R94, desc[UR16][R96.64] ;  /* 0x00000010605ee981 */ /* 0x000ea2000c1e1500 */
[----:B------:R-:W-:Y:S02]  /*54d0*/  VIADD R51, R155, 0xffffffde ;  /* 0xffffffde9b337836 */ /* 0x000fe40000000000 */
[----:B------:R-:W-:-:S03]  /*54e0*/  IMAD.WIDE R104, R0, 0x2, R158 ;  /* 0x0000000200687825 */ /* 0x000fc600078e029e */
[----:B------:R-:W-:Y:S01]  /*54f0*/  ISETP.GE.U32.AND P5, PT, R51, 0x7fffff5f, PT ;  /* 0x7fffff5f3300780c */ /* 0x000fe20003fa6070 */
[----:B------:R-:W-:Y:S01]  /*5500*/  VIADD R0, R155, 0xffffffc6 ;  /* 0xffffffc69b007836 */ /* 0x000fe20000000000 */
[----:B------:R0:W-:Y:S04]  /*5510*/  STL.64 [R1+0x378], R104 ;  /* 0x0003786801007387 */ /* 0x0001e80000100a00 */
[----:B------:R-:W-:Y:S01]  /*5520*/  ISETP.GE.U32.AND P6, PT, R0, 0x7fffff47, PT ;  /* 0x7fffff470000780c */ /* 0x000fe20003fc6070 */
[C---:B------:R-:W-:Y:S01]  /*5530*/  IMAD R0, R162.reuse, 0x31, RZ ;  /* 0x00000031a2007824 */ /* 0x040fe200078e02ff */
[----:B------:R-:W-:Y:S05]  /*5540*/  STL.64 [R1+0x300], R100 ;  /* 0x0003006401007387 */ /* 0x000fea0000100a00 */
[----:B------:R0:W3:Y:S01]  /*5550*/  @!P5 LDG.E.U16 R103, desc[UR16][R104.64] ;  /* 0x000000106867d981 */ /* 0x0000e2000c1e1500 */
[----:B------:R-:W-:-:S03]  /*5560*/  IMAD R2, R162, 0x39, RZ ;  /* 0x00000039a2027824 */ /* 0x000fc600078e02ff */
[----:B------:R1:W-:Y:S04]  /*5570*/  STL.64 [R1+0x2f8], R96 ;  /* 0x0002f86001007387 */ /* 0x0003e80000100a00 */
[----:B------:R-:W3:Y:S01]  /*5580*/  @!P5 LDG.E.U16 R106, desc[UR16][R108.64] ;  /* 0x000000106c6ad981 */ /* 0x000ee2000c1e1500 */
[----:B0-----:R-:W-:-:S03]  /*5590*/  IMAD.WIDE R104, R0, 0x2, R160 ;  /* 0x0000000200687825 */ /* 0x001fc600078e02a0 */
[----:B----4-:R-:W-:Y:S04]  /*55a0*/  STL [R1+0x498], R110 ;  /* 0x0004986e01007387 */ /* 0x010fe80000100800 */
[----:B------:R-:W-:Y:S04]  /*55b0*/  STL [R1+0x424], R107 ;  /* 0x0004246b01007387 */ /* 0x000fe80000100800 */
[----:B------:R-:W-:Y:S01]  /*55c0*/  STL.64 [R1+0x280], R104 ;  /* 0x0002806801007387 */ /* 0x000fe20000100a00 */
[----:B-1----:R-:W-:-:S05]  /*55d0*/  IMAD.WIDE R96, R2, 0x2, R160 ;  /* 0x0000000202607825 */ /* 0x002fca00078e02a0 */
[----:B------:R-:W4:Y:S04]  /*55e0*/  @!P6 LDG.E.U16 R91, desc[UR16][R96.64] ;  /* 0x00000010605be981 */ /* 0x000f28000c1e1500 */
[----:B--2---:R-:W-:Y:S04]  /*55f0*/  STL [R1+0x234], R94 ;  /* 0x0002345e01007387 */ /* 0x004fe80000100800 */
[----:B---3--:R0:W-:Y:S02]  /*5600*/  STL [R1+0x298], R95 ;  /* 0x0002985f01007387 */ /* 0x0081e40000100800 */
        /* <DEDUP_REMOVED lines=15> */
[----:B------:R-:W-:Y:S04]  /*5700*/  STL [R1+0x2a0], R106 ;  /* 0x0002a06a01007387 */ /* 0x000fe80000100800 */
[----:B------:R-:W-:Y:S04]  /*5710*/  STL [R1+0x29c], R103 ;  /* 0x00029c6701007387 */ /* 0x000fe80000100800 */
[----:B------:R-:W-:Y:S01]  /*5720*/  STL.64 [R1+0x180], R100 ;  /* 0x0001806401007387 */ /* 0x000fe20000100a00 */
[----:B-1----:R-:W-:-:S05]  /*5730*/  IMAD.WIDE R94, R2, 0x2, R160 ;  /* 0x00000002025e7825 */ /* 0x002fca00078e02a0 */
[----:B------:R0:W3:Y:S04]  /*5740*/  @!P6 LDG.E.U16 R89, desc[UR16][R94.64] ;  /* 0x000000105e59e981 */ /* 0x0000e8000c1e1500 */
[----:B--2---:R-:W-:Y:S04]  /*5750*/  STL [R1+0x1ac], R90 ;  /* 0x0001ac5a01007387 */ /* 0x004fe80000100800 */
[----:B----4-:R1:W-:Y:S02]  /*5760*/  STL [R1+0x1b0], R91 ;  /* 0x0001b05b01007387 */ /* 0x0103e40000100800 */
[----:B-1----:R-:W-:-:S05]  /*5770*/  IMAD.WIDE R90, R2, 0x2, R158 ;  /* 0x00000002025a7825 */ /* 0x002fca00078e029e */
[----:B------:R1:W2:Y:S01]  /*5780*/  @!P6 LDG.E.U16 R88, desc[UR16][R90.64] ;  /* 0x000000105a58e981 */ /* 0x0002a2000c1e1500 */
[----:B------:R-:W-:-:S05]  /*5790*/  VIADD R51, R155, 0xffffffbe ;  /* 0xffffffbe9b337836 */ /* 0x000fca0000000000 */
[----:B------:R-:W-:Y:S01]  /*57a0*/  ISETP.GE.U32.AND P5, PT, R51, 0x7fffff3f, PT ;  /* 0x7fffff3f3300780c */ /* 0x000fe20003fa6070 */
[----:B------:R-:W-:-:S04]  /*57b0*/  IMAD.WIDE R96, R0, 0x2, R158 ;  /* 0x0000000200607825 */ /* 0x000fc800078e029e */
[C---:B------:R-:W-:Y:S02]  /*57c0*/  VIADD R51, R155.reuse, 0xffffffae ;  /* 0xffffffae9b337836 */ /* 0x040fe40000000000 */
[----:B------:R-:W-:-:S06]  /*57d0*/  VIADD R0, R155, 0xffffffa6 ;  /* 0xffffffa69b007836 */ /* 0x000fcc0000000000 */
[----:B------:R-:W4:Y:S04]  /*57e0*/  @!P5 LDG.E.U16 R98, desc[UR16][R100.64] ;  /* 0x000000106462d981 */ /* 0x000f28000c1e1500 */
[----:B------:R-:W4:Y:S01]  /*57f0*/  @!P5 LDG.E.U16 R93, desc[UR16][R96.64] ;  /* 0x00000010605dd981 */ /* 0x000f22000c1e1500 */
[----:B------:R-:W-:Y:S02]  /*5800*/  ISETP.GE.U32.AND P5, PT, R51, 0x7fffff2f, PT ;  /* 0x7fffff2f3300780c */ /* 0x000fe40003fa6070 */
[----:B------:R-:W-:Y:S01]  /*5810*/  ISETP.GE.U32.AND P6, PT, R0, 0x7fffff27, PT ;  /* 0x7fffff270000780c */ /* 0x000fe20003fc6070 */
[----:B------:R-:W-:Y:S01]  /*5820*/  IMAD R0, R162, 0x51, RZ ;  /* 0x00000051a2007824 */ /* 0x000fe200078e02ff */
[----:B------:R-:W-:Y:S01]  /*5830*/  STL.64 [R1+0x178], R96 ;  /* 0x0001786001007387 */ /* 0x000fe20000100a00 */
[----:B------:R-:W-:-:S03]  /*5840*/  VIADD R2, R155, 0xffffff9e ;  /* 0xffffff9e9b027836 */ /* 0x000fc60000000000 */
[----:B------:R0:W-:Y:S04]  /*5850*/  STL.64 [R1+0x100], R94 ;  /* 0x0001005e01007387 */ /* 0x0001e80000100a00 */
[----:B------:R1:W-:Y:S04]  /*5860*/  STL.64 [R1+0xf8], R90 ;  /* 0x0000f85a01007387 */ /* 0x0003e80000100a00 */
[----:B---3--:R-:W-:Y:S01]  /*5870*/  STL [R1+0x21c], R102 ;  /* 0x00021c6601007387 */ /* 0x008fe20000100800 */
[----:B0-----:R-:W-:-:S04]  /*5880*/  IMAD.WIDE R94, R0, 0x2, R160 ;  /* 0x00000002005e7825 */ /* 0x001fc800078e02a0 */
[----:B-1----:R-:W-:Y:S01]  /*5890*/  IMAD.WIDE R90, R0, 0x2, R158 ;  /* 0x00000002005a7825 */ /* 0x002fe200078e029e */
[----:B------:R-:W-:Y:S04]  /*58a0*/  STL [R1+0x218], R99 ;  /* 0x0002186301007387 */ /* 0x000fe80000100800 */
[----:B------:R-:W3:Y:S04]  /*58b0*/  @!P5 LDG.E.U16 R92, desc[UR16][R94.64] ;  /* 0x000000105e5cd981 */ /* 0x000ee8000c1e1500 */
[----:B------:R-:W3:Y:S01]  /*58c0*/  @!P5 LDG.E.U16 R87, desc[UR16][R90.64] ;  /* 0x000000105a57d981 */ /* 0x000ee2000c1e1500 */
[----:B------:R-:W-:Y:S01]  /*58d0*/  ISETP.GE.U32.AND P5, PT, R2, 0x7fffff1f, PT ;  /* 0x7fffff1f0200780c */ /* 0x000fe20003fa6070 */
[----:B------:R-:W-:-:S02]  /*58e0*/  VIADD R0, R155, 0xffffff96 ;  /* 0xffffff969b007836 */ /* 0x000fc40000000000 */
[----:B------:R-:W-:-:S04]  /*58f0*/  IMAD.WIDE R138, R136, 0x2, R160 ;  /* 0x00000002888a7825 */ /* 0x000fc800078e02a0 */
[----:B------:R-:W-:-:S06]  /*5900*/  IMAD.WIDE R136, R136, 0x2, R158 ;  /* 0x0000000288887825 */ /* 0x000fcc00078e029e */
[----:B------:R-:W3:Y:S01]  /*5910*/  @!P5 LDG.E.U16 R84, desc[UR16][R138.64] ;  /* 0x000000108a54d981 */ /* 0x000ee2000c1e1500 */
[----:B------:R-:W-:-:S03]  /*5920*/  IMAD.WIDE R134, R132, 0x2, R160 ;  /* 0x0000000284867825 */ /* 0x000fc600078e02a0 */
[----:B------:R-:W3:Y:S01]  /*5930*/  @!P5 LDG.E.U16 R83, desc[UR16][R136.64] ;  /* 0x000000108853d981 */ /* 0x000ee2000c1e1500 */
[----:B------:R-:W-:-:S04]  /*5940*/  IMAD.WIDE R132, R132, 0x2, R158 ;  /* 0x0000000284847825 */ /* 0x000fc800078e029e */
[----:B------:R-:W-:-:S05]  /*5950*/  VIADD R2, R155, 0xffffff8e ;  /* 0xffffff8e9b027836 */ /* 0x000fca0000000000 */
[----:B------:R-:W-:Y:S01]  /*5960*/  ISETP.GE.U32.AND P5, PT, R2, 0x7fffff0f, PT ;  /* 0x7fffff0f0200780c */ /* 0x000fe20003fa6070 */
[----:B------:R-:W-:Y:S01]  /*5970*/  IMAD.WIDE R130, R128, 0x2, R160 ;  /* 0x0000000280827825 */ /* 0x000fe200078e02a0 */
[----:B------:R-:W-:-:S03]  /*5980*/  PRMT R51, RZ, 0x7610, R51 ;  /* 0x00007610ff337816 */ /* 0x000fc60000000033 */
[----:B------:R-:W-:-:S04]  /*5990*/  IMAD.WIDE R128, R128, 0x2, R158 ;  /* 0x0000000280807825 */ /* 0x000fc800078e029e */
[----:B------:R-:W-:-:S04]  /*59a0*/  IMAD.WIDE R126, R124, 0x2, R160 ;  /* 0x000000027c7e7825 */ /* 0x000fc800078e02a0 */
[----:B------:R-:W-:Y:S01]  /*59b0*/  IMAD.WIDE R124, R124, 0x2, R158 ;  /* 0x000000027c7c7825 */ /* 0x000fe200078e029e */
[----:B------:R-:W3:Y:S04]  /*59c0*/  @!P5 LDG.E.U16 R78, desc[UR16][R130.64] ;  /* 0x00000010824ed981 */ /* 0x000ee8000c1e1500 */
[----:B------:R-:W3:Y:S04]  /*59d0*/  @!P5 LDG.E.U16 R75, desc[UR16][R128.64] ;  /* 0x00000010804bd981 */ /* 0x000ee8000c1e1500 */
[----:B--2---:R-:W-:Y:S04]  /*59e0*/  STL [R1+0x118], R88 ;  /* 0x0001185801007387 */ /* 0x004fe80000100800 */
[----:B------:R0:W-:Y:S02]  /*59f0*/  STL [R1+0x11c], R89 ;  /* 0x00011c5901007387 */ /* 0x0001e40000100800 */
[----:B0-----:R-:W-:-:S04]  /*5a00*/  IMAD.WIDE R88, R140, 0x2, R160 ;  /* 0x000000028c587825 */ /* 0x001fc800078e02a0 */
[----:B------:R-:W-:Y:S01]  /*5a10*/  IMAD.WIDE R140, R140, 0x2, R158 ;  /* 0x000000028c8c7825 */ /* 0x000fe200078e029e */
[----:B------:R-:W2:Y:S04]  /*5a20*/  @!P6 LDG.E.U16 R86, desc[UR16][R88.64] ;  /* 0x000000105856e981 */ /* 0x000ea8000c1e1500 */
[----:B------:R-:W2:Y:S01]  /*5a30*/  @!P6 LDG.E.U16 R85, desc[UR16][R140.64] ;  /* 0x000000108c55e981 */ /* 0x000ea2000c1e1500 */
[----:B------:R-:W-:Y:S01]  /*5a40*/  ISETP.GE.U32.AND P6, PT, R0, 0x7fffff17, PT ;  /* 0x7fffff170000780c */ /* 0x000fe20003fc6070 */
[----:B------:R-:W-:-:S12]  /*5a50*/  VIADD R0, R155, 0xffffff86 ;  /* 0xffffff869b007836 */ /* 0x000fd80000000000 */
[----:B------:R-:W2:Y:S04]  /*5a60*/  @!P6 LDG.E.U16 R82, desc[UR16][R134.64] ;  /* 0x000000108652e981 */ /* 0x000ea8000c1e1500 */
[----:B------:R-:W2:Y:S01]  /*5a70*/  @!P6 LDG.E.U16 R79, desc[UR16][R132.64] ;  /* 0x00000010844fe981 */ /* 0x000ea2000c1e1500 */
[----:B------:R-:W-:-:S13]  /*5a80*/  ISETP.GE.U32.AND P6, PT, R0, 0x7fffff07, PT ;  /* 0x7fffff070000780c */ /* 0x000fda0003fc6070 */
[----:B------:R-:W2:Y:S04]  /*5a90*/  @!P6 LDG.E.U16 R51, desc[UR16][R124.64] ;  /* 0x000000107c33e981 */ /* 0x000ea8000c1e1500 */
[----:B------:R-:W2:Y:S04]  /*5aa0*/  @!P6 LDG.E.U16 R74, desc[UR16][R126.64] ;  /* 0x000000107e4ae981 */ /* 0x000ea8000c1e1500 */
[----:B------:R-:W-:Y:S04]  /*5ab0*/  STL.64 [R1+0x80], R94 ;  /* 0x0000805e01007387 */ /* 0x000fe80000100a00 */
[----:B------:R-:W-:Y:S04]  /*5ac0*/  STL.64 [R1+0x78], R90 ;  /* 0x0000785a01007387 */ /* 0x000fe80000100a00 */
[----:B------:R-:W-:Y:S04]  /*5ad0*/  STL.64 [R1], R88 ;  /* 0x0000005801007387 */ /* 0x000fe80000100a00 */
[----:B------:R-:W-:Y:S04]  /*5ae0*/  STL.64 [R1+0xef8], R140 ;  /* 0x000ef88c01007387 */ /* 0x000fe80000100a00 */
[----:B------:R-:W-:Y:S04]  /*5af0*/  STL [R1+0x12cc], R140 ;  /* 0x0012cc8c01007387 */ /* 0x000fe80000100800 */
[----:B----4-:R-:W-:Y:S04]  /*5b00*/  STL [R1+0x124], R98 ;  /* 0x0001246201007387 */ /* 0x010fe80000100800 */
[----:B------:R-:W-:Y:S04]  /*5b10*/  STL [R1+0x12c8], R141 ;  /* 0x0012c88d01007387 */ /* 0x000fe80000100800 */
[----:B------:R-:W-:Y:S04]  /*5b20*/  STL [R1+0x120], R93 ;  /* 0x0001205d01007387 */ /* 0x000fe80000100800 */
[----:B------:R-:W-:Y:S04]  /*5b30*/  STL.64 [R1+0xf08], R138 ;  /* 0x000f088a01007387 */ /* 0x000fe80000100a00 */
[----:B------:R-:W-:Y:S04]  /*5b40*/  STL [R1+0x12d4], R138 ;  /* 0x0012d48a01007387 */ /* 0x000fe80000100800 */
[----:B------:R-:W-:Y:S04]  /*5b50*/  STL [R1+0x12d0], R139 ;  /* 0x0012d08b01007387 */ /* 0x000fe80000100800 */
[----:B------:R-:W-:Y:S04]  /*5b60*/  STL.64 [R1+0xf18], R136 ;  /* 0x000f188801007387 */ /* 0x000fe80000100a00 */
[----:B------:R-:W-:Y:S04]  /*5b70*/  STL [R1+0x12dc], R136 ;  /* 0x0012dc8801007387 */ /* 0x000fe80000100800 */
[----:B------:R-:W-:Y:S04]  /*5b80*/  STL [R1+0x12d8], R137 ;  /* 0x0012d88901007387 */ /* 0x000fe80000100800 */
[----:B---3--:R-:W-:Y:S04]  /*5b90*/  STL [R1+0xb4], R92 ;  /* 0x0000b45c01007387 */ /* 0x008fe80000100800 */
[----:B------:R-:W-:Y:S04]  /*5ba0*/  STL [R1+0xf20], R135 ;  /* 0x000f208701007387 */ /* 0x000fe80000100800 */
[----:B------:R-:W-:Y:S04]  /*5bb0*/  STL [R1+0xb0], R87 ;  /* 0x0000b05701007387 */ /* 0x000fe80000100800 */
[----:B------:R-:W-:Y:S04]  /*5bc0*/  STL.64 [R1+0xf60], R134 ;  /* 0x000f608601007387 */ /* 0x000fe80000100a00 */
[----:B------:R-:W-:Y:S04]  /*5bd0*/  STL [R1+0x12e4], R134 ;  /* 0x0012e48601007387 */ /* 0x000fe80000100800 */
[----:B------:R-:W-:Y:S01]  /*5be0*/  STL [R1+0x12e0], R135 ;  /* 0x0012e08701007387 */ /* 0x000fe20000100800 */
[----:B------:R-:W-:-:S02]  /*5bf0*/  VIADD R2, R155, 0xfffffffe ;  /* 0xfffffffe9b027836 */ /* 0x000fc40000000000 */
[----:B------:R-:W-:-:S03]  /*5c00*/  VIADD R0, R155, 0xfffffffd ;  /* 0xfffffffd9b007836 */ /* 0x000fc60000000000 */
[----:B------:R-:W-:Y:S02]  /*5c10*/  ISETP.GE.U32.AND P5, PT, R2, 0x7fffff7f, PT ;  /* 0x7fffff7f0200780c */ /* 0x000fe40003fa6070 */
[----:B------:R-:W-:Y:S01]  /*5c20*/  ISETP.GE.U32.AND P6, PT, R0, 0x7fffff7e, PT ;  /* 0x7fffff7e0000780c */ /* 0x000fe20003fc6070 */
[C---:B------:R-:W-:Y:S01]  /*5c30*/  IMAD.SHL.U32 R0, R162.reuse, 0x2, RZ ;  /* 0x00000002a2007824 */ /* 0x040fe200078e00ff */
[----:B--2---:R-:W-:Y:S04]  /*5c40*/  STL [R1+0xac], R86 ;  /* 0x0000ac5601007387 */ /* 0x004fe80000100800 */
[----:B------:R-:W-:Y:S04]  /*5c50*/  STL [R1+0xa8], R85 ;  /* 0x0000a85501007387 */ /* 0x000fe80000100800 */
[----:B------:R-:W-:Y:S04]  /*5c60*/  STL.64 [R1+0xf28], R132 ;  /* 0x000f288401007387 */ /* 0x000fe80000100a00 */
[----:B------:R-:W-:Y:S04]  /*5c70*/  STL [R1+0x12ec], R132 ;  /* 0x0012ec8401007387 */ /* 0x000fe80000100800 */
[----:B------:R-:W-:Y:S04]  /*5c80*/  STL [R1+0x12e8], R133 ;  /* 0x0012e88501007387 */ /* 0x000fe80000100800 */
        /* <DEDUP_REMOVED lines=8> */
[----:B------:R0:W-:Y:S04]  /*5d10*/  STL [R1+0x9c], R82 ;  /* 0x00009c5201007387 */ /* 0x0001e80000100800 */
[----:B------:R-:W-:Y:S04]  /*5d20*/  STL.64 [R1+0xf50], R126 ;  /* 0x000f507e01007387 */ /* 0x000fe80000100a00 */
        /* <DEDUP_REMOVED lines=11> */
[----:B------:R-:W-:Y:S01]  /*5de0*/  STL [R1+0xf68], R125 ;  /* 0x000f687d01007387 */ /* 0x000fe20000100800 */
[----:B0-----:R-:W-:-:S03]  /*5df0*/  IMAD.WIDE R82, R162, 0x2, R158 ;  /* 0x00000002a2527825 */ /* 0x001fc600078e029e */
[----:B------:R-:W-:Y:S01]  /*5e00*/  STL [R1+0xfc8], R125 ;  /* 0x000fc87d01007387 */ /* 0x000fe20000100800 */
[----:B------:R-:W-:-:S03]  /*5e10*/  IMAD.WIDE R84, R162, 0x2, R160 ;  /* 0x00000002a2547825 */ /* 0x000fc600078e02a0 */
[----:B------:R-:W-:Y:S04]  /*5e20*/  STL [R1+0x1028], R125 ;  /* 0x0010287d01007387 */ /* 0x000fe80000100800 */
[----:B------:R-:W-:Y:S04]  /*5e30*/  STL [R1+0x10a0], R125 ;  /* 0x0010a07d01007387 */ /* 0x000fe80000100800 */
[----:B------:R-:W-:Y:S04]  /*5e40*/  STL [R1+0x1118], R125 ;  /* 0x0011187d01007387 */ /* 0x000fe80000100800 */
[----:B------:R-:W-:Y:S04]  /*5e50*/  STL [R1+0x1198], R125 ;  /* 0x0011987d01007387 */ /* 0x000fe80000100800 */
[----:B------:R-:W-:Y:S04]  /*5e60*/  STL [R1+0x1238], R125 ;  /* 0x0012387d01007387 */ /* 0x000fe80000100800 */
[----:B------:R-:W-:Y:S04]  /*5e70*/  STL [R1+0x130c], R125 ;  /* 0x00130c7d01007387 */ /* 0x000fe80000100800 */
[----:B------:R0:W-:Y:S04]  /*5e80*/  STL [R1+0x34], R78 ;  /* 0x0000344e01007387 */ /* 0x0001e80000100800 */
[----:B------:R-:W-:Y:S04]  /*5e90*/  STL [R1+0x30], R75 ;  /* 0x0000304b01007387 */ /* 0x000fe80000100800 */
[----:B------:R-:W2:Y:S04]  /*5ea0*/  @!P5 LDG.E.U16 R80, desc[UR16][R82.64] ;  /* 0x000000105250d981 */ /* 0x000ea8000c1e1500 */
[----:B------:R-:W-:Y:S01]  /*5eb0*/  STL [R1+0x28], R51 ;  /* 0x0000283301007387 */ /* 0x000fe20000100800 */
[----:B0-----:R-:W-:-:S03]  /*5ec0*/  IMAD.WIDE R78, R0, 0x2, R160 ;  /* 0x00000002004e7825 */ /* 0x001fc600078e02a0 */
[----:B------:R-:W3:Y:S04]  /*5ed0*/  @!P5 LDG.E.U16 R81, desc[UR16][R84.64] ;  /* 0x000000105451d981 */ /* 0x000ee8000c1e1500 */
[----:B------:R0:W-:Y:S04]  /*5ee0*/  STL [R1+0x2c], R74 ;  /* 0x00002c4a01007387 */ /* 0x0001e80000100800 */
[----:B------:R1:W4:Y:S01]  /*5ef0*/  @!P6 LDG.E.U16 R71, desc[UR16][R78.64] ;  /* 0x000000104e47e981 */ /* 0x000322000c1e1500 */
[----:B0-----:R-:W-:-:S05]  /*5f00*/  IMAD.WIDE R74, R0, 0x2, R158 ;  /* 0x00000002004a7825 */ /* 0x001fca00078e029e */
[----:B------:R0:W4:Y:S01]  /*5f10*/  @!P6 LDG.E.U16 R70, desc[UR16][R74.64] ;  /* 0x000000104a46e981 */ /* 0x000122000c1e1500 */
[C---:B------:R-:W-:Y:S02]  /*5f20*/  VIADD R51, R155.reuse, 0xfffffff5 ;  /* 0xfffffff59b337836 */ /* 0x040fe40000000000 */
[----:B------:R-:W-:Y:S01]  /*5f30*/  VIADD R2, R155, 0xffffffed ;  /* 0xffffffed9b027836 */ /* 0x000fe20000000000 */
[----:B------:R-:W-:Y:S02]  /*5f40*/  STL.64 [R1+0x580], R84 ;  /* 0x0005805401007387 */ /* 0x000fe40000100a00 */
[----:B------:R-:W-:Y:S01]  /*5f50*/  ISETP.GE.U32.AND P5, PT, R51, 0x7fffff76, PT ;  /* 0x7fffff763300780c */ /* 0x000fe20003fa6070 */
[----:B------:R-:W-:Y:S01]  /*5f60*/  IMAD R0, R162, 0xa, RZ ;  /* 0x0000000aa2007824 */ /* 0x000fe200078e02ff */
[----:B------:R-:W-:Y:S04]  /*5f70*/  STL.64 [R1+0x578], R82 ;  /* 0x0005785201007387 */ /* 0x000fe80000100a00 */
[----:B------:R1:W-:Y:S01]  /*5f80*/  STL.64 [R1+0x570], R78 ;  /* 0x0005704e01007387 */ /* 0x0003e20000100a00 */
[----:B------:R-:W-:-:S03]  /*5f90*/  ISETP.GE.U32.AND P6, PT, R2, 0x7fffff6e, PT ;  /* 0x7fffff6e0200780c */ /* 0x000fc60003fc6070 */
[----:B------:R0:W-:Y:S01]  /*5fa0*/  STL.64 [R1+0x568], R74 ;  /* 0x0005684a01007387 */ /* 0x0001e20000100a00 */
[----:B------:R-:W-:Y:S02]  /*5fb0*/  IMAD R2, R162, 0x12, RZ ;  /* 0x00000012a2027824 */ /* 0x000fe400078e02ff */
[----:B-1----:R-:W-:-:S05]  /*5fc0*/  IMAD.WIDE R78, R0, 0x2, R158 ;  /* 0x00000002004e7825 */ /* 0x002fca00078e029e */
[----:B------:R-:W4:Y:S01]  /*5fd0*/  @!P5 LDG.E.U16 R76, desc[UR16][R78.64] ;  /* 0x000000104e4cd981 */ /* 0x000f22000c1e1500 */
[----:B0-----:R-:W-:-:S05]  /*5fe0*/  IMAD.WIDE R74, R2, 0x2, R160 ;  /* 0x00000002024a7825 */ /* 0x001fca00078e02a0 */
[----:B------:R-:W4:Y:S04]  /*5ff0*/  @!P6 LDG.E.U16 R67, desc[UR16][R74.64] ;  /* 0x000000104a43e981 */ /* 0x000f28000c1e1500 */
[----:B--2---:R-:W-:Y:S04]  /*6000*/  STL [R1+0x128], R80 ;  /* 0x0001285001007387 */ /* 0x004fe80000100800 */
[----:B---3--:R0:W-:Y:S02]  /*6010*/  STL [R1+0x12c], R81 ;  /* 0x00012c5101007387 */ /* 0x0081e40000100800 */
[----:B0-----:R-:W-:-:S05]  /*6020*/  IMAD.WIDE R80, R0, 0x2, R160 ;  /* 0x0000000200507825 */ /* 0x001fca00078e02a0 */
[----:B------:R-:W-:Y:S04]  /*6030*/  STL.64 [R1+0x4f0], R80 ;  /* 0x0004f05001007387 */ /* 0x000fe80000100a00 */
[----:B----4-:R-:W-:Y:S04]  /*6040*/  STL [R1+0x1a4], R70 ;  /* 0x0001a44601007387 */ /* 0x010fe80000100800 */
[----:B------:R-:W2:Y:S04]  /*6050*/  @!P5 LDG.E.U16 R77, desc[UR16][R80.64] ;  /* 0x00000010504dd981 */ /* 0x000ea8000c1e1500 */
[----:B------:R0:W-:Y:S02]  /*6060*/  STL [R1+0x1a8], R71 ;  /* 0x0001a84701007387 */ /* 0x0001e40000100800 */
[----:B0-----:R-:W-:-:S05]  /*6070*/  IMAD.WIDE R70, R2, 0x2, R158 ;  /* 0x0000000202467825 */ /* 0x001fca00078e029e */
[----:B------:R0:W3:Y:S01]  /*6080*/  @!P6 LDG.E.U16 R66, desc[UR16][R70.64] ;  /* 0x000000104642e981 */ /* 0x0000e2000c1e1500 */
[C---:B------:R-:W-:Y:S02]  /*6090*/  VIADD R0, R155.reuse, 0xffffffdd ;  /* 0xffffffdd9b007836 */ /* 0x040fe40000000000 */
[----:B------:R-:W-:Y:S01]  /*60a0*/  VIADD R51, R155, 0xffffffe5 ;  /* 0xffffffe59b337836 */ /* 0x000fe20000000000 */
[----:B------:R-:W-:Y:S02]  /*60b0*/  STL.64 [R1+0x4e8], R78 ;  /* 0x0004e84e01007387 */ /* 0x000fe40000100a00 */
[----:B------:R-:W-:Y:S01]  /*60c0*/  ISETP.GE.U32.AND P6, PT, R0, 0x7fffff5e, PT ;  /* 0x7fffff5e0000780c */ /* 0x000fe20003fc6070 */
[----:B------:R-:W-:Y:S01]  /*60d0*/  IMAD R0, R162, 0x1a, RZ ;  /* 0x0000001aa2007824 */ /* 0x000fe200078e02ff */
[----:B------:R-:W-:Y:S01]  /*60e0*/  STL.64 [R1+0x470], R74 ;  /* 0x0004704a01007387 */ /* 0x000fe20000100a00 */
[----:B------:R-:W-:-:S03]  /*60f0*/  ISETP.GE.U32.AND P5, PT, R51, 0x7fffff66, PT ;  /* 0x7fffff663300780c */ /* 0x000fc60003fa6070 */
[----:B------:R0:W-:Y:S04]  /*6100*/  STL.64 [R1+0x468], R70 ;  /* 0x0004684601007387 */ /* 0x0001e80000100a00 */
[----:B------:R-:W-:Y:S01]  /*6110*/  STL [R1+0x19c], R76 ;  /* 0x00019c4c01007387 */ /* 0x000fe20000100800 */
[----:B------:R-:W-:-:S04]  /*6120*/  IMAD R2, R162, 0x22, RZ ;  /* 0x00000022a2027824 */ /* 0x000fc800078e02ff */
[----:B0-----:R-:W-:-:S05]  /*6130*/  IMAD.WIDE R70, R2, 0x2, R160 ;  /* 0x0000000202467825 */ /* 0x001fca00078e02a0 */
[----:B------:R-:W4:Y:S04]  /*6140*/  @!P6 LDG.E.U16 R63, desc[UR16][R70.64] ;  /* 0x00000010463fe981 */ /* 0x000f28000c1e1500 */
[----:B--2---:R0:W-:Y:S02]  /*6150*/  STL [R1+0x1a0], R77 ;  /* 0x0001a04d01007387 */ /* 0x0041e40000100800 */
[----:B0-----:R-:W-:-:S05]  /*6160*/  IMAD.WIDE R76, R0, 0x2, R160 ;  /* 0x00000002004c7825 */ /* 0x001fca00078e02a0 */
[----:B------:R-:W-:Y:S04]  /*6170*/  STL.64 [R1+0x3f0], R76 ;  /* 0x0003f04c01007387 */ /* 0x000fe80000100a00 */
[----:B---3--:R-:W-:Y:S04]  /*6180*/  STL [R1+0x134], R66 ;  /* 0x0001344201007387 */ /* 0x008fe80000100800 */
[----:B------:R0:W-:Y:S04]  /*6190*/  STL [R1+0x198], R67 ;  /* 0x0001984301007387 */ /* 0x0001e80000100800 */
[----:B------:R-:W2:Y:S01]  /*61a0*/  @!P5 LDG.E.U16 R4, desc[UR16][R76.64] ;  /* 0x000000104c04d981 */ /* 0x000ea2000c1e1500 */
[----:B0-----:R-:W-:-:S05]  /*61b0*/  IMAD.WIDE R66, R2, 0x2, R158 ;  /* 0x0000000202427825 */ /* 0x001fca00078e029e */
[----:B------:R-:W3:Y:S01]  /*61c0*/  @!P6 LDG.E.U16 R62, desc[UR16][R66.64] ;  /* 0x00000010423ee981 */ /* 0x000ee2000c1e1500 */
[----:B------:R-:W-:-:S04]  /*61d0*/  IMAD.WIDE R74, R0, 0x2, R158 ;  /* 0x00000002004a7825 */ /* 0x000fc800078e029e */
[----:B------:R-:W-:Y:S01]  /*61e0*/  VIADD R0, R155, 0xffffffcd ;  /* 0xffffffcd9b007836 */ /* 0x000fe20000000000 */
[----:B------:R0:W-:Y:S04]  /*61f0*/  STL.64 [R1+0x3e8], R74 ;  /* 0x0003e84a01007387 */ /* 0x0001e80000100a00 */
[----:B------:R-:W-:Y:S01]  /*6200*/  ISETP.GE.U32.AND P6, PT, R0, 0x7fffff4e, PT ;  /* 0x7fffff4e0000780c */ /* 0x000fe20003fc6070 */
[C---:B------:R-:W-:Y:S01]  /*6210*/  IMAD R0, R162.reuse, 0x2a, RZ ;  /* 0x0000002aa2007824 */ /* 0x040fe200078e02ff */
[----:B------:R0:W4:Y:S01]  /*6220*/  @!P5 LDG.E.U16 R73, desc[UR16][R74.64] ;  /* 0x000000104a49d981 */ /* 0x000122000c1e1500 */
[----:B------:R-:W-:Y:S02]  /*6230*/  IMAD R2, R162, 0x32, RZ ;  /* 0x00000032a2027824 */ /* 0x000fe400078e02ff */
[--C-:B0-----:R-:W-:Y:S01]  /*6240*/  IMAD.WIDE R74, R0, 0x2, R160.reuse ;  /* 0x00000002004a7825 */ /* 0x101fe200078e02a0 */
[----:B--2---:R-:W-:Y:S04]  /*6250*/  STL [R1+0x1334], R4 ;  /* 0x0013340401007387 */ /* 0x004fe80000100800 */
[----:B------:R-:W-:Y:S04]  /*6260*/  STL.64 [R1+0x370], R70 ;  /* 0x0003704601007387 */ /* 0x000fe80000100a00 */
[----:B------:R0:W-:Y:S04]  /*6270*/  STL.64 [R1+0x368], R66 ;  /* 0x0003684201007387 */ /* 0x0001e80000100a00 */
[----:B------:R-:W-:Y:S04]  /*6280*/  STL.64 [R1+0x2f0], R74 ;  /* 0x0002f04a01007387 */ /* 0x000fe80000100a00 */
[----:B---3--:R-:W-:Y:S04]  /*6290*/  STL [R1+0x228], R62 ;  /* 0x0002283e01007387 */ /* 0x008fe80000100800 */
[----:B----4-:R1:W-:Y:S01]  /*62a0*/  STL [R1+0x22c], R63 ;  /* 0x00022c3f01007387 */ /* 0x0103e20000100800 */
[----:B0-----:R-:W-:-:S05]  /*62b0*/  IMAD.WIDE R66, R2, 0x2, R160 ;  /* 0x0000000202427825 */ /* 0x001fca00078e02a0 */
[----:B------:R-:W2:Y:S01]  /*62c0*/  @!P6 LDG.E.U16 R61, desc[UR16][R66.64] ;  /* 0x00000010423de981 */ /* 0x000ea2000c1e1500 */
[----:B-1----:R-:W-:-:S05]  /*62d0*/  IMAD.WIDE R62, R2, 0x2, R158 ;  /* 0x00000002023e7825 */ /* 0x002fca00078e029e */
[----:B------:R-:W3:Y:S01]  /*62e0*/  @!P6 LDG.E.U16 R60, desc[UR16][R62.64] ;  /* 0x000000103e3ce981 */ /* 0x000ee2000c1e1500 */
[----:B------:R-:W-:Y:S02]  /*62f0*/  VIADD R51, R155, 0xffffffd5 ;  /* 0xffffffd59b337836 */ /* 0x000fe40000000000 */
[----:B------:R-:W-:-:S03]  /*6300*/  IMAD.WIDE R70, R0, 0x2, R158 ;  /* 0x0000000200467825 */ /* 0x000fc600078e029e */
[----:B------:R-:W-:Y:S01]  /*6310*/  ISETP.GE.U32.AND P5, PT, R51, 0x7fffff56, PT ;  /* 0x7fffff563300780c */ /* 0x000fe20003fa6070 */
[C---:B------:R-:W-:Y:S01]  /*6320*/  VIADD R0, R155.reuse, 0xffffffbd ;  /* 0xffffffbd9b007836 */ /* 0x040fe20000000000 */
[----:B------:R0:W-:Y:S04]  /*6330*/  STL.64 [R1+0x2e8], R70 ;  /* 0x0002e84601007387 */ /* 0x0001e80000100a00 */
[----:B------:R-:W-:Y:S01]  /*6340*/  ISETP.GE.U32.AND P6, PT, R0, 0x7fffff3e, PT ;  /* 0x7fffff3e0000780c */ /* 0x000fe20003fc6070 */
[C---:B------:R-:W-:Y:S01]  /*6350*/  IMAD R0, R162.reuse, 0x3a, RZ ;  /* 0x0000003aa2007824 */ /* 0x040fe200078e02ff */
[----:B------:R-:W-:Y:S01]  /*6360*/  IADD3 R51, PT, PT, R155, -0x3b, RZ ;  /* 0xffffffc59b337810 */ /* 0x000fe20007ffe0ff */
[----:B------:R-:W-:Y:S04]  /*6370*/  STL.64 [R1+0x270], R66 ;  /* 0x0002704201007387 */ /* 0x000fe80000100a00 */
[----:B------:R0:W4:Y:S01]  /*6380*/  @!P5 LDG.E.U16 R69, desc[UR16][R70.64] ;  /* 0x000000104645d981 */ /* 0x000122000c1e1500 */
[----:B------:R-:W-:-:S03]  /*6390*/  IMAD R2, R162, 0x42, RZ ;  /* 0x00000042a2027824 */ /* 0x000fc600078e02ff */
[----:B------:R1:W-:Y:S04]  /*63a0*/  STL.64 [R1+0x268], R62 ;  /* 0x0002683e01007387 */ /* 0x0003e80000100a00 */
[----:B------:R-:W4:Y:S01]  /*63b0*/  @!P5 LDG.E.U16 R72, desc[UR16][R74.64] ;  /* 0x000000104a48d981 */ /* 0x000f22000c1e1500 */
[----:B0-----:R-:W-:-:S03]  /*63c0*/  IMAD.WIDE R70, R0, 0x2, R160 ;  /* 0x0000000200467825 */ /* 0x001fc600078e02a0 */
[----:B------:R-:W-:Y:S01]  /*63d0*/  STL [R1+0x230], R73 ;  /* 0x0002304901007387 */ /* 0x000fe20000100800 */
[----:B------:R-:W-:-:S03]  /*63e0*/  ISETP.GE.U32.AND P5, PT, R51, 0x7fffff46, PT ;  /* 0x7fffff463300780c */ /* 0x000fc60003fa6070 */
[----:B------:R-:W-:Y:S01]  /*63f0*/  STL.64 [R1+0x1f0], R70 ;  /* 0x0001f04601007387 */ /* 0x000fe20000100a00 */
[----:B-1----:R-:W-:-:S04]  /*6400*/  IMAD.WIDE R62, R2, 0x2, R160 ;  /* 0x00000002023e7825 */ /* 0x002fc800078e02a0 */
[----:B------:R-:W-:Y:S01]  /*6410*/  IMAD.WIDE R66, R0, 0x2, R158 ;  /* 0x0000000200427825 */ /* 0x000fe200078e029e */
[----:B------:R-:W4:Y:S03]  /*6420*/  @!P6 LDG.E.U16 R57, desc[UR16][R62.64] ;  /* 0x000000103e39e981 */ /* 0x000f26000c1e1500 */
[C---:B------:R-:W-:Y:S01]  /*6430*/  VIADD R51, R155.reuse, 0xffffffb5 ;  /* 0xffffffb59b337836 */ /* 0x040fe20000000000 */
[----:B------:R-:W4:Y:S01]  /*6440*/  @!P5 LDG.E.U16 R68, desc[UR16][R70.64] ;  /* 0x000000104644d981 */ /* 0x000f22000c1e1500 */
[----:B------:R-:W-:-:S03]  /*6450*/  VIADD R0, R155, 0xffffffad ;  /* 0xffffffad9b007836 */ /* 0x000fc60000000000 */
[----:B------:R0:W4:Y:S01]  /*6460*/  @!P5 LDG.E.U16 R65, desc[UR16][R66.64] ;  /* 0x000000104241d981 */ /* 0x000122000c1e1500 */
[----:B------:R-:W-:-:S03]  /*6470*/  ISETP.GE.U32.AND P5, PT, R51, 0x7fffff36, PT ;  /* 0x7fffff363300780c */ /* 0x000fc60003fa6070 */
[----:B---3--:R-:W-:Y:S04]  /*6480*/  STL [R1+0x418], R60 ;  /* 0x0004183c01007387 */ /* 0x008fe80000100800 */
[----:B--2---:R1:W-:Y:S02]  /*6490*/  STL [R1+0x1b4], R61 ;  /* 0x0001b43d01007387 */ /* 0x0043e40000100800 */
[----:B-1----:R-:W-:-:S05]  /*64a0*/  IMAD.WIDE R60, R2, 0x2, R158 ;  /* 0x00000002023c7825 */ /* 0x002fca00078e029e */
[----:B------:R1:W2:Y:S01]  /*64b0*/  @!P6 LDG.E.U16 R56, desc[UR16][R60.64] ;  /* 0x000000103c38e981 */ /* 0x0002a2000c1e1500 */
[----:B------:R-:W-:Y:S01]  /*64c0*/  ISETP.GE.U32.AND P6, PT, R0, 0x7fffff2e, PT ;  /* 0x7fffff2e0000780c */ /* 0x000fe20003fc6070 */
[----:B------:R-:W-:Y:S02]  /*64d0*/  IMAD R0, R162, 0x4a, RZ ;  /* 0x0000004aa2007824 */ /* 0x000fe400078e02ff */
[----:B------:R0:W-:Y:S02]  /*64e0*/  STL.64 [R1+0x1e8], R66 ;  /* 0x0001e84201007387 */ /* 0x0001e40000100a00 */
[----:B0-----:R-:W-:-:S05]  /*64f0*/  IMAD.WIDE R66, R0, 0x2, R160 ;  /* 0x0000000200427825 */ /* 0x001fca00078e02a0 */
[----:B------:R-:W3:Y:S01]  /*6500*/  @!P5 LDG.E.U16 R64, desc[UR16][R66.64] ;  /* 0x000000104240d981 */ /* 0x000ee2000c1e1500 */
[----:B------:R-:W-:-:S03]  /*6510*/  VIADD R51, R155, 0xffffffa5 ;  /* 0xffffffa59b337836 */ /* 0x000fc60000000000 */
[----:B------:R0:W-:Y:S01]  /*6520*/  STL.64 [R1+0x170], R62 ;  /* 0x0001703e01007387 */ /* 0x0001e20000100a00 */
[----:B------:R-:W-:-:S03]  /*6530*/  IMAD R2, R162, 0x52, RZ ;  /* 0x00000052a2027824 */ /* 0x000fc600078e02ff */
[----:B------:R1:W-:Y:S04]  /*6540*/  STL.64 [R1+0x168], R60 ;  /* 0x0001683c01007387 */ /* 0x0003e80000100a00 */
[----:B----4-:R-:W-:Y:S01]  /*6550*/  STL [R1+0x224], R72 ;  /* 0x0002244801007387 */ /* 0x010fe20000100800 */
[----:B0-----:R-:W-:-:S03]  /*6560*/  IMAD.WIDE R62, R0, 0x2, R158 ;  /* 0x00000002003e7825 */ /* 0x001fc600078e029e */
[----:B------:R-:W-:Y:S04]  /*6570*/  STL [R1+0x220], R69 ;  /* 0x0002204501007387 */ /* 0x000fe80000100800 */
[----:B------:R-:W-:Y:S01]  /*6580*/  STL.64 [R1+0xf0], R66 ;  /* 0x0000f04201007387 */ /* 0x000fe20000100a00 */
[----:B-1----:R-:W-:-:S03]  /*6590*/  IMAD.WIDE R60, R2, 0x2, R160 ;  /* 0x00000002023c7825 */ /* 0x002fc600078e02a0 */
[----:B------:R-:W4:Y:S01]  /*65a0*/  @!P5 LDG.E.U16 R59, desc[UR16][R62.64] ;  /* 0x000000103e3bd981 */ /* 0x000f22000c1e1500 */
[----:B------:R-:W-:Y:S01]  /*65b0*/  ISETP.GE.U32.AND P5, PT, R51, 0x7fffff26, PT ;  /* 0x7fffff263300780c */ /* 0x000fe20003fa6070 */
[----:B------:R-:W-:Y:S02]  /*65c0*/  VIADD R0, R155, 0xffffff9d ;  /* 0xffffff9d9b007836 */ /* 0x000fe40000000000 */
[----:B------:R-:W3:Y:S01]  /*65d0*/  @!P6 LDG.E.U16 R58, desc[UR16][R60.64] ;  /* 0x000000103c3ae981 */ /* 0x000ee2000c1e1500 */
[----:B------:R-:W-:-:S04]  /*65e0*/  IMAD.WIDE R122, R120, 0x2, R160 ;  /* 0x00000002787a7825 */ /* 0x000fc800078e02a0 */
[----:B------:R-:W-:Y:S02]  /*65f0*/  IMAD R116, R162, 0x62, RZ ;  /* 0x00000062a2747824 */ /* 0x000fe400078e02ff */
[----:B------:R-:W-:Y:S01]  /*6600*/  IMAD.WIDE R120, R120, 0x2, R158 ;  /* 0x0000000278787825 */ /* 0x000fe200078e029e */
[----:B------:R-:W-:Y:S02]  /*6610*/  PRMT R51, RZ, 0x7610, R51 ;  /* 0x00007610ff337816 */ /* 0x000fe40000000033 */
[----:B------:R-:W3:Y:S01]  /*6620*/  @!P5 LDG.E.U16 R54, desc[UR16][R122.64] ;  /* 0x000000107a36d981 */ /* 0x000ee2000c1e1500 */
[----:B------:R-:W-:-:S03]  /*6630*/  IMAD.WIDE R118, R116, 0x2, R160 ;  /* 0x0000000274767825 */ /* 0x000fc600078e02a0 */
[----:B------:R-:W3:Y:S01]  /*6640*/  @!P5 LDG.E.U16 R53, desc[UR16][R120.64] ;  /* 0x000000107835d981 */ /* 0x000ee2000c1e1500 */
[----:B------:R-:W-:-:S04]  /*6650*/  IMAD R112, R162, 0x6a, RZ ;  /* 0x0000006aa2707824 */ /* 0x000fc800078e02ff */
[----:B------:R-:W-:-:S04]  /*6660*/  IMAD.WIDE R114, R112, 0x2, R160 ;  /* 0x0000000270727825 */ /* 0x000fc800078e02a0 */
[----:B------:R-:W-:Y:S01]  /*6670*/  IMAD.WIDE R112, R112, 0x2, R158 ;  /* 0x0000000270707825 */ /* 0x000fe200078e029e */
[----:B------:R-:W-:-:S03]  /*6680*/  PRMT R4, RZ, 0x7610, R4 ;  /* 0x00007610ff047816 */ /* 0x000fc60000000004 */
[--C-:B------:R-:W-:Y:S01]  /*6690*/  IMAD.WIDE R116, R116, 0x2, R158.reuse ;  /* 0x0000000274747825 */ /* 0x100fe200078e029e */
[----:B--2---:R-:W-:Y:S04]  /*66a0*/  STL [R1+0x3a0], R56 ;  /* 0x0003a03801007387 */ /* 0x004fe80000100800 */
[----:B------:R0:W-:Y:S04]  /*66b0*/  STL [R1+0x3a4], R57 ;  /* 0x0003a43901007387 */ /* 0x0001e80000100800 */
[----:B------:R-:W-:Y:S01]  /*66c0*/  STL.64 [R1+0xe8], R62 ;  /* 0x0000e83e01007387 */ /* 0x000fe20000100a00 */
[----:B0-----:R-:W-:-:S03]  /*66d0*/  IMAD.WIDE R56, R2, 0x2, R158 ;  /* 0x0000000202387825 */ /* 0x001fc600078e029e */
[----:B------:R-:W-:Y:S04]  /*66e0*/  STL.64 [R1+0x70], R60 ;  /* 0x0000703c01007387 */ /* 0x000fe80000100a00 */
[----:B------:R-:W2:Y:S01]  /*66f0*/  @!P6 LDG.E.U16 R55, desc[UR16][R56.64] ;  /* 0x000000103837e981 */ /* 0x000ea2000c1e1500 */
[----:B------:R-:W-:Y:S01]  /*6700*/  ISETP.GE.U32.AND P6, PT, R0, 0x7fffff1e, PT ;  /* 0x7fffff1e0000780c */ /* 0x000fe20003fc6070 */
[----:B------:R-:W-:Y:S02]  /*6710*/  VIADD R2, R155, 0xffffff95 ;  /* 0xffffff959b027836 */ /* 0x000fe40000000000 */
[----:B------:R-:W-:Y:S04]  /*6720*/  STL.64 [R1+0x68], R56 ;  /* 0x0000683801007387 */ /* 0x000fe80000100a00 */
[----:B------:R-:W-:Y:S04]  /*6730*/  STL [R1+0x3ac], R68 ;  /* 0x0003ac4401007387 */ /* 0x000fe80000100800 */
[----:B------:R-:W-:Y:S01]  /*6740*/  STL [R1+0x3a8], R65 ;  /* 0x0003a84101007387 */ /* 0x000fe20000100800 */
[----:B------:R-:W-:-:S03]  /*6750*/  ISETP.GE.U32.AND P5, PT, R2, 0x7fffff16, PT ;  /* 0x7fffff160200780c */ /* 0x000fc60003fa6070 */
[----:B------:R-:W-:Y:S04]  /*6760*/  STL.64 [R1+0xf70], R122 ;  /* 0x000f707a01007387 */ /* 0x000fe80000100a00 */
[----:B------:R-:W-:Y:S04]  /*6770*/  STL [R1+0x1314], R122 ;  /* 0x0013147a01007387 */ /* 0x000fe80000100800 */
[----:B------:R-:W-:Y:S04]  /*6780*/  STL [R1+0x1310], R123 ;  /* 0x0013107b01007387 */ /* 0x000fe80000100800 */
[----:B------:R-:W-:Y:S04]  /*6790*/  STL.64 [R1+0xf80], R120 ;  /* 0x000f807801007387 */ /* 0x000fe80000100a00 */
[----:B------:R-:W-:Y:S04]  /*67a0*/  STL [R1+0x131c], R120 ;  /* 0x00131c7801007387 */ /* 0x000fe80000100800 */
[----:B------:R-:W-:Y:S04]  /*67b0*/  STL [R1+0x1318], R121 ;  /* 0x0013187901007387 */ /* 0x000fe80000100800 */
[----:B------:R-:W-:Y:S04]  /*67c0*/  STL.64 [R1+0xf88], R118 ;  /* 0x000f887601007387 */ /* 0x000fe80000100a00 */
[----:B------:R0:W-:Y:S04]  /*67d0*/  STL [R1+0x1324], R118 ;  /* 0x0013247601007387 */ /* 0x0001e80000100800 */
[----:B---3--:R-:W-:Y:S04]  /*67e0*/  STL [R1+0x39c], R64 ;  /* 0x00039c4001007387 */ /* 0x008fe80000100800 */
[----:B------:R0:W3:Y:S04]  /*67f0*/  @!P6 LDG.E.U16 R51, desc[UR16][R118.64] ;  /* 0x000000107633e981 */ /* 0x0000e8000c1e1500 */
[----:B------:R1:W-:Y:S04]  /*6800*/  STL [R1+0x1320], R119 ;  /* 0x0013207701007387 */ /* 0x0003e80000100800 */
[----:B------:R-:W3:Y:S01]  /*6810*/  @!P6 LDG.E.U16 R4, desc[UR16][R116.64] ;  /* 0x000000107404e981 */ /* 0x000ee2000c1e1500 */
[----:B0-----:R-:W-:-:S02]  /*6820*/  PRMT R118, RZ, 0x7610, R118 ;  /* 0x00007610ff767816 */ /* 0x001fc40000000076 */
[----:B-1----:R-:W-:-:S04]  /*6830*/  PRMT R119, RZ, 0x7610, R119 ;  /* 0x00007610ff777816 */ /* 0x002fc80000000077 */
[----:B------:R-:W3:Y:S04]  /*6840*/  @!P5 LDG.E.U16 R118, desc[UR16][R114.64] ;  /* 0x000000107276d981 */ /* 0x000ee8000c1e1500 */
[----:B------:R-:W3:Y:S01]  /*6850*/  @!P5 LDG.E.U16 R119, desc[UR16][R112.64] ;  /* 0x000000107077d981 */ /* 0x000ee2000c1e1500 */
[----:B------:R-:W-:Y:S02]  /*6860*/  VIADD R0, R155, 0xffffff8d ;  /* 0xffffff8d9b007836 */ /* 0x000fe40000000000 */
[----:B------:R-:W-:-:S03]  /*6870*/  IMAD R108, R162, 0x72, RZ ;  /* 0x00000072a26c7824 */ /* 0x000fc600078e02ff */
[----:B------:R-:W-:Y:S01]  /*6880*/  ISETP.GE.U32.AND P6, PT, R0, 0x7fffff0e, PT ;  /* 0x7fffff0e0000780c */ /* 0x000fe20003fc6070 */
[C---:B------:R-:W-:Y:S01]  /*6890*/  IMAD.WIDE R110, R108.reuse, 0x2, R160 ;  /* 0x000000026c6e7825 */ /* 0x040fe200078e02a0 */
[----:B------:R-:W-:Y:S02]  /*68a0*/  PRMT R120, RZ, 0x7610, R120 ;  /* 0x00007610ff787816 */ /* 0x000fe40000000078 */
[----:B------:R-:W-:Y:S01]  /*68b0*/  PRMT R121, RZ, 0x7610, R121 ;  /* 0x00007610ff797816 */ /* 0x000fe20000000079 */
[----:B------:R-:W-:Y:S01]  /*68c0*/  IMAD.WIDE R108, R108, 0x2, R158 ;  /* 0x000000026c6c7825 */ /* 0x000fe200078e029e */
[----:B----4-:R-:W-:Y:S03]  /*68d0*/  STL [R1+0x398], R59 ;  /* 0x0003983b01007387 */ /* 0x010fe60000100800 */
[C---:B------:R-:W-:Y:S01]  /*68e0*/  VIADD R0, R155.reuse, 0xfffffffc ;  /* 0xfffffffc9b007836 */ /* 0x040fe20000000000 */
[----:B------:R-:W-:Y:S01]  /*68f0*/  STL.64 [R1+0xf90], R116 ;  /* 0x000f907401007387 */ /* 0x000fe20000100a00 */
[----:B------:R-:W-:-:S03]  /*6900*/  VIADD R2, R155, 0xffffff85 ;  /* 0xffffff859b027836 */ /* 0x000fc60000000000 */
[----:B------:R-:W-:Y:S04]  /*6910*/  STL [R1+0x1338], R116 ;  /* 0x0013387401007387 */ /* 0x000fe80000100800 */
[----:B------:R-:W-:Y:S01]  /*6920*/  STL [R1+0x334], R58 ;  /* 0x0003343a01007387 */ /* 0x000fe20000100800 */
[----:B------:R-:W-:-:S03]  /*6930*/  ISETP.GE.U32.AND P5, PT, R2, 0x7fffff06, PT ;  /* 0x7fffff060200780c */ /* 0x000fc60003fa6070 */
[----:B------:R-:W4:Y:S04]  /*6940*/  @!P6 LDG.E.U16 R120, desc[UR16][R110.64] ;  /* 0x000000106e78e981 */ /* 0x000f28000c1e1500 */
[----:B------:R-:W4:Y:S01]  /*6950*/  @!P6 LDG.E.U16 R121, desc[UR16][R108.64] ;  /* 0x000000106c79e981 */ /* 0x000f22000c1e1500 */
[----:B------:R-:W-:Y:S01]  /*6960*/  ISETP.GE.U32.AND P6, PT, R0, 0x7fffff7d, PT ;  /* 0x7fffff7d0000780c */ /* 0x000fe20003fc6070 */
[C---:B------:R-:W-:Y:S02]  /*6970*/  IMAD R104, R162.reuse, 0x7a, RZ ;  /* 0x0000007aa2687824 */ /* 0x040fe400078e02ff */
[----:B------:R-:W-:Y:S01]  /*6980*/  IMAD R0, R162, 0x3, RZ ;  /* 0x00000003a2007824 */ /* 0x000fe200078e02ff */
[----:B------:R-:W-:Y:S01]  /*6990*/  PRMT R125, RZ, 0x7610, R125 ;  /* 0x00007610ff7d7816 */ /* 0x000fe2000000007d */
[----:B------:R-:W-:Y:S01]  /*69a0*/  IMAD.WIDE R106, R104, 0x2, R160 ;  /* 0x00000002686a7825 */ /* 0x000fe200078e02a0 */
[----:B------:R-:W-:-:S02]  /*69b0*/  PRMT R124, RZ, 0x7610, R124 ;  /* 0x00007610ff7c7816 */ /* 0x000fc4000000007c */
[----:B------:R-:W-:Y:S01]  /*69c0*/  PRMT R122, RZ, 0x7610, R122 ;  /* 0x00007610ff7a7816 */ /* 0x000fe2000000007a */
[----:B------:R-:W-:Y:S01]  /*69d0*/  IMAD.WIDE R56, R0, 0x2, R160 ;  /* 0x0000000200387825 */ /* 0x000fe200078e02a0 */
[----:B------:R-:W-:-:S03]  /*69e0*/  PRMT R123, RZ, 0x7610, R123 ;  /* 0x00007610ff7b7816 */ /* 0x000fc6000000007b */
[----:B------:R-:W-:Y:S01]  /*69f0*/  IMAD.WIDE R104, R104, 0x2, R158 ;  /* 0x0000000268687825 */ /* 0x000fe200078e029e */
[----:B------:R0:W4:Y:S03]  /*6a00*/  @!P6 LDG.E.U16 R125, desc[UR16][R56.64] ;  /* 0x00000010387de981 */ /* 0x000126000c1e1500 */
[----:B------:R-:W-:Y:S01]  /*6a10*/  VIADD R2, R155, 0xffffffec ;  /* 0xffffffec9b027836 */ /* 0x000fe20000000000 */
[----:B------:R-:W4:Y:S04]  /*6a20*/  @!P5 LDG.E.U16 R122, desc[UR16][R106.64] ;  /* 0x000000106a7ad981 */ /* 0x000f28000c1e1500 */
[----:B------:R-:W4:Y:S01]  /*6a30*/  @!P5 LDG.E.U16 R123, desc[UR16][R104.64] ;  /* 0x00000010687bd981 */ /* 0x000f22000c1e1500 */
        /* <DEDUP_REMOVED lines=19> */
[----:B------:R-:W-:Y:S01]  /*6b70*/  PRMT R143, RZ, 0x7610, R143 ;  /* 0x00007610ff8f7816 */ /* 0x000fe2000000008f */
[C---:B------:R-:W-:Y:S02]  /*6b80*/  IMAD R96, R162.reuse, 0x63, RZ ;  /* 0x00000063a2607824 */ /* 0x040fe400078e02ff */
[----:B------:R-:W-:Y:S01]  /*6b90*/  IMAD R100, R162, 0x5b, RZ ;  /* 0x0000005ba2647824 */ /* 0x000fe200078e02ff */
[----:B------:R-:W-:Y:S01]  /*6ba0*/  PRMT R165, RZ, 0x7610, R165 ;  /* 0x00007610ffa57816 */ /* 0x000fe200000000a5 */
[----:B------:R-:W-:Y:S01]  /*6bb0*/  IMAD.WIDE R98, R96, 0x2, R160 ;  /* 0x0000000260627825 */ /* 0x000fe200078e02a0 */
[----:B------:R-:W-:Y:S02]  /*6bc0*/  PRMT R23, RZ, 0x7610, R23 ;  /* 0x00007610ff177816 */ /* 0x000fe40000000017 */
[----:B------:R-:W-:Y:S01]  /*6bd0*/  PRMT R163, RZ, 0x7610, R163 ;  /* 0x00007610ffa37816 */ /* 0x000fe200000000a3 */
[----:B------:R-:W-:Y:S01]  /*6be0*/  IMAD.WIDE R102, R100, 0x2, R160 ;  /* 0x0000000264667825 */ /* 0x000fe200078e02a0 */
[----:B------:R-:W-:-:S03]  /*6bf0*/  PRMT R164, RZ, 0x7610, R164 ;  /* 0x00007610ffa47816 */ /* 0x000fc600000000a4 */
[----:B------:R-:W-:-:S04]  /*6c00*/  IMAD.WIDE R96, R96, 0x2, R158 ;  /* 0x0000000260607825 */ /* 0x000fc800078e029e */
[----:B------:R-:W-:-:S04]  /*6c10*/  IMAD.WIDE R100, R100, 0x2, R158 ;  /* 0x0000000264647825 */ /* 0x000fc800078e029e */
[C---:B------:R-:W-:Y:S02]  /*6c20*/  IMAD R88, R162.reuse, 0x73, RZ ;  /* 0x00000073a2587824 */ /* 0x040fe400078e02ff */
[----:B------:R-:W-:Y:S01]  /*6c30*/  IMAD R92, R162, 0x6b, RZ ;  /* 0x0000006ba25c7824 */ /* 0x000fe200078e02ff */
[----:B------:R-:W-:Y:S01]  /*6c40*/  PRMT R20, RZ, 0x7610, R20 ;  /* 0x00007610ff147816 */ /* 0x000fe20000000014 */
[----:B------:R-:W-:Y:S01]  /*6c50*/  IMAD.WIDE R90, R88, 0x2, R160 ;  /* 0x00000002585a7825 */ /* 0x000fe200078e02a0 */
[----:B------:R-:W-:Y:S01]  /*6c60*/  PRMT R19, RZ, 0x7610, R19 ;  /* 0x00007610ff137816 */ /* 0x000fe20000000013 */
[----:B--2---:R-:W-:Y:S04]  /*6c70*/  STL [R1+0x330], R55 ;  /* 0x0003303701007387 */ /* 0x004fe80000100800 */
[----:B------:R-:W-:Y:S04]  /*6c80*/  STL.64 [R1+0xfa0], R114 ;  /* 0x000fa07201007387 */ /* 0x000fe80000100a00 */
[----:B------:R-:W-:Y:S04]  /*6c90*/  STL [R1+0x1340], R114 ;  /* 0x0013407201007387 */ /* 0x000fe80000100800 */
[----:B------:R1:W-:Y:S04]  /*6ca0*/  STL [R1+0x32c], R54 ;  /* 0x00032c3601007387 */ /* 0x0003e80000100800 */
[----:B------:R-:W-:Y:S01]  /*6cb0*/  STL [R1+0x133c], R115 ;  /* 0x00133c7301007387 */ /* 0x000fe20000100800 */
[----:B-1----:R-:W-:-:S05]  /*6cc0*/  IMAD.WIDE R54, R0, 0x2, R158 ;  /* 0x0000000200367825 */ /* 0x002fca00078e029e */
[----:B------:R1:W2:Y:S01]  /*6cd0*/  @!P6 LDG.E.U16 R124, desc[UR16][R54.64] ;  /* 0x00000010367ce981 */ /* 0x0002a2000c1e1500 */
[----:B------:R-:W-:Y:S01]  /*6ce0*/  ISETP.GE.U32.AND P6, PT, R2, 0x7fffff6d, PT ;  /* 0x7fffff6d0200780c */ /* 0x000fe20003fc6070 */
[C---:B------:R-:W-:Y:S02]  /*6cf0*/  IMAD R0, R162.reuse, 0xb, RZ ;  /* 0x0000000ba2007824 */ /* 0x040fe400078e02ff */
[----:B------:R-:W-:Y:S02]  /*6d00*/  IMAD R2, R162, 0x13, RZ ;  /* 0x00000013a2027824 */ /* 0x000fe400078e02ff */
[----:B------:R-:W-:-:S04]  /*6d10*/  IMAD.WIDE R60, R0, 0x2, R160 ;  /* 0x00000002003c7825 */ /* 0x000fc800078e02a0 */
[----:B------:R-:W-:-:S04]  /*6d20*/  IMAD.WIDE R58, R0, 0x2, R158 ;  /* 0x00000002003a7825 */ /* 0x000fc800078e029e */
[C---:B------:R-:W-:Y:S01]  /*6d30*/  VIADD R0, R155.reuse, 0xffffffdc ;  /* 0xffffffdc9b007836 */ /* 0x040fe20000000000 */
[----:B---3--:R-:W-:Y:S04]  /*6d40*/  STL.64 [R1+0x1328], R118 ;  /* 0x0013287601007387 */ /* 0x008fe80000100a00 */
[----:B------:R-:W-:Y:S04]  /*6d50*/  STL.64 [R1+0xfb0], R112 ;  /* 0x000fb07001007387 */ /* 0x000fe80000100a00 */
[----:B------:R-:W-:Y:S04]  /*6d60*/  STL [R1+0x328], R53 ;  /* 0x0003283501007387 */ /* 0x000fe80000100800 */
[----:B------:R-:W-:Y:S04]  /*6d70*/  STL.64 [R1+0xfc0], R110 ;  /* 0x000fc06e01007387 */ /* 0x000fe80000100a00 */
[----:B------:R-:W-:Y:S04]  /*6d80*/  STL.64 [R1+0xfd0], R108 ;  /* 0x000fd06c01007387 */ /* 0x000fe80000100a00 */
[----:B------:R3:W-:Y:S02]  /*6d90*/  STL [R1+0x324], R51 ;  /* 0x0003243301007387 */ /* 0x0007e40000100800 */
[----:B---3--:R-:W-:-:S02]  /*6da0*/  VIADD R51, R155, 0xfffffff4 ;  /* 0xfffffff49b337836 */ /* 0x008fc40000000000 */
[----:B------:R-:W-:Y:S03]  /*6db0*/  STL [R1+0x638], R4 ;  /* 0x0006380401007387 */ /* 0x000fe60000100800 */
[----:B------:R-:W-:Y:S01]  /*6dc0*/  ISETP.GE.U32.AND P5, PT, R51, 0x7fffff75, PT ;  /* 0x7fffff753300780c */ /* 0x000fe20003fa6070 */
[----:B------:R-:W-:Y:S04]  /*6dd0*/  STL [R1+0xfd8], R107 ;  /* 0x000fd86b01007387 */ /* 0x000fe80000100800 */
[----:B------:R0:W-:Y:S04]  /*6de0*/  STL.64 [R1+0x560], R56 ;  /* 0x0005603801007387 */ /* 0x0001e80000100a00 */
[----:B------:R-:W-:Y:S01]  /*6df0*/  STL.64 [R1+0x1030], R106 ;  /* 0x0010306a01007387 */ /* 0x000fe20000100a00 */
[----:B------:R-:W-:-:S03]  /*6e00*/  VIADD R51, R155, 0xffffffe4 ;  /* 0xffffffe49b337836 */ /* 0x000fc60000000000 */
[----:B------:R1:W-:Y:S01]  /*6e10*/  STL.64 [R1+0x558], R54 ;  /* 0x0005583601007387 */ /* 0x0003e20000100a00 */
[----:B0-----:R-:W-:-:S03]  /*6e20*/  IMAD.WIDE R56, R2, 0x2, R160 ;  /* 0x0000000202387825 */ /* 0x001fc600078e02a0 */
[----:B------:R0:W3:Y:S04]  /*6e30*/  @!P5 LDG.E.U16 R126, desc[UR16][R60.64] ;  /* 0x000000103c7ed981 */ /* 0x0000e8000c1e1500 */
[----:B------:R-:W2:Y:S01]  /*6e40*/  @!P6 LDG.E.U16 R128, desc[UR16][R56.64] ;  /* 0x000000103880e981 */ /* 0x000ea2000c1e1500 */
[----:B-1----:R-:W-:-:S03]  /*6e50*/  IMAD.WIDE R54, R2, 0x2, R158 ;  /* 0x0000000202367825 */ /* 0x002fc600078e029e */
[----:B------:R1:W2:Y:S01]  /*6e60*/  @!P5 LDG.E.U16 R127, desc[UR16][R58.64] ;  /* 0x000000103a7fd981 */ /* 0x0002a2000c1e1500 */
[----:B------:R-:W-:-:S03]  /*6e70*/  ISETP.GE.U32.AND P5, PT, R51, 0x7fffff65, PT ;  /* 0x7fffff653300780c */ /* 0x000fc60003fa6070 */
[----:B------:R0:W2:Y:S01]  /*6e80*/  @!P6 LDG.E.U16 R129, desc[UR16][R54.64] ;  /* 0x000000103681e981 */ /* 0x0000a2000c1e1500 */
[----:B------:R-:W-:Y:S01]  /*6e90*/  ISETP.GE.U32.AND P6, PT, R0, 0x7fffff5d, PT ;  /* 0x7fffff5d0000780c */ /* 0x000fe20003fc6070 */
[C---:B------:R-:W-:Y:S02]  /*6ea0*/  IMAD R0, R162.reuse, 0x1b, RZ ;  /* 0x0000001ba2007824 */ /* 0x040fe400078e02ff */
[----:B------:R-:W-:Y:S01]  /*6eb0*/  STL.64 [R1+0xfe0], R104 ;  /* 0x000fe06801007387 */ /* 0x000fe20000100a00 */
[----:B------:R-:W-:-:S03]  /*6ec0*/  IMAD R2, R162, 0x23, RZ ;  /* 0x00000023a2027824 */ /* 0x000fc600078e02ff */
[----:B------:R0:W-:Y:S04]  /*6ed0*/  STL.64 [R1+0x4e0], R60 ;  /* 0x0004e03c01007387 */ /* 0x0001e80000100a00 */
[----:B------:R1:W-:Y:S04]  /*6ee0*/  STL.64 [R1+0x4d8], R58 ;  /* 0x0004d83a01007387 */ /* 0x0003e80000100a00 */
[----:B------:R4:W-:Y:S01]  /*6ef0*/  STL.64 [R1+0x460], R56 ;  /* 0x0004603801007387 */ /* 0x0009e20000100a00 */
[----:B------:R-:W-:-:S03]  /*6f00*/  VIADD R51, R155, 0xffffffd4 ;  /* 0xffffffd49b337836 */ /* 0x000fc60000000000 */
[----:B------:R4:W-:Y:S01]  /*6f10*/  STL.64 [R1+0x458], R54 ;  /* 0x0004583601007387 */ /* 0x0009e20000100a00 */
[----:B0-----:R-:W-:-:S04]  /*6f20*/  IMAD.WIDE R60, R0, 0x2, R160 ;  /* 0x00000002003c7825 */ /* 0x001fc800078e02a0 */
[----:B-1----:R-:W-:Y:S01]  /*6f30*/  IMAD.WIDE R58, R0, 0x2, R158 ;  /* 0x00000002003a7825 */ /* 0x002fe200078e029e */
[----:B------:R0:W2:Y:S03]  /*6f40*/  @!P5 LDG.E.U16 R130, desc[UR16][R60.64] ;  /* 0x000000103c82d981 */ /* 0x0000a6000c1e1500 */
[C---:B----4-:R-:W-:Y:S01]  /*6f50*/  IMAD.WIDE R56, R2.reuse, 0x2, R160 ;  /* 0x0000000202387825 */ /* 0x050fe200078e02a0 */
[----:B------:R1:W4:Y:S03]  /*6f60*/  @!P5 LDG.E.U16 R131, desc[UR16][R58.64] ;  /* 0x000000103a83d981 */ /* 0x000326000c1e1500 */
[----:B------:R-:W-:Y:S01]  /*6f70*/  IMAD.WIDE R54, R2, 0x2, R158 ;  /* 0x0000000202367825 */ /* 0x000fe200078e029e */
[----:B------:R0:W2:Y:S03]  /*6f80*/  @!P6 LDG.E.U16 R132, desc[UR16][R56.64] ;  /* 0x000000103884e981 */ /* 0x0000a6000c1e1500 */
[----:B------:R-:W-:Y:S01]  /*6f90*/  VIADD R0, R155, 0xffffffcc ;  /* 0xffffffcc9b007836 */ /* 0x000fe20000000000 */
[----:B------:R0:W2:Y:S01]  /*6fa0*/  @!P6 LDG.E.U16 R133, desc[UR16][R54.64] ;  /* 0x000000103685e981 */ /* 0x0000a2000c1e1500 */
[----:B------:R-:W-:-:S03]  /*6fb0*/  ISETP.GE.U32.AND P5, PT, R51, 0x7fffff55, PT ;  /* 0x7fffff553300780c */ /* 0x000fc60003fa6070 */
[----:B------:R-:W-:Y:S01]  /*6fc0*/  ISETP.GE.U32.AND P6, PT, R0, 0x7fffff4d, PT ;  /* 0x7fffff4d0000780c */ /* 0x000fe20003fc6070 */
[----:B------:R0:W-:Y:S01]  /*6fd0*/  STL.64 [R1+0x3e0], R60 ;  /* 0x0003e03c01007387 */ /* 0x0001e20000100a00 */
[C---:B------:R-:W-:Y:S02]  /*6fe0*/  IMAD R0, R162.reuse, 0x2b, RZ ;  /* 0x0000002ba2007824 */ /* 0x040fe400078e02ff */
[----:B------:R-:W-:Y:S01]  /*6ff0*/  IMAD R2, R162, 0x33, RZ ;  /* 0x00000033a2027824 */ /* 0x000fe200078e02ff */
[----:B------:R1:W-:Y:S04]  /*7000*/  STL.64 [R1+0x3d8], R58 ;  /* 0x0003d83a01007387 */ /* 0x0003e80000100a00 */
[----:B------:R1:W-:Y:S01]  /*7010*/  STL.64 [R1+0x360], R56 ;  /* 0x0003603801007387 */ /* 0x0003e20000100a00 */
[----:B------:R-:W-:-:S03]  /*7020*/  VIADD R51, R155, 0xffffffc4 ;  /* 0xffffffc49b337836 */ /* 0x000fc60000000000 */
[----:B------:R1:W-:Y:S01]  /*7030*/  STL.64 [R1+0x358], R54 ;  /* 0x0003583601007387 */ /* 0x0003e20000100a00 */
[----:B0-----:R-:W-:-:S04]  /*7040*/  IMAD.WIDE R60, R0, 0x2, R160 ;  /* 0x00000002003c7825 */ /* 0x001fc800078e02a0 */
[----:B-1----:R-:W-:Y:S01]  /*7050*/  IMAD.WIDE R58, R0, 0x2, R158 ;  /* 0x00000002003a7825 */ /* 0x002fe200078e029e */
[----:B------:R0:W2:Y:S03]  /*7060*/  @!P5 LDG.E.U16 R134, desc[UR16][R60.64] ;  /* 0x000000103c86d981 */ /* 0x0000a6000c1e1500 */
[C---:B------:R-:W-:Y:S01]  /*7070*/  IMAD.WIDE R56, R2.reuse, 0x2, R160 ;  /* 0x0000000202387825 */ /* 0x040fe200078e02a0 */
[----:B------:R1:W2:Y:S03]  /*7080*/  @!P5 LDG.E.U16 R135, desc[UR16][R58.64] ;  /* 0x000000103a87d981 */ /* 0x0002a6000c1e1500 */
        /* <DEDUP_REMOVED lines=28> */
[----:B------:R1:W-:Y:S04]  /*7250*/  STL.64 [R1+0x160], R56 ;  /* 0x0001603801007387 */ /* 0x0003e80000100a00 */
[----:B------:R1:W-:Y:S01]  /*7260*/  STL.64 [R1+0x158], R54 ;  /* 0x0001583601007387 */ /* 0x0003e20000100a00 */
[----:B0-----:R-:W-:Y:S01]  /*7270*/  IMAD.WIDE R60, R0, 0x2, R160 ;  /* 0x00000002003c7825 */ /* 0x001fe200078e02a0 */
[----:B------:R-:W-:-:S03]  /*7280*/  IADD3 R51, PT, PT, R155, -0x5c, RZ ;  /* 0xffffffa49b337810 */ /* 0x000fc60007ffe0ff */
[----:B-1----:R-:W-:Y:S01]  /*7290*/  IMAD.WIDE R58, R0, 0x2, R158 ;  /* 0x00000002003a7825 */ /* 0x002fe200078e029e */
[----:B------:R-:W2:Y:S03]  /*72a0*/  @!P5 LDG.E.U16 R142, desc[UR16][R60.64] ;  /* 0x000000103c8ed981 */ /* 0x000ea6000c1e1500 */
[C---:B------:R-:W-:Y:S01]  /*72b0*/  IMAD.WIDE R56, R2.reuse, 0x2, R160 ;  /* 0x0000000202387825 */ /* 0x040fe200078e02a0 */
[----:B------:R-:W2:Y:S03]  /*72c0*/  @!P5 LDG.E.U16 R143, desc[UR16][R58.64] ;  /* 0x000000103a8fd981 */ /* 0x000ea6000c1e1500 */
[----:B------:R-:W-:Y:S01]  /*72d0*/  IMAD.WIDE R54, R2, 0x2, R158 ;  /* 0x0000000202367825 */ /* 0x000fe200078e029e */
[----:B------:R0:W2:Y:S03]  /*72e0*/  @!P6 LDG.E.U16 R157, desc[UR16][R56.64] ;  /* 0x00000010389de981 */ /* 0x0000a6000c1e1500 */
[----:B------:R-:W-:Y:S01]  /*72f0*/  VIADD R0, R155, 0xffffff9c ;  /* 0xffffff9c9b007836 */ /* 0x000fe20000000000 */
[----:B------:R1:W2:Y:S01]  /*7300*/  @!P6 LDG.E.U16 R156, desc[UR16][R54.64] ;  /* 0x00000010369ce981 */ /* 0x0002a2000c1e1500 */
[----:B------:R-:W-:-:S03]  /*7310*/  ISETP.GE.U32.AND P5, PT, R51, 0x7fffff25, PT ;  /* 0x7fffff253300780c */ /* 0x000fc60003fa6070 */
[----:B------:R-:W-:Y:S01]  /*7320*/  ISETP.GE.U32.AND P6, PT, R0, 0x7fffff1d, PT ;  /* 0x7fffff1d0000780c */ /* 0x000fe20003fc6070 */
[C---:B------:R-:W-:Y:S02]  /*7330*/  VIADD R0, R155.reuse, 0xffffff8c ;  /* 0xffffff8c9b007836 */ /* 0x040fe40000000000 */
[----:B------:R-:W-:-:S07]  /*7340*/  VIADD R2, R155, 0xffffff94 ;  /* 0xffffff949b027836 */ /* 0x000fce0000000000 */
[----:B------:R-:W2:Y:S04]  /*7350*/  @!P5 LDG.E.U16 R163, desc[UR16][R102.64] ;  /* 0x0000001066a3d981 */ /* 0x000ea8000c1e1500 */
[----:B------:R-:W2:Y:S04]  /*7360*/  @!P6 LDG.E.U16 R165, desc[UR16][R98.64] ;  /* 0x0000001062a5e981 */ /* 0x000ea8000c1e1500 */
[----:B------:R-:W2:Y:S01]  /*7370*/  @!P6 LDG.E.U16 R23, desc[UR16][R96.64] ;  /* 0x000000106017e981 */ /* 0x000ea2000c1e1500 */
[----:B------:R-:W-:-:S03]  /*7380*/  ISETP.GE.U32.AND P6, PT, R0, 0x7fffff0d, PT ;  /* 0x7fffff0d0000780c */ /* 0x000fc60003fc6070 */
[----:B------:R-:W2:Y:S01]  /*7390*/  @!P5 LDG.E.U16 R164, desc[UR16][R100.64] ;  /* 0x0000001064a4d981 */ /* 0x000ea2000c1e1500 */
[----:B------:R-:W-:Y:S01]  /*73a0*/  ISETP.GE.U32.AND P5, PT, R2, 0x7fffff15, PT ;  /* 0x7fffff150200780c */ /* 0x000fe20003fa6070 */
[----:B------:R-:W-:Y:S01]  /*73b0*/  IMAD.WIDE R94, R92, 0x2, R160 ;  /* 0x000000025c5e7825 */ /* 0x000fe200078e02a0 */
[----:B------:R-:W-:Y:S02]  /*73c0*/  PRMT R22, RZ, 0x7610, R22 ;  /* 0x00007610ff167816 */ /* 0x000fe40000000016 */
[----:B------:R-:W-:Y:S01]  /*73d0*/  PRMT R21, RZ, 0x7610, R21 ;  /* 0x00007610ff157816 */ /* 0x000fe20000000015 */
[----:B------:R-:W-:-:S04]  /*73e0*/  IMAD.WIDE R88, R88, 0x2, R158 ;  /* 0x0000000258587825 */ /* 0x000fc800078e029e */
[----:B------:R-:W-:Y:S01]  /*73f0*/  IMAD.WIDE R92, R92, 0x2, R158 ;  /* 0x000000025c5c7825 */ /* 0x000fe200078e029e */
[----:B------:R-:W2:Y:S03]  /*7400*/  @!P6 LDG.E.U16 R20, desc[UR16][R90.64] ;  /* 0x000000105a14e981 */ /* 0x000ea6000c1e1500 */
[C---:B------:R-:W-:Y:S01]  /*7410*/  VIADD R0, R155.reuse, 0xfffffffb ;  /* 0xfffffffb9b007836 */ /* 0x040fe20000000000 */
[----:B------:R-:W2:Y:S01]  /*7420*/  @!P6 LDG.E.U16 R19, desc[UR16][R88.64] ;  /* 0x000000105813e981 */ /* 0x000ea2000c1e1500 */
[----:B------:R-:W-:-:S03]  /*7430*/  VIADD R2, R155, 0xffffff84 ;  /* 0xffffff849b027836 */ /* 0x000fc60000000000 */
[----:B------:R-:W-:Y:S01]  /*7440*/  STL.64 [R1+0xe0], R60 ;  /* 0x0000e03c01007387 */ /* 0x000fe20000100a00 */
[----:B------:R-:W-:-:S03]  /*7450*/  ISETP.GE.U32.AND P6, PT, R0, 0x7fffff7c, PT ;  /* 0x7fffff7c0000780c */ /* 0x000fc60003fc6070 */
[----:B------:R-:W2:Y:S04]  /*7460*/  @!P5 LDG.E.U16 R22, desc[UR16][R94.64] ;  /* 0x000000105e16d981 */ /* 0x000ea8000c1e1500 */
[----:B------:R-:W2:Y:S01]  /*7470*/  @!P5 LDG.E.U16 R21, desc[UR16][R92.64] ;  /* 0x000000105c15d981 */ /* 0x000ea2000c1e1500 */
[----:B------:R-:W-:-:S03]  /*7480*/  ISETP.GE.U32.AND P5, PT, R2, 0x7fffff05, PT ;  /* 0x7fffff050200780c */ /* 0x000fc60003fa6070 */
[----:B------:R-:W-:Y:S01]  /*7490*/  STL.64 [R1+0xd8], R58 ;  /* 0x0000d83a01007387 */ /* 0x000fe20000100a00 */
[----:B------:R-:W-:-:S03]  /*74a0*/  IMAD R84, R162, 0x7b, RZ ;  /* 0x0000007ba2547824 */ /* 0x000fc600078e02ff */
[----:B------:R0:W-:Y:S01]  /*74b0*/  STL.64 [R1+0x60], R56 ;  /* 0x0000603801007387 */ /* 0x0001e20000100a00 */
[----:B------:R-:W-:-:S03]  /*74c0*/  IMAD.SHL.U32 R0, R162, 0x4, RZ ;  /* 0x00000004a2007824 */ /* 0x000fc600078e00ff */
[----:B------:R1:W-:Y:S01]  /*74d0*/  STL.64 [R1+0x58], R54 ;  /* 0x0000583601007387 */ /* 0x0003e20000100a00 */
[----:B------:R-:W-:-:S03]  /*74e0*/  PRMT R16, RZ, 0x7610, R16 ;  /* 0x00007610ff107816 */ /* 0x000fc60000000010 */
[----:B------:R-:W-:Y:S01]  /*74f0*/  STL.64 [R1+0xfe8], R102 ;  /* 0x000fe86601007387 */ /* 0x000fe20000100a00 */
[----:B------:R-:W-:-:S03]  /*7500*/  PRMT R15, RZ, 0x7610, R15 ;  /* 0x00007610ff0f7816 */ /* 0x000fc6000000000f */
[----:B------:R-:W-:Y:S01]  /*7510*/  STL.64 [R1+0xff0], R100 ;  /* 0x000ff06401007387 */ /* 0x000fe20000100a00 */
[----:B------:R-:W-:Y:S01]  /*7520*/  PRMT R18, RZ, 0x7610, R18 ;  /* 0x00007610ff127816 */ /* 0x000fe20000000012 */
[----:B------:R-:W-:Y:S02]  /*7530*/  IMAD.WIDE R86, R84, 0x2, R160 ;  /* 0x0000000254567825 */ /* 0x000fe400078e02a0 */
[----:B------:R-:W-:Y:S01]  /*7540*/  STL.64 [R1+0x1000], R98 ;  /* 0x0010006201007387 */ /* 0x000fe20000100a00 */
[----:B------:R-:W-:Y:S01]  /*7550*/  PRMT R17, RZ, 0x7610, R17 ;  /* 0x00007610ff117816 */ /* 0x000fe20000000011 */
[C---:B0-----:R-:W-:Y:S02]  /*7560*/  IMAD.WIDE R56, R0.reuse, 0x2, R160 ;  /* 0x0000000200387825 */ /* 0x041fe400078e02a0 */
[----:B------:R-:W-:Y:S02]  /*7570*/  STL.64 [R1+0x1010], R96 ;  /* 0x0010106001007387 */ /* 0x000fe40000100a00 */
[----:B-1----:R-:W-:-:S02]  /*7580*/  IMAD.WIDE R54, R0, 0x2, R158 ;  /* 0x0000000200367825 */ /* 0x002fc400078e029e */
[----:B------:R-:W-:Y:S02]  /*7590*/  STL.64 [R1+0x1020], R94 ;  /* 0x0010205e01007387 */ /* 0x000fe40000100a00 */
[----:B------:R-:W-:Y:S02]  /*75a0*/  IMAD.WIDE R84, R84, 0x2, R158 ;  /* 0x0000000254547825 */ /* 0x000fe400078e029e */
[----:B------:R-:W-:Y:S02]  /*75b0*/  STL [R1+0x1048], R92 ;  /* 0x0010485c01007387 */ /* 0x000fe40000100800 */
[C---:B------:R-:W-:Y:S02]  /*75c0*/  VIADD R2, R155.reuse, 0xffffffeb ;  /* 0xffffffeb9b027836 */ /* 0x040fe40000000000 */
[----:B------:R-:W-:Y:S01]  /*75d0*/  STL [R1+0x10b0], R92 ;  /* 0x0010b05c01007387 */ /* 0x000fe20000100800 */
[----:B------:R-:W-:-:S03]  /*75e0*/  VIADD R51, R155, 0xfffffff3 ;  /* 0xfffffff39b337836 */ /* 0x000fc60000000000 */
[----:B------:R-:W-:Y:S04]  /*75f0*/  STL [R1+0x1128], R92 ;  /* 0x0011285c01007387 */ /* 0x000fe80000100800 */
[----:B------:R-:W-:Y:S04]  /*7600*/  STL [R1+0x11a8], R92 ;  /* 0x0011a85c01007387 */ /* 0x000fe80000100800 */
[----:B------:R-:W-:Y:S04]  /*7610*/  STL [R1+0x1038], R93 ;  /* 0x0010385d01007387 */ /* 0x000fe80000100800 */
[----:B------:R0:W2:Y:S04]  /*7620*/  @!P6 LDG.E.U16 R16, desc[UR16][R56.64] ;  /* 0x000000103810e981 */ /* 0x0000a8000c1e1500 */
[----:B------:R1:W2:Y:S01]  /*7630*/  @!P6 LDG.E.U16 R15, desc[UR16][R54.64] ;  /* 0x00000010360fe981 */ /* 0x0002a2000c1e1500 */
[----:B------:R-:W-:-:S03]  /*7640*/  ISETP.GE.U32.AND P6, PT, R2, 0x7fffff6c, PT ;  /* 0x7fffff6c0200780c */ /* 0x000fc60003fc6070 */
[----:B------:R-:W-:Y:S04]  /*7650*/  STL [R1+0x10c0], R93 ;  /* 0x0010c05d01007387 */ /* 0x000fe80000100800 */
[----:B------:R-:W2:Y:S04]  /*7660*/  @!P5 LDG.E.U16 R18, desc[UR16][R86.64] ;  /* 0x000000105612d981 */ /* 0x000ea8000c1e1500 */
[----:B------:R-:W2:Y:S01]  /*7670*/  @!P5 LDG.E.U16 R17, desc[UR16][R84.64] ;  /* 0x000000105411d981 */ /* 0x000ea2000c1e1500 */
[----:B------:R-:W-:-:S03]  /*7680*/  ISETP.GE.U32.AND P5, PT, R51, 0x7fffff74, PT ;  /* 0x7fffff743300780c */ /* 0x000fc60003fa6070 */
[----:B------:R-:W-:Y:S01]  /*7690*/  STL [R1+0x1138], R93 ;  /* 0x0011385d01007387 */ /* 0x000fe20000100800 */
[----:B------:R-:W-:-:S03]  /*76a0*/  IMAD R0, R162, 0xc, RZ ;  /* 0x0000000ca2007824 */ /* 0x000fc600078e02ff */
[----:B------:R-:W-:Y:S01]  /*76b0*/  STL [R1+0x11b8], R93 ;  /* 0x0011b85d01007387 */ /* 0x000fe20000100800 */
[----:B------:R-:W-:-:S03]  /*76c0*/  IMAD R2, R162, 0x14, RZ ;  /* 0x00000014a2027824 */ /* 0x000fc600078e02ff */
[----:B------:R-:W-:Y:S01]  /*76d0*/  STL.64 [R1+0x1040], R90 ;  /* 0x0010405a01007387 */ /* 0x000fe20000100a00 */
[----:B------:R-:W-:-:S03]  /*76e0*/  PRMT R12, RZ, 0x7610, R12 ;  /* 0x00007610ff0c7816 */ /* 0x000fc6000000000c */
[----:B------:R-:W-:Y:S01]  /*76f0*/  STL.64 [R1+0x1050], R88 ;  /* 0x0010505801007387 */ /* 0x000fe20000100a00 */
[----:B------:R-:W-:-:S03]  /*7700*/  PRMT R11, RZ, 0x7610, R11 ;  /* 0x00007610ff0b7816 */ /* 0x000fc6000000000b */
[----:B------:R-:W-:Y:S01]  /*7710*/  STL.64 [R1+0x1058], R86 ;  /* 0x0010585601007387 */ /* 0x000fe20000100a00 */
[----:B------:R-:W-:Y:S01]  /*7720*/  PRMT R14, RZ, 0x7610, R14 ;  /* 0x00007610ff0e7816 */ /* 0x000fe2000000000e */
[C---:B------:R-:W-:Y:S02]  /*7730*/  IMAD.WIDE R60, R0.reuse, 0x2, R160 ;  /* 0x00000002003c7825 */ /* 0x040fe400078e02a0 */
[----:B------:R0:W-:Y:S01]  /*7740*/  STL.64 [R1+0x550], R56 ;  /* 0x0005503801007387 */ /* 0x0001e20000100a00 */
[----:B------:R-:W-:Y:S01]  /*7750*/  PRMT R13, RZ, 0x7610, R13 ;  /* 0x00007610ff0d7816 */ /* 0x000fe2000000000d */
[----:B------:R-:W-:Y:S02]  /*7760*/  IMAD.WIDE R58, R0, 0x2, R158 ;  /* 0x00000002003a7825 */ /* 0x000fe400078e029e */
[----:B------:R1:W-:Y:S02]  /*7770*/  STL.64 [R1+0x548], R54 ;  /* 0x0005483601007387 */ /* 0x0003e40000100a00 */
[----:B------:R-:W-:-:S02]  /*7780*/  VIADD R0, R155, 0xffffffdb ;  /* 0xffffffdb9b007836 */ /* 0x000fc40000000000 */
[----:B------:R-:W-:Y:S01]  /*7790*/  VIADD R51, R155, 0xffffffe3 ;  /* 0xffffffe39b337836 */ /* 0x000fe20000000000 */
[----:B------:R3:W2:Y:S01]  /*77a0*/  @!P5 LDG.E.U16 R14, desc[UR16][R60.64] ;  /* 0x000000103c0ed981 */ /* 0x0006a2000c1e1500 */
[----:B0-----:R-:W-:-:S03]  /*77b0*/  IMAD.WIDE R56, R2, 0x2, R160 ;  /* 0x0000000202387825 */ /* 0x001fc600078e02a0 */
[----:B------:R0:W2:Y:S01]  /*77c0*/  @!P5 LDG.E.U16 R13, desc[UR16][R58.64] ;  /* 0x000000103a0dd981 */ /* 0x0000a2000c1e1500 */
        /* <DEDUP_REMOVED lines=8> */
[----:B------:R3:W-:Y:S01]  /*7850*/  STL.64 [R1+0x4d0], R60 ;  /* 0x0004d03c01007387 */ /* 0x0007e20000100a00 */
[----:B------:R-:W-:-:S03]  /*7860*/  PRMT R8, RZ, 0x7610, R8 ;  /* 0x00007610ff087816 */ /* 0x000fc60000000008 */
[----:B------:R0:W-:Y:S01]  /*7870*/  STL.64 [R1+0x4c8], R58 ;  /* 0x0004c83a01007387 */ /* 0x0001e20000100a00 */
[----:B------:R-:W-:-:S03]  /*7880*/  PRMT R7, RZ, 0x7610, R7 ;  /* 0x00007610ff077816 */ /* 0x000fc60000000007 */
[----:B------:R1:W-:Y:S01]  /*7890*/  STL.64 [R1+0x450], R56 ;  /* 0x0004503801007387 */ /* 0x0003e20000100a00 */
[----:B------:R-:W-:Y:S02]  /*78a0*/  PRMT R10, RZ, 0x7610, R10 ;  /* 0x00007610ff0a7816 */ /* 0x000fe4000000000a */
[----:B------:R-:W-:Y:S01]  /*78b0*/  PRMT R9, RZ, 0x7610, R9 ;  /* 0x00007610ff097816 */ /* 0x000fe20000000009 */
[----:B------:R4:W-:Y:S01]  /*78c0*/  STL.64 [R1+0x448], R54 ;  /* 0x0004483601007387 */ /* 0x0009e20000100a00 */
[----:B---3--:R-:W-:-:S04]  /*78d0*/  IMAD.WIDE R60, R0, 0x2, R160 ;  /* 0x00000002003c7825 */ /* 0x008fc800078e02a0 */
[----:B0-----:R-:W-:Y:S01]  /*78e0*/  IMAD.WIDE R58, R0, 0x2, R158 ;  /* 0x00000002003a7825 */ /* 0x001fe200078e029e */
[----:B------:R0:W3:Y:S03]  /*78f0*/  @!P5 LDG.E.U16 R10, desc[UR16][R60.64] ;  /* 0x000000103c0ad981 */ /* 0x0000e6000c1e1500 */
[C---:B-1----:R-:W-:Y:S01]  /*7900*/  IMAD.WIDE R56, R2.reuse, 0x2, R160 ;  /* 0x0000000202387825 */ /* 0x042fe200078e02a0 */
[----:B------:R1:W2:Y:S03]  /*7910*/  @!P5 LDG.E.U16 R9, desc[UR16][R58.64] ;  /* 0x000000103a09d981 */ /* 0x0002a6000c1e1500 */
[----:B----4-:R-:W-:Y:S01]  /*7920*/  IMAD.WIDE R54, R2, 0x2, R158 ;  /* 0x0000000202367825 */ /* 0x010fe200078e029e */
[----:B------:R4:W2:Y:S03]  /*7930*/  @!P6 LDG.E.U16 R8, desc[UR16][R56.64] ;  /* 0x000000103808e981 */ /* 0x0008a6000c1e1500 */
[C---:B------:R-:W-:Y:S01]  /*7940*/  VIADD R0, R155.reuse, 0xffffffcb ;  /* 0xffffffcb9b007836 */ /* 0x040fe20000000000 */
[----:B------:R0:W2:Y:S01]  /*7950*/  @!P6 LDG.E.U16 R7, desc[UR16][R54.64] ;  /* 0x000000103607e981 */ /* 0x0000a2000c1e1500 */
[----:B------:R-:W-:-:S03]  /*7960*/  VIADD R51, R155, 0xffffffd3 ;  /* 0xffffffd39b337836 */ /* 0x000fc60000000000 */
[----:B------:R-:W-:Y:S02]  /*7970*/  ISETP.GE.U32.AND P6, PT, R0, 0x7fffff4c, PT ;  /* 0x7fffff4c0000780c */ /* 0x000fe40003fc6070 */
[----:B------:R-:W-:Y:S01]  /*7980*/  ISETP.GE.U32.AND P5, PT, R51, 0x7fffff54, PT ;  /* 0x7fffff543300780c */ /* 0x000fe20003fa6070 */
[----:B------:R0:W-:Y:S01]  /*7990*/  STL.64 [R1+0x3d0], R60 ;  /* 0x0003d03c01007387 */ /* 0x0001e20000100a00 */
[C---:B------:R-:W-:Y:S02]  /*79a0*/  IMAD R0, R162.reuse, 0x2c, RZ ;  /* 0x0000002ca2007824 */ /* 0x040fe400078e02ff */
[----:B------:R-:W-:Y:S01]  /*79b0*/  IMAD R2, R162, 0x34, RZ ;  /* 0x00000034a2027824 */ /* 0x000fe200078e02ff */
[----:B------:R1:W-:Y:S01]  /*79c0*/  STL.64 [R1+0x3c8], R58 ;  /* 0x0003c83a01007387 */ /* 0x0003e20000100a00 */
[----:B------:R-:W-:Y:S02]  /*79d0*/  PRMT R154, RZ, 0x7610, R154 ;  /* 0x00007610ff9a7816 */ /* 0x000fe4000000009a */
[----:B------:R-:W-:Y:S01]  /*79e0*/  PRMT R153, RZ, 0x7610, R153 ;  /* 0x00007610ff997816 */ /* 0x000fe20000000099 */
[----:B------:R4:W-:Y:S01]  /*79f0*/  STL.64 [R1+0x350], R56 ;  /* 0x0003503801007387 */ /* 0x0009e20000100a00 */
[----:B------:R-:W-:-:S02]  /*7a00*/  PRMT R6, RZ, 0x7610, R6 ;  /* 0x00007610ff067816 */ /* 0x000fc40000000006 */
[----:B------:R-:W-:Y:S01]  /*7a10*/  PRMT R3, RZ, 0x7610, R3 ;  /* 0x00007610ff037816 */ /* 0x000fe20000000003 */
        /* <DEDUP_REMOVED lines=47> */
[----:B------:R-:W2:Y:S03]  /*7d10*/  @!P5 LDG.E.U16 R148, desc[UR16][R60.64] ;  /* 0x000000103c94d981 */ /* 0x000ea6000c1e1500 */
[C---:B------:R-:W-:Y:S01]  /*7d20*/  IMAD.WIDE R56, R2.reuse, 0x2, R160 ;  /* 0x0000000202387825 */ /* 0x040fe200078e02a0 */
[----:B------:R-:W2:Y:S03]  /*7d30*/  @!P5 LDG.E.U16 R147, desc[UR16][R58.64] ;  /* 0x000000103a93d981 */ /* 0x000ea6000c1e1500 */
[----:B------:R-:W-:Y:S01]  /*7d40*/  IMAD.WIDE R54, R2, 0x2, R158 ;  /* 0x0000000202367825 */ /* 0x000fe200078e029e */
[----:B------:R0:W2:Y:S03]  /*7d50*/  @!P6 LDG.E.U16 R146, desc[UR16][R56.64] ;  /* 0x000000103892e981 */ /* 0x0000a6000c1e1500 */
[C---:B------:R-:W-:Y:S01]  /*7d60*/  VIADD R0, R155.reuse, 0xffffff9b ;  /* 0xffffff9b9b007836 */ /* 0x040fe20000000000 */
[----:B------:R1:W2:Y:S01]  /*7d70*/  @!P6 LDG.E.U16 R145, desc[UR16][R54.64] ;  /* 0x000000103691e981 */ /* 0x0002a2000c1e1500 */
[----:B------:R-:W-:-:S03]  /*7d80*/  VIADD R51, R155, 0xffffffa3 ;  /* 0xffffffa39b337836 */ /* 0x000fc60000000000 */
[----:B------:R-:W-:Y:S02]  /*7d90*/  ISETP.GE.U32.AND P6, PT, R0, 0x7fffff1c, PT ;  /* 0x7fffff1c0000780c */ /* 0x000fe40003fc6070 */
[----:B------:R-:W-:Y:S01]  /*7da0*/  ISETP.GE.U32.AND P5, PT, R51, 0x7fffff24, PT ;  /* 0x7fffff243300780c */ /* 0x000fe20003fa6070 */
[C---:B------:R-:W-:Y:S02]  /*7db0*/  IMAD R76, R162.reuse, 0x64, RZ ;  /* 0x00000064a24c7824 */ /* 0x040fe400078e02ff */
[----:B------:R-:W-:Y:S01]  /*7dc0*/  IMAD R80, R162, 0x5c, RZ ;  /* 0x0000005ca2507824 */ /* 0x000fe200078e02ff */
[----:B------:R-:W-:Y:S01]  /*7dd0*/  PRMT R95, RZ, 0x7610, R95 ;  /* 0x00007610ff5f7816 */ /* 0x000fe2000000005f */
[----:B------:R-:W-:Y:S01]  /*7de0*/  IMAD.WIDE R78, R76, 0x2, R160 ;  /* 0x000000024c4e7825 */ /* 0x000fe200078e02a0 */
[----:B------:R-:W-:Y:S02]  /*7df0*/  PRMT R94, RZ, 0x7610, R94 ;  /* 0x00007610ff5e7816 */ /* 0x000fe4000000005e */
[----:B------:R-:W-:Y:S01]  /*7e00*/  PRMT R144, RZ, 0x7610, R144 ;  /* 0x00007610ff907816 */ /* 0x000fe20000000090 */
[----:B------:R-:W-:Y:S01]  /*7e10*/  IMAD.WIDE R82, R80, 0x2, R160 ;  /* 0x0000000250527825 */ /* 0x000fe200078e02a0 */
[----:B------:R-:W-:Y:S01]  /*7e20*/  PRMT R117, RZ, 0x7610, R117 ;  /* 0x00007610ff757816 */ /* 0x000fe20000000075 */
[----:B------:R-:W2:Y:S02]  /*7e30*/  @!P6 LDG.E.U16 R95, desc[UR16][R78.64] ;  /* 0x000000104e5fe981 */ /* 0x000ea4000c1e1500 */
[--C-:B------:R-:W-:Y:S01]  /*7e40*/  IMAD.WIDE R76, R76, 0x2, R158.reuse ;  /* 0x000000024c4c7825 */ /* 0x100fe200078e029e */
[----:B------:R-:W-:Y:S01]  /*7e50*/  IADD3 R0, PT, PT, R155, -0x75, RZ ;  /* 0xffffff8b9b007810 */ /* 0x000fe20007ffe0ff */
[----:B------:R-:W2:Y:S02]  /*7e60*/  @!P5 LDG.E.U16 R144, desc[UR16][R82.64] ;  /* 0x000000105290d981 */ /* 0x000ea4000c1e1500 */
[----:B------:R-:W-:-:S02]  /*7e70*/  IMAD.WIDE R80, R80, 0x2, R158 ;  /* 0x0000000250507825 */ /* 0x000fc400078e029e */
[----:B------:R-:W2:Y:S02]  /*7e80*/  @!P6 LDG.E.U16 R94, desc[UR16][R76.64] ;  /* 0x000000104c5ee981 */ /* 0x000ea4000c1e1500 */
[----:B------:R-:W-:Y:S01]  /*7e90*/  VIADD R2, R155, 0xffffff93 ;  /* 0xffffff939b027836 */ /* 0x000fe20000000000 */
[----:B------:R-:W-:Y:S01]  /*7ea0*/  ISETP.GE.U32.AND P6, PT, R0, 0x7fffff0c, PT ;  /* 0x7fffff0c0000780c */ /* 0x000fe20003fc6070 */
[----:B------:R0:W2:Y:S01]  /*7eb0*/  @!P5 LDG.E.U16 R117, desc[UR16][R80.64] ;  /* 0x000000105075d981 */ /* 0x0000a2000c1e1500 */
[----:B------:R-:W-:Y:S02]  /*7ec0*/  IMAD R68, R162, 0x74, RZ ;  /* 0x00000074a2447824 */ /* 0x000fe400078e02ff */
[----:B------:R-:W-:Y:S01]  /*7ed0*/  ISETP.GE.U32.AND P5, PT, R2, 0x7fffff14, PT ;  /* 0x7fffff140200780c */ /* 0x000fe20003fa6070 */
[----:B------:R-:W-:Y:S01]  /*7ee0*/  IMAD R72, R162, 0x6c, RZ ;  /* 0x0000006ca2487824 */ /* 0x000fe200078e02ff */
[----:B------:R-:W-:Y:S01]  /*7ef0*/  PRMT R89, RZ, 0x7610, R89 ;  /* 0x00007610ff597816 */ /* 0x000fe20000000059 */
[----:B------:R-:W-:Y:S01]  /*7f00*/  IMAD.WIDE R70, R68, 0x2, R160 ;  /* 0x0000000244467825 */ /* 0x000fe200078e02a0 */
[----:B------:R-:W-:-:S02]  /*7f10*/  PRMT R88, RZ, 0x7610, R88 ;  /* 0x00007610ff587816 */ /* 0x000fc40000000058 */
[----:B------:R-:W-:Y:S01]  /*7f20*/  PRMT R91, RZ, 0x7610, R91 ;  /* 0x00007610ff5b7816 */ /* 0x000fe2000000005b */
[----:B------:R-:W-:Y:S01]  /*7f30*/  IMAD.WIDE R74, R72, 0x2, R160 ;  /* 0x00000002484a7825 */ /* 0x000fe200078e02a0 */
[----:B------:R-:W-:Y:S01]  /*7f40*/  PRMT R90, RZ, 0x7610, R90 ;  /* 0x00007610ff5a7816 */ /* 0x000fe2000000005a */
[----:B------:R-:W2:Y:S02]  /*7f50*/  @!P6 LDG.E.U16 R89, desc[UR16][R70.64] ;  /* 0x000000104659e981 */ /* 0x000ea4000c1e1500 */
[--C-:B------:R-:W-:Y:S02]  /*7f60*/  IMAD.WIDE R68, R68, 0x2, R158.reuse ;  /* 0x0000000244447825 */ /* 0x100fe400078e029e */
[----:B------:R-:W2:Y:S02]  /*7f70*/  @!P5 LDG.E.U16 R91, desc[UR16][R74.64] ;  /* 0x000000104a5bd981 */ /* 0x000ea4000c1e1500 */
[----:B------:R-:W-:Y:S02]  /*7f80*/  IMAD.WIDE R72, R72, 0x2, R158 ;  /* 0x0000000248487825 */ /* 0x000fe400078e029e */
[----:B------:R-:W2:Y:S02]  /*7f90*/  @!P6 LDG.E.U16 R88, desc[UR16][R68.64] ;  /* 0x000000104458e981 */ /* 0x000ea4000c1e1500 */
[----:B------:R-:W-:-:S02]  /*7fa0*/  VIADD R0, R155, 0xfffffffa ;  /* 0xfffffffa9b007836 */ /* 0x000fc40000000000 */
[C---:B------:R-:W-:Y:S01]  /*7fb0*/  VIADD R2, R155.reuse, 0xffffff83 ;  /* 0xffffff839b027836 */ /* 0x040fe20000000000 */
[----:B------:R-:W2:Y:S02]  /*7fc0*/  @!P5 LDG.E.U16 R90, desc[UR16][R72.64] ;  /* 0x00000010485ad981 */ /* 0x000ea4000c1e1500 */
[----:B------:R-:W-:Y:S02]  /*7fd0*/  ISETP.GE.U32.AND P6, PT, R0, 0x7fffff7b, PT ;  /* 0x7fffff7b0000780c */ /* 0x000fe40003fc6070 */
[----:B------:R-:W-:Y:S01]  /*7fe0*/  ISETP.GE.U32.AND P5, PT, R2, 0x7fffff04, PT ;  /* 0x7fffff040200780c */ /* 0x000fe20003fa6070 */
[----:B------:R-:W-:Y:S01]  /*7ff0*/  STL.64 [R1+0xd0], R60 ;  /* 0x0000d03c01007387 */ /* 0x000fe20000100a00 */
[C---:B------:R-:W-:Y:S02]  /*8000*/  IMAD R64, R162.reuse, 0x7c, RZ ;  /* 0x0000007ca2407824 */ /* 0x040fe400078e02ff */
[----:B------:R-:W-:Y:S01]  /*8010*/  IMAD R0, R162, 0x5, RZ ;  /* 0x00000005a2007824 */ /* 0x000fe200078e02ff */
[----:B------:R-:W-:Y:S01]  /*8020*/  STL.64 [R1+0xc8], R58 ;  /* 0x0000c83a01007387 */ /* 0x000fe20000100a00 */
[----:B------:R-:W-:Y:S01]  /*8030*/  PRMT R85, RZ, 0x7610, R85 ;  /* 0x00007610ff557816 */ /* 0x000fe20000000055 */
[C---:B------:R-:W-:Y:S01]  /*8040*/  IMAD.WIDE R66, R64.reuse, 0x2, R160 ;  /* 0x0000000240427825 */ /* 0x040fe200078e02a0 */
[----:B------:R-:W-:Y:S01]  /*8050*/  PRMT R84, RZ, 0x7610, R84 ;  /* 0x00007610ff547816 */ /* 0x000fe20000000054 */
[----:B------:R0:W-:Y:S01]  /*8060*/  STL.64 [R1+0x50], R56 ;  /* 0x0000503801007387 */ /* 0x0001e20000100a00 */
[----:B------:R-:W-:Y:S01]  /*8070*/  PRMT R87, RZ, 0x7610, R87 ;  /* 0x00007610ff577816 */ /* 0x000fe20000000057 */
[----:B------:R-:W-:Y:S01]  /*8080*/  IMAD.WIDE R64, R64, 0x2, R158 ;  /* 0x0000000240407825 */ /* 0x000fe200078e029e */
[----:B------:R-:W-:Y:S01]  /*8090*/  PRMT R86, RZ, 0x7610, R86 ;  /* 0x00007610ff567816 */ /* 0x000fe20000000056 */
[----:B------:R1:W-:Y:S02]  /*80a0*/  STL.64 [R1+0x48], R54 ;  /* 0x0000483601007387 */ /* 0x0003e40000100a00 */
[----:B------:R-:W-:-:S02]  /*80b0*/  VIADD R2, R155, 0xffffffea ;  /* 0xffffffea9b027836 */ /* 0x000fc40000000000 */
[----:B------:R-:W-:Y:S01]  /*80c0*/  VIADD R51, R155, 0xfffffff2 ;  /* 0xfffffff29b337836 */ /* 0x000fe20000000000 */
[----:B------:R-:W-:Y:S01]  /*80d0*/  STL.64 [R1+0x1078], R82 ;  /* 0x0010785201007387 */ /* 0x000fe20000100a00 */
[----:B0-----:R-:W-:-:S03]  /*80e0*/  IMAD.WIDE R56, R0, 0x2, R160 ;  /* 0x0000000200387825 */ /* 0x001fc600078e02a0 */
[----:B------:R-:W2:Y:S01]  /*80f0*/  @!P5 LDG.E.U16 R87, desc[UR16][R66.64] ;  /* 0x000000104257d981 */ /* 0x000ea2000c1e1500 */
[----:B-1----:R-:W-:-:S03]  /*8100*/  IMAD.WIDE R54, R0, 0x2, R158 ;  /* 0x0000000200367825 */ /* 0x002fc600078e029e */
[----:B------:R0:W-:Y:S04]  /*8110*/  STL.64 [R1+0x1088], R80 ;  /* 0x0010885001007387 */ /* 0x0001e80000100a00 */
[----:B------:R1:W-:Y:S04]  /*8120*/  STL.64 [R1+0x1098], R78 ;  /* 0x0010984e01007387 */ /* 0x0003e80000100a00 */
[----:B------:R0:W2:Y:S04]  /*8130*/  @!P6 LDG.E.U16 R85, desc[UR16][R56.64] ;  /* 0x000000103855e981 */ /* 0x0000a8000c1e1500 */
[----:B------:R0:W2:Y:S01]  /*8140*/  @!P6 LDG.E.U16 R84, desc[UR16][R54.64] ;  /* 0x000000103654e981 */ /* 0x0000a2000c1e1500 */
[----:B------:R-:W-:-:S03]  /*8150*/  ISETP.GE.U32.AND P6, PT, R2, 0x7fffff6b, PT ;  /* 0x7fffff6b0200780c */ /* 0x000fc60003fc6070 */
[----:B------:R-:W-:Y:S04]  /*8160*/  STL.64 [R1+0x10a8], R76 ;  /* 0x0010a84c01007387 */ /* 0x000fe80000100a00 */
[----:B------:R-:W2:Y:S01]  /*8170*/  @!P5 LDG.E.U16 R86, desc[UR16][R64.64] ;  /* 0x000000104056d981 */ /* 0x000ea2000c1e1500 */
[----:B------:R-:W-:-:S03]  /*8180*/  ISETP.GE.U32.AND P5, PT, R51, 0x7fffff73, PT ;  /* 0x7fffff733300780c */ /* 0x000fc60003fa6070 */
[----:B------:R-:W-:Y:S01]  /*8190*/  STL.64 [R1+0x10b8], R74 ;  /* 0x0010b84a01007387 */ /* 0x000fe20000100a00 */
[----:B------:R-:W-:-:S03]  /*81a0*/  IMAD R0, R162, 0xd, RZ ;  /* 0x0000000da2007824 */ /* 0x000fc600078e02ff */
[----:B------:R-:W-:Y:S01]  /*81b0*/  STL.64 [R1+0x10c8], R72 ;  /* 0x0010c84801007387 */ /* 0x000fe20000100a00 */
[----:B------:R-:W-:-:S03]  /*81c0*/  IMAD R2, R162, 0x15, RZ ;  /* 0x00000015a2027824 */ /* 0x000fc600078e02ff */
[----:B------:R-:W-:Y:S01]  /*81d0*/  STL.64 [R1+0x10d0], R70 ;  /* 0x0010d04601007387 */ /* 0x000fe20000100a00 */
[----:B0-----:R-:W-:-:S03]  /*81e0*/  PRMT R80, RZ, 0x7610, R80 ;  /* 0x00007610ff507816 */ /* 0x001fc60000000050 */
[----:B------:R-:W-:Y:S01]  /*81f0*/  STL.64 [R1+0x10e0], R68 ;  /* 0x0010e04401007387 */ /* 0x000fe20000100a00 */
[----:B-1----:R-:W-:-:S03]  /*8200*/  PRMT R79, RZ, 0x7610, R79 ;  /* 0x00007610ff4f7816 */ /* 0x002fc6000000004f */
        /* <DEDUP_REMOVED lines=28> */
[----:B0-----:R-:W-:-:S04]  /*83d0*/  IMAD.WIDE R60, R0, 0x2, R160 ;  /* 0x00000002003c7825 */ /* 0x001fc800078e02a0 */
[----:B-1----:R-:W-:Y:S01]  /*83e0*/  IMAD.WIDE R58, R0, 0x2, R158 ;  /* 0x00000002003a7825 */ /* 0x002fe200078e029e */
[----:B------:R0:W2:Y:S03]  /*83f0*/  @!P5 LDG.E.U16 R78, desc[UR16][R60.64] ;  /* 0x000000103c4ed981 */ /* 0x0000a6000c1e1500 */
[C---:B---3--:R-:W-:Y:S01]  /*8400*/  IMAD.WIDE R56, R2.reuse, 0x2, R160 ;  /* 0x0000000202387825 */ /* 0x048fe200078e02a0 */
[----:B------:R1:W3:Y:S03]  /*8410*/  @!P5 LDG.E.U16 R77, desc[UR16][R58.64] ;  /* 0x000000103a4dd981 */ /* 0x0002e6000c1e1500 */
        /* <DEDUP_REMOVED lines=19> */
[----:B------:R-:W-:-:S04]  /*8550*/  @!UP1 UIADD3 UR10, UPT, UPT, -UR10, 0x100000, URZ ;  /* 0x001000000a0a9890 */ /* 0x000fc8000fffe1ff */
[----:B------:R-:W-:Y:S02]  /*8560*/  @!UP1 USHF.L.U32 UR11, UR10, 0xb, URZ ;  /* 0x0000000b0a0b9899 */ /* 0x000fe400080006ff */
[----:B------:R-:W-:Y:S01]  /*8570*/  @!UP1 USHF.L.U32 UR10, UR10, 0x1, URZ ;  /* 0x000000010a0a9899 */ /* 0x000fe200080006ff */
[----:B------:R-:W2:Y:S01]  /*8580*/  @!P5 LDG.E.U16 R74, desc[UR16][R60.64] ;  /* 0x000000103c4ad981 */ /* 0x000ea2000c1e1500 */
[----:B----4-:R-:W-:Y:S01]  /*8590*/  IMAD.WIDE R56, R2, 0x2, R160 ;  /* 0x0000000202387825 */ /* 0x010fe200078e02a0 */
[----:B------:R-:W-:Y:S02]  /*85a0*/  LOP3.LUT R64, R52, 0x40, RZ, 0xc0, !PT ;  /* 0x0000004034407812 */ /* 0x000fe400078ec0ff */
[----:B------:R-:W4:Y:S01]  /*85b0*/  @!P5 LDG.E.U16 R73, desc[UR16][R58.64] ;  /* 0x000000103a49d981 */ /* 0x000f22000c1e1500 */
[----:B------:R-:W-:-:S03]  /*85c0*/  IMAD.WIDE R54, R2, 0x2, R158 ;  /* 0x0000000202367825 */ /* 0x000fc600078e029e */
[----:B------:R0:W2:Y:S01]  /*85d0*/  @!P6 LDG.E.U16 R72, desc[UR16][R56.64] ;  /* 0x000000103848e981 */ /* 0x0000a2000c1e1500 */
[C---:B------:R-:W-:Y:S02]  /*85e0*/  VIADD R0, R155.reuse, 0xffffffba ;  /* 0xffffffba9b007836 */ /* 0x040fe40000000000 */
[----:B------:R-:W-:Y:S01]  /*85f0*/  VIADD R51, R155, 0xffffffc2 ;  /* 0xffffffc29b337836 */ /* 0x000fe20000000000 */
[----:B------:R1:W2:Y:S01]  /*8600*/  @!P6 LDG.E.U16 R71, desc[UR16][R54.64] ;  /* 0x000000103647e981 */ /* 0x0002a2000c1e1500 */
[----:B------:R-:W-:Y:S01]  /*8610*/  IMAD.SHL.U32 R2, R52, 0x2, RZ ;  /* 0x0000000234027824 */ /* 0x000fe200078e00ff */
[----:B------:R-:W-:Y:S01]  /*8620*/  ISETP.GE.U32.AND P6, PT, R0, 0x7fffff3b, PT ;  /* 0x7fffff3b0000780c */ /* 0x000fe20003fc6070 */
[----:B------:R-:W-:Y:S01]  /*8630*/  IMAD R0, R162, 0x3d, RZ ;  /* 0x0000003da2007824 */ /* 0x000fe200078e02ff */
[----:B------:R-:W-:Y:S01]  /*8640*/  STL.64 [R1+0x2c0], R60 ;  /* 0x0002c03c01007387 */ /* 0x000fe20000100a00 */
[----:B------:R-:W-:Y:S02]  /*8650*/  ISETP.GE.U32.AND P5, PT, R51, 0x7fffff43, PT ;  /* 0x7fffff433300780c */ /* 0x000fe40003fa6070 */
[----:B------:R-:W-:Y:S01]  /*8660*/  LOP3.LUT R2, R2, 0x7e, RZ, 0xc0, !PT ;  /* 0x0000007e02027812 */ /* 0x000fe200078ec0ff */
[----:B------:R-:W-:Y:S01]  /*8670*/  STL.64 [R1+0x2b8], R58 ;  /* 0x0002b83a01007387 */ /* 0x000fe20000100a00 */
[----:B------:R-:W-:-:S03]  /*8680*/  VOTEU.ALL UP1, P2 ;  /* 0x0000000000ff7886 */ /* 0x000fc60001020000 */
[----:B------:R0:W-:Y:S01]  /*8690*/  STL.64 [R1+0x240], R56 ;  /* 0x0002403801007387 */ /* 0x0001e20000100a00 */
[----:B------:R-:W-:Y:S02]  /*86a0*/  PRMT R70, RZ, 0x7610, R70 ;  /* 0x00007610ff467816 */ /* 0x000fe40000000046 */
[----:B------:R-:W-:Y:S01]  /*86b0*/  PRMT R69, RZ, 0x7610, R69 ;  /* 0x00007610ff457816 */ /* 0x000fe20000000045 */
[----:B------:R1:W-:Y:S01]  /*86c0*/  STL.64 [R1+0x238], R54 ;  /* 0x0002383601007387 */ /* 0x0003e20000100a00 */
[----:B------:R-:W-:Y:S01]  /*86d0*/  VIADD R51, R155, 0xffffffb2 ;  /* 0xffffffb29b337836 */ /* 0x000fe20000000000 */
[----:B------:R0:W2:Y:S02]  /*86e0*/  @!UP1 SYNCS.EXCH.64 URZ, [UR5+0x28008], UR10 ;  /* 0x0280080a05ff95b2 */ /* 0x0000a40008000100 */
[----:B0-----:R-:W-:-:S04]  /*86f0*/  IMAD.WIDE R56, R0, 0x2, R160 ;  /* 0x0000000200387825 */ /* 0x001fc800078e02a0 */
[----:B-1----:R-:W-:Y:S01]  /*8700*/  IMAD.WIDE R54, R0, 0x2, R158 ;  /* 0x0000000200367825 */ /* 0x002fe200078e029e */
[----:B------:R0:W2:Y:S01]  /*8710*/  @!P5 LDG.E.U16 R70, desc[UR16][R56.64] ;  /* 0x000000103846d981 */ /* 0x0000a2000c1e1500 */
[----:B------:R-:W-:Y:S01]  /*8720*/  PRMT R68, RZ, 0x7610, R68 ;  /* 0x00007610ff447816 */ /* 0x000fe20000000044 */
[----:B------:R-:W1:Y:S01]  /*8730*/  LDCU UR10, c[0x0][0x3b0] ;  /* 0x00007600ff0a77ac */ /* 0x000e620008000800 */
[----:B------:R-:W-:Y:S01]  /*8740*/  IMAD R0, R64, 0x100, R2 ;  /* 0x0000010040007824 */ /* 0x000fe200078e0202 */
[----:B------:R0:W2:Y:S01]  /*8750*/  @!P5 LDG.E.U16 R69, desc[UR16][R54.64] ;  /* 0x000000103645d981 */ /* 0x0000a2000c1e1500 */
[----:B------:R-:W-:Y:S02]  /*8760*/  PRMT R67, RZ, 0x7610, R67 ;  /* 0x00007610ff437816 */ /* 0x000fe40000000043 */
[----:B------:R-:W-:Y:S01]  /*8770*/  PRMT R66, RZ, 0x7610, R66 ;  /* 0x00007610ff427816 */ /* 0x000fe20000000042 */
[----:B------:R0:W-:Y:S01]  /*8780*/  STS.U16 [R0+UR5+0x9400], R24 ;  /* 0x0094001800007988 */ /* 0x0001e20008000405 */
[----:B------:R-:W-:-:S02]  /*8790*/  ISETP.GE.U32.AND P5, PT, R51, 0x7fffff33, PT ;  /* 0x7fffff333300780c */ /* 0x000fc40003fa6070 */
[----:B------:R-:W-:Y:S01]  /*87a0*/  PRMT R65, RZ, 0x7610, R65 ;  /* 0x00007610ff417816 */ /* 0x000fe20000000041 */
[----:B------:R1:W-:Y:S01]  /*87b0*/  STL.64 [R1+0x1c0], R56 ;  /* 0x0001c03801007387 */ /* 0x0003e20000100a00 */
[C---:B------:R-:W-:Y:S01]  /*87c0*/  IMAD R60, R162.reuse, 0x5d, RZ ;  /* 0x0000005da23c7824 */ /* 0x040fe200078e02ff */
[----:B------:R-:W-:Y:S01]  /*87d0*/  PRMT R113, RZ, 0x7610, R113 ;  /* 0x00007610ff717816 */ /* 0x000fe20000000071 */
[----:B------:R-:W2:Y:S01]  /*87e0*/  LDCU UR11, c[0x0][0x3b0] ;  /* 0x00007600ff0b77ac */ /* 0x000ea20008000800 */
[----:B0-----:R-:W-:Y:S01]  /*87f0*/  IMAD R24, R162, 0x45, RZ ;  /* 0x00000045a2187824 */ /* 0x001fe200078e02ff */
[----:B------:R0:W-:Y:S03]  /*8800*/  STS.U16 [R0+UR5+0x1400], R25 ;  /* 0x0014001900007988 */ /* 0x0001e60008000405 */
[----:B------:R-:W-:-:S04]  /*8810*/  IMAD.WIDE R52, R24, 0x2, R158 ;  /* 0x0000000218347825 */ /* 0x000fc800078e029e */
[--C-:B-1----:R-:W-:Y:S01]  /*8820*/  IMAD.WIDE R56, R24, 0x2, R160.reuse ;  /* 0x0000000218387825 */ /* 0x102fe200078e02a0 */
[----:B------:R1:W-:Y:S03]  /*8830*/  STL.64 [R1+0x1b8], R54 ;  /* 0x0001b83601007387 */ /* 0x0003e60000100a00 */
[----:B------:R-:W-:Y:S02]  /*8840*/  VIADD R24, R155, 0xffffffaa ;  /* 0xffffffaa9b187836 */ /* 0x000fe40000000000 */
[----:B0-----:R-:W-:Y:S01]  /*8850*/  IMAD R25, R162, 0x4d, RZ ;  /* 0x0000004da2197824 */ /* 0x001fe200078e02ff */
[----:B------:R-:W-:Y:S04]  /*8860*/  STL.64 [R1+0x140], R56 ;  /* 0x0001403801007387 */ /* 0x000fe80000100a00 */
[----:B------:R0:W-:Y:S01]  /*8870*/  STL.64 [R1+0x138], R52 ;  /* 0x0001383401007387 */ /* 0x0001e20000100a00 */
[----:B-1----:R-:W-:-:S03]  /*8880*/  IMAD.WIDE R54, R25, 0x2, R160 ;  /* 0x0000000219367825 */ /* 0x002fc600078e02a0 */
[----:B------:R-:W2:Y:S04]  /*8890*/  @!P6 LDG.E.U16 R68, desc[UR16][R56.64] ;  /* 0x000000103844e981 */ /* 0x000ea8000c1e1500 */
[----:B------:R0:W2:Y:S01]  /*88a0*/  @!P6 LDG.E.U16 R67, desc[UR16][R52.64] ;  /* 0x000000103443e981 */ /* 0x0000a2000c1e1500 */
[----:B------:R-:W-:Y:S01]  /*88b0*/  ISETP.GE.U32.AND P6, PT, R24, 0x7fffff2b, PT ;  /* 0x7fffff2b1800780c */ /* 0x000fe20003fc6070 */
[----:B------:R-:W-:Y:S02]  /*88c0*/  VIADD R24, R155, 0xffffffa2 ;  /* 0xffffffa29b187836 */ /* 0x000fe40000000000 */
[----:B------:R1:W2:Y:S01]  /*88d0*/  @!P5 LDG.E.U16 R66, desc[UR16][R54.64] ;  /* 0x000000103642d981 */ /* 0x0002a2000c1e1500 */
[----:B0-----:R-:W-:-:S03]  /*88e0*/  IMAD.WIDE R52, R25, 0x2, R158 ;  /* 0x0000000219347825 */ /* 0x001fc600078e029e */
[----:B------:R1:W-:Y:S04]  /*88f0*/  STL.64 [R1+0xc0], R54 ;  /* 0x0000c03601007387 */ /* 0x0003e80000100a00 */
[----:B------:R0:W2:Y:S01]  /*8900*/  @!P5 LDG.E.U16 R65, desc[UR16][R52.64] ;  /* 0x000000103441d981 */ /* 0x0000a2000c1e1500 */
[----:B------:R-:W-:Y:S01]  /*8910*/  ISETP.GE.U32.AND P5, PT, R24, 0x7fffff23, PT ;  /* 0x7fffff231800780c */ /* 0x000fe20003fa6070 */
[----:B------:R-:W-:Y:S02]  /*8920*/  IMAD R24, R162, 0x55, RZ ;  /* 0x00000055a2187824 */ /* 0x000fe400078e02ff */
[----:B------:R0:W-:Y:S04]  /*8930*/  STS.U16 [R0+UR5+0x2800], R39 ;  /* 0x0028002700007988 */ /* 0x0001e80008000405 */
[----:B------:R0:W-:Y:S01]  /*8940*/  STS.U16 [R0+UR5+0xa800], R38 ;  /* 0x00a8002600007988 */ /* 0x0001e20008000405 */
[----:B-1----:R-:W-:-:S03]  /*8950*/  IMAD.WIDE R54, R24, 0x2, R160 ;  /* 0x0000000218367825 */ /* 0x002fc600078e02a0 */
[----:B------:R1:W-:Y:S01]  /*8960*/  STL.64 [R1+0xb8], R52 ;  /* 0x0000b83401007387 */ /* 0x0003e20000100a00 */
[----:B0-----:R-:W-:Y:S02]  /*8970*/  PRMT R39, RZ, 0x7610, R39 ;  /* 0x00007610ff277816 */ /* 0x001fe40000000027 */
[----:B------:R-:W-:Y:S01]  /*8980*/  PRMT R38, RZ, 0x7610, R38 ;  /* 0x00007610ff267816 */ /* 0x000fe20000000026 */
[----:B------:R0:W-:Y:S01]  /*8990*/  STS.U16 [R0+UR5+0x2c00], R37 ;  /* 0x002c002500007988 */ /* 0x0001e20008000405 */
[----:B------:R-:W-:-:S03]  /*89a0*/  IMAD.WIDE R62, R60, 0x2, R160 ;  /* 0x000000023c3e7825 */ /* 0x000fc600078e02a0 */
[----:B------:R-:W2:Y:S01]  /*89b0*/  @!P6 LDG.E.U16 R39, desc[UR16][R54.64] ;  /* 0x000000103627e981 */ /* 0x000ea2000c1e1500 */
[----:B-1----:R-:W-:-:S04]  /*89c0*/  IMAD.WIDE R52, R24, 0x2, R158 ;  /* 0x0000000218347825 */ /* 0x002fc800078e029e */
[C---:B------:R-:W-:Y:S01]  /*89d0*/  VIADD R24, R155.reuse, 0xffffff9a ;  /* 0xffffff9a9b187836 */ /* 0x040fe20000000000 */
[----:B------:R1:W2:Y:S01]  /*89e0*/  @!P6 LDG.E.U16 R38, desc[UR16][R52.64] ;  /* 0x000000103426e981 */ /* 0x0002a2000c1e1500 */
[----:B0-----:R-:W-:Y:S01]  /*89f0*/  PRMT R37, RZ, 0x7610, R37 ;  /* 0x00007610ff257816 */ /* 0x001fe20000000025 */
[----:B------:R-:W-:Y:S02]  /*8a00*/  IMAD.WIDE R60, R60, 0x2, R158 ;  /* 0x000000023c3c7825 */ /* 0x000fe400078e029e */
[----:B------:R0:W-:Y:S01]  /*8a10*/  STS.U16 [R0+UR5+0xac00], R36 ;  /* 0x00ac002400007988 */ /* 0x0001e20008000405 */
[----:B------:R-:W-:Y:S01]  /*8a20*/  ISETP.GE.U32.AND P6, PT, R24, 0x7fffff1b, PT ;  /* 0x7fffff1b1800780c */ /* 0x000fe20003fc6070 */
[----:B------:R-:W-:Y:S02]  /*8a30*/  VIADD R24, R155, 0xffffff92 ;  /* 0xffffff929b187836 */ /* 0x000fe40000000000 */
[----:B------:R-:W-:Y:S01]  /*8a40*/  IMAD R56, R162, 0x65, RZ ;  /* 0x00000065a2387824 */ /* 0x000fe200078e02ff */
[----:B------:R1:W-:Y:S04]  /*8a50*/  STS.U16 [R0+UR5+0x1000], R27 ;  /* 0x0010001b00007988 */ /* 0x0003e80008000405 */
[----:B------:R1:W-:Y:S01]  /*8a60*/  STS.U16 [R0+UR5+0x9000], R26 ;  /* 0x0090001a00007988 */ /* 0x0003e20008000405 */
[----:B0-----:R-:W-:Y:S01]  /*8a70*/  PRMT R36, RZ, 0x7610, R36 ;  /* 0x00007610ff247816 */ /* 0x001fe20000000024 */
[----:B------:R-:W-:-:S02]  /*8a80*/  IMAD.WIDE R58, R56, 0x2, R160 ;  /* 0x00000002383a7825 */ /* 0x000fc400078e02a0 */
[----:B------:R-:W2:Y:S01]  /*8a90*/  @!P5 LDG.E.U16 R37, desc[UR16][R62.64] ;  /* 0x000000103e25d981 */ /* 0x000ea2000c1e1500 */
[----:B-1----:R-:W-:Y:S01]  /*8aa0*/  PRMT R27, RZ, 0x7610, R27 ;  /* 0x00007610ff1b7816 */ /* 0x002fe2000000001b */
[----:B------:R-:W-:Y:S02]  /*8ab0*/  IMAD.WIDE R56, R56, 0x2, R158 ;  /* 0x0000000238387825 */ /* 0x000fe400078e029e */
[----:B------:R-:W2:Y:S01]  /*8ac0*/  @!P5 LDG.E.U16 R36, desc[UR16][R60.64] ;  /* 0x000000103c24d981 */ /* 0x000ea2000c1e1500 */
[----:B------:R-:W-:Y:S02]  /*8ad0*/  ISETP.GE.U32.AND P5, PT, R24, 0x7fffff13, PT ;  /* 0x7fffff131800780c */ /* 0x000fe40003fa6070 */
[----:B------:R-:W-:Y:S01]  /*8ae0*/  PRMT R26, RZ, 0x7610, R26 ;  /* 0x00007610ff1a7816 */ /* 0x000fe2000000001a */
[----:B------:R-:W-:Y:S01]  /*8af0*/  STL.64 [R1+0x40], R54 ;  /* 0x0000403601007387 */ /* 0x000fe20000100a00 */
[----:B------:R-:W-:-:S03]  /*8b00*/  VIADD R24, R155, 0xffffff8a ;  /* 0xffffff8a9b187836 */ /* 0x000fc60000000000 */
[----:B------:R0:W-:Y:S01]  /*8b10*/  STL.64 [R1+0x38], R52 ;  /* 0x0000383401007387 */ /* 0x0001e20000100a00 */
[----:B------:R-:W-:-:S03]  /*8b20*/  PRMT R25, RZ, 0x7610, R25 ;  /* 0x00007610ff197816 */ /* 0x000fc60000000019 */
[----:B------:R-:W2:Y:S04]  /*8b30*/  @!P6 LDG.E.U16 R27, desc[UR16][R58.64] ;  /* 0x000000103a1be981 */ /* 0x000ea8000c1e1500 */
[----:B------:R-:W2:Y:S01]  /*8b40*/  @!P6 LDG.E.U16 R26, desc[UR16][R56.64] ;  /* 0x00000010381ae981 */ /* 0x000ea2000c1e1500 */
[----:B------:R-:W-:Y:S01]  /*8b50*/  ISETP.GE.U32.AND P6, PT, R24, 0x7fffff0b, PT ;  /* 0x7fffff0b1800780c */ /* 0x000fe20003fc6070 */
[----:B0-----:R-:W-:Y:S01]  /*8b60*/  IMAD R52, R162, 0x6d, RZ ;  /* 0x0000006da2347824 */ /* 0x001fe200078e02ff */
[----:B------:R-:W-:Y:S01]  /*8b70*/  PRMT R24, RZ, 0x7610, R24 ;  /* 0x00007610ff187816 */ /* 0x000fe20000000018 */
[----:B------:R0:W-:Y:S02]  /*8b80*/  STS.U16 [R0+UR5+0x8c00], R28 ;  /* 0x008c001c00007988 */ /* 0x0001e40008000405 */
[----:B------:R-:W-:-:S02]  /*8b90*/  IMAD.WIDE R54, R52, 0x2, R160 ;  /* 0x0000000234367825 */ /* 0x000fc400078e02a0 */
[----:B------:R1:W-:Y:S02]  /*8ba0*/  STS.U16 [R0+UR5+0x3400], R48 ;  /* 0x0034003000007988 */ /* 0x0003e40008000405 */
[----:B------:R-:W-:Y:S02]  /*8bb0*/  IMAD.WIDE R52, R52, 0x2, R158 ;  /* 0x0000000234347825 */ /* 0x000fe400078e029e */
[----:B------:R1:W-:Y:S02]  /*8bc0*/  STS.U16 [R0+UR5+0x800], R31 ;  /* 0x0008001f00007988 */ /* 0x0003e40008000405 */
[----:B0-----:R-:W-:Y:S02]  /*8bd0*/  VIADD R28, R155, 0xffffff82 ;  /* 0xffffff829b1c7836 */ /* 0x001fe40000000000 */
[----:B------:R0:W-:Y:S01]  /*8be0*/  STS.U16 [R0+UR5+0x8800], R30 ;  /* 0x0088001e00007988 */ /* 0x0001e20008000405 */
[----:B-1----:R-:W-:-:S03]  /*8bf0*/  IMAD R48, R162, 0x75, RZ ;  /* 0x00000075a2307824 */ /* 0x002fc600078e02ff */
[----:B------:R1:W-:Y:S01]  /*8c00*/  STS.U16 [R0+UR5+0x3000], R50 ;  /* 0x0030003200007988 */ /* 0x0003e20008000405 */
[----:B------:R-:W-:-:S03]  /*8c10*/  PRMT R31, RZ, 0x7610, R31 ;  /* 0x00007610ff1f7816 */ /* 0x000fc6000000001f */
[----:B------:R1:W-:Y:S01]  /*8c20*/  STS.U16 [R0+UR5+0xb000], R49 ;  /* 0x00b0003100007988 */ /* 0x0003e20008000405 */
[----:B0-----:R-:W-:-:S03]  /*8c30*/  PRMT R30, RZ, 0x7610, R30 ;  /* 0x00007610ff1e7816 */ /* 0x001fc6000000001e */
[----:B------:R-:W2:Y:S01]  /*8c40*/  @!P5 LDG.E.U16 R25, desc[UR16][R54.64] ;  /* 0x000000103619d981 */ /* 0x000ea2000c1e1500 */
[----:B-1----:R-:W-:-:S03]  /*8c50*/  IMAD.WIDE R50, R48, 0x2, R160 ;  /* 0x0000000230327825 */ /* 0x002fc600078e02a0 */
[----:B------:R-:W2:Y:S01]  /*8c60*/  @!P5 LDG.E.U16 R24, desc[UR16][R52.64] ;  /* 0x000000103418d981 */ /* 0x000ea2000c1e1500 */
[----:B------:R-:W-:Y:S01]  /*8c70*/  ISETP.GE.U32.AND P5, PT, R28, 0x7fffff03, PT ;  /* 0x7fffff031c00780c */ /* 0x000fe20003fa6070 */
[----:B------:R-:W-:Y:S01]  /*8c80*/  IMAD.WIDE R48, R48, 0x2, R158 ;  /* 0x0000000230307825 */ /* 0x000fe200078e029e */
[----:B------:R-:W-:Y:S01]  /*8c90*/  IADD3 R28, PT, PT, R155, -0x7, RZ ;  /* 0xfffffff99b1c7810 */ /* 0x000fe20007ffe0ff */
[----:B------:R0:W-:Y:S04]  /*8ca0*/  STS.U16 [R0+UR5+0x9c00], R44 ;  /* 0x009c002c00007988 */ /* 0x0001e80008000405 */
[----:B------:R-:W2:Y:S04]  /*8cb0*/  @!P6 LDG.E.U16 R31, desc[UR16][R50.64] ;  /* 0x00000010321fe981 */ /* 0x000ea8000c1e1500 */
[----:B------:R-:W2:Y:S01]  /*8cc0*/  @!P6 LDG.E.U16 R30, desc[UR16][R48.64] ;  /* 0x00000010301ee981 */ /* 0x000ea2000c1e1500 */
[----:B0-----:R-:W-:Y:S01]  /*8cd0*/  IMAD R44, R162, 0x7d, RZ ;  /* 0x0000007da22c7824 */ /* 0x001fe200078e02ff */
[----:B------:R-:W-:-:S02]  /*8ce0*/  ISETP.GE.U32.AND P6, PT, R28, 0x7fffff7a, PT ;  /* 0x7fffff7a1c00780c */ /* 0x000fc40003fc6070 */
[----:B------:R0:W-:Y:S01]  /*8cf0*/  STS.U16 [R0+UR5+0xc00], R29 ;  /* 0x000c001d00007988 */ /* 0x0001e20008000405 */
[----:B------:R-:W-:-:S03]  /*8d00*/  PRMT R28, RZ, 0x7610, R28 ;  /* 0x00007610ff1c7816 */ /* 0x000fc6000000001c */
[----:B------:R-:W-:Y:S04]  /*8d10*/  STS.U16 [R0+UR5+0x1800], R47 ;  /* 0x0018002f00007988 */ /* 0x000fe80008000405 */
[----:B------:R1:W-:Y:S01]  /*8d20*/  STS.U16 [R0+UR5+0x9800], R46 ;  /* 0x0098002e00007988 */ /* 0x0003e20008000405 */
[----:B0-----:R-:W-:-:S03]  /*8d30*/  PRMT R29, RZ, 0x7610, R29 ;  /* 0x00007610ff1d7816 */ /* 0x001fc6000000001d */
[----:B------:R0:W-:Y:S04]  /*8d40*/  STS.U16 [R0+UR5+0x1c00], R45 ;  /* 0x001c002d00007988 */ /* 0x0001e80008000405 */
[----:B------:R0:W-:Y:S01]  /*8d50*/  STS.U16 [R0+UR5+0x8400], R32 ;  /* 0x0084002000007988 */ /* 0x0001e20008000405 */
[----:B-1----:R-:W-:-:S04]  /*8d60*/  IMAD.WIDE R46, R44, 0x2, R160 ;  /* 0x000000022c2e7825 */ /* 0x002fc800078e02a0 */
[----:B0-----:R-:W-:Y:S01]  /*8d70*/  IMAD.WIDE R44, R44, 0x2, R158 ;  /* 0x000000022c2c7825 */ /* 0x001fe200078e029e */
[----:B------:R-:W-:Y:S03]  /*8d80*/  STL.64 [R1+0x1110], R62 ;  /* 0x0011103e01007387 */ /* 0x000fe60000100a00 */
[----:B------:R-:W-:Y:S01]  /*8d90*/  VIADD R32, R155, 0xfffffff1 ;  /* 0xfffffff19b207836 */ /* 0x000fe20000000000 */
[----:B------:R-:W-:Y:S04]  /*8da0*/  STL.64 [R1+0x1120], R60 ;  /* 0x0011203c01007387 */ /* 0x000fe80000100a00 */
[----:B------:R-:W-:Y:S04]  /*8db0*/  STL.64 [R1+0x1130], R58 ;  /* 0x0011303a01007387 */ /* 0x000fe80000100a00 */
[----:B------:R0:W2:Y:S04]  /*8dc0*/  @!P5 LDG.E.U16 R29, desc[UR16][R46.64] ;  /* 0x000000102e1dd981 */ /* 0x0000a8000c1e1500 */
[----:B------:R1:W2:Y:S01]  /*8dd0*/  @!P5 LDG.E.U16 R28, desc[UR16][R44.64] ;  /* 0x000000102c1cd981 */ /* 0x0002a2000c1e1500 */
[----:B------:R-:W-:Y:S01]  /*8de0*/  ISETP.GE.U32.AND P5, PT, R32, 0x7fffff72, PT ;  /* 0x7fffff722000780c */ /* 0x000fe20003fa6070 */
[----:B------:R-:W-:-:S02]  /*8df0*/  IMAD R32, R162, 0x6, RZ ;  /* 0x00000006a2207824 */ /* 0x000fc400078e02ff */
[----:B------:R-:W-:Y:S04]  /*8e00*/  STL.64 [R1+0x1140], R56 ;  /* 0x0011403801007387 */ /* 0x000fe80000100a00 */
[----:B------:R-:W-:Y:S01]  /*8e10*/  STL [R1+0x1158], R54 ;  /* 0x0011583601007387 */ /* 0x000fe20000100800 */
[----:B------:R-:W-:-:S03]  /*8e20*/  IMAD.WIDE R118, R32, 0x2, R160 ;  /* 0x0000000220767825 */ /* 0x000fc600078e02a0 */
[----:B------:R-:W-:Y:S01]  /*8e30*/  STL [R1+0x11e8], R54 ;  /* 0x0011e83601007387 */ /* 0x000fe20000100800 */
[----:B------:R-:W-:-:S03]  /*8e40*/  IMAD.WIDE R114, R32, 0x2, R158 ;  /* 0x0000000220727825 */ /* 0x000fc600078e029e */
[----:B------:R-:W-:Y:S01]  /*8e50*/  STL [R1+0x1148], R55 ;  /* 0x0011483701007387 */ /* 0x000fe20000100800 */
[----:B------:R-:W-:-:S03]  /*8e60*/  VIADD R32, R155, 0xffffffe9 ;  /* 0xffffffe99b207836 */ /* 0x000fc60000000000 */
[----:B------:R0:W-:Y:S04]  /*8e70*/  STS.U16 [R0+UR5], R35 ;  /* 0x0000002300007988 */ /* 0x0001e80008000405 */
[----:B------:R1:W-:Y:S04]  /*8e80*/  STS.U16 [R0+UR5+0x8000], R34 ;  /* 0x0080002200007988 */ /* 0x0003e80008000405 */
[----:B------:R-:W-:Y:S01]  /*8e90*/  STL [R1+0x11d8], R55 ;  /* 0x0011d83701007387 */ /* 0x000fe20000100800 */
[----:B0-----:R-:W-:-:S03]  /*8ea0*/  PRMT R35, RZ, 0x7610, R35 ;  /* 0x00007610ff237816 */ /* 0x001fc60000000023 */
[----:B------:R-:W-:Y:S01]  /*8eb0*/  STL.64 [R1+0x1150], R52 ;  /* 0x0011503401007387 */ /* 0x000fe20000100a00 */
[----:B-1----:R-:W-:-:S03]  /*8ec0*/  PRMT R34, RZ, 0x7610, R34 ;  /* 0x00007610ff227816 */ /* 0x002fc60000000022 */
[----:B------:R-:W-:Y:S04]  /*8ed0*/  STL.64 [R1+0x1160], R50 ;  /* 0x0011603201007387 */ /* 0x000fe80000100a00 */
[----:B------:R-:W-:Y:S04]  /*8ee0*/  STL.64 [R1+0x1170], R48 ;  /* 0x0011703001007387 */ /* 0x000fe80000100a00 */
[----:B------:R0:W-:Y:S04]  /*8ef0*/  STS.U16 [R0+UR5+0xa400], R40 ;  /* 0x00a4002800007988 */ /* 0x0001e80008000405 */
[----:B------:R1:W-:Y:S04]  /*8f00*/  STL.64 [R1+0x1178], R46 ;  /* 0x0011782e01007387 */ /* 0x0003e80000100a00 */
[----:B------:R3:W-:Y:S01]  /*8f10*/  STL.64 [R1+0x1190], R44 ;  /* 0x0011902c01007387 */ /* 0x0007e20000100a00 */
[----:B0-----:R-:W-:-:S03]  /*8f20*/  IMAD R40, R162, 0xe, RZ ;  /* 0x0000000ea2287824 */ /* 0x001fc600078e02ff */
[----:B------:R-:W-:Y:S04]  /*8f30*/  STL.64 [R1+0x530], R118 ;  /* 0x0005307601007387 */ /* 0x000fe80000100a00 */
[----:B------:R-:W2:Y:S01]  /*8f40*/  @!P6 LDG.E.U16 R35, desc[UR16][R118.64] ;  /* 0x000000107623e981 */ /* 0x000ea2000c1e1500 */
[----:B-1----:R-:W-:-:S03]  /*8f50*/  IMAD.WIDE R46, R40, 0x2, R160 ;  /* 0x00000002282e7825 */ /* 0x002fc600078e02a0 */
[----:B------:R0:W-:Y:S01]  /*8f60*/  STL.64 [R1+0x528], R114 ;  /* 0x0005287201007387 */ /* 0x0001e20000100a00 */
[----:B---3--:R-:W-:-:S03]  /*8f70*/  IMAD.WIDE R44, R40, 0x2, R158 ;  /* 0x00000002282c7825 */ /* 0x008fc600078e029e */
[----:B------:R-:W3:Y:S01]  /*8f80*/  @!P6 LDG.E.U16 R34, desc[UR16][R114.64] ;  /* 0x000000107222e981 */ /* 0x000ee2000c1e1500 */
[----:B------:R-:W-:Y:S02]  /*8f90*/  ISETP.GE.U32.AND P6, PT, R32, 0x7fffff6a, PT ;  /* 0x7fffff6a2000780c */ /* 0x000fe40003fc6070 */
[----:B------:R-:W-:Y:S01]  /*8fa0*/  PRMT R32, RZ, 0x7610, R32 ;  /* 0x00007610ff207816 */ /* 0x000fe20000000020 */
[----:B------:R-:W2:Y:S04]  /*8fb0*/  LDL.LU R60, [R1+0x49c] ;  /* 0x00049c00013c7983 */ /* 0x000ea80000300800 */
[----:B------:R-:W3:Y:S04]  /*8fc0*/  LDL.LU R61, [R1+0x320] ;  /* 0x00032000013d7983 */ /* 0x000ee80000300800 */
[----:B------:R-:W4:Y:S04]  /*8fd0*/  LDL.LU R62, [R1+0x31c] ;  /* 0x00031c00013e7983 */ /* 0x000f280000300800 */
[----:B------:R1:W-:Y:S04]  /*8fe0*/  STS.U16 [R0+UR5+0x2000], R43 ;  /* 0x0020002b00007988 */ /* 0x0003e80008000405 */
[----:B------:R-:W4:Y:S04]  /*8ff0*/  LDL.LU R63, [R1+0x318] ;  /* 0x00031800013f7983 */ /* 0x000f280000300800 */
[----:B0-----:R-:W4:Y:S01]  /*9000*/  LDL.LU R115, [R1+0x2a4] ;  /* 0x0002a40001737983 */ /* 0x001f220000300800 */
[----:B-1----:R-:W-:-:S03]  /*9010*/  IMAD R43, R162, 0x16, RZ ;  /* 0x00000016a22b7824 */ /* 0x002fc600078e02ff */
[----:B------:R-:W4:Y:S04]  /*9020*/  LDL.LU R114, [R1+0x4a4] ;  /* 0x0004a40001727983 */ /* 0x000f280000300800 */
[----:B------:R-:W-:Y:S04]  /*9030*/  STL.64 [R1+0x4b0], R46 ;  /* 0x0004b02e01007387 */ /* 0x000fe80000100a00 */
[----:B------:R0:W-:Y:S04]  /*9040*/  STL.64 [R1+0x4a8], R44 ;  /* 0x0004a82c01007387 */ /* 0x0001e80000100a00 */
[----:B------:R0:W4:Y:S02]  /*9050*/  @!P5 LDG.E.U16 R32, desc[UR16][R44.64] ;  /* 0x000000102c20d981 */ /* 0x000124000c1e1500 */
[----:B0-----:R-:W-:-:S05]  /*9060*/  IMAD.WIDE R44, R43, 0x2, R160 ;  /* 0x000000022b2c7825 */ /* 0x001fca00078e02a0 */
[----:B------:R-:W-:Y:S04]  /*9070*/  STL.64 [R1+0x430], R44 ;  /* 0x0004302c01007387 */ /* 0x000fe80000100a00 */
[----:B------:R-:W4:Y:S04]  /*9080*/  LDL.LU R2, [R1+0x4a0] ;  /* 0x0004a00001027983 */ /* 0x000f280000300800 */
[----:B------:R-:W4:Y:S04]  /*9090*/  LDL.LU R83, [R1+0x498] ;  /* 0x0004980001537983 */ /* 0x000f280000300800 */
[----:B------:R-:W4:Y:S04]  /*90a0*/  LDL.LU R118, [R1+0x424] ;  /* 0x0004240001767983 */ /* 0x000f280000300800 */
[----:B------:R-:W4:Y:S04]  /*90b0*/  LDL.LU R119, [R1+0x420] ;  /* 0x0004200001777983 */ /* 0x000f280000300800 */
[----:B------:R-:W4:Y:S04]  /*90c0*/  LDL.LU R116, [R1+0x41c] ;  /* 0x00041c0001747983 */ /* 0x000f280000300800 */
[----:B------:R-:W4:Y:S01]  /*90d0*/  LDL.LU R4, [R1+0x2a0] ;  /* 0x0002a00001047983 */ /* 0x000f220000300800 */
[----:B------:R-:W0:Y:S03]  /*90e0*/  S2R R59, SR_TID.X ;  /* 0x00000000003b7919 */ /* 0x000e260000002100 */
[----:B------:R1:W-:Y:S01]  /*90f0*/  STS.U16 [R0+UR5+0xa000], R42 ;  /* 0x00a0002a00007988 */ /* 0x0003e20008000405 */
[----:B------:R-:W-:-:S03]  /*9100*/  IMAD.WIDE R48, R43, 0x2, R158 ;  /* 0x000000022b307825 */ /* 0x000fc600078e029e */
[----:B------:R1:W-:Y:S02]  /*9110*/  STS.U16 [R0+UR5+0x2400], R41 ;  /* 0x0024002900007988 */ /* 0x0003e40008000405 */
[----:B-1----:R-:W-:Y:S02]  /*9120*/  PRMT R42, RZ, 0x7610, R42 ;  /* 0x00007610ff2a7816 */ /* 0x002fe4000000002a */
[----:B------:R1:W-:Y:S01]  /*9130*/  STS.U16 [R0+UR5+0x400], R33 ;  /* 0x0004002100007988 */ /* 0x0003e20008000405 */
[----:B------:R-:W-:-:S03]  /*9140*/  PRMT R41, RZ, 0x7610, R41 ;  /* 0x00007610ff297816 */ /* 0x000fc60000000029 */
[----:B------:R0:W4:Y:S04]  /*9150*/  @!P6 LDG.E.U16 R42, desc[UR16][R44.64] ;  /* 0x000000102c2ae981 */ /* 0x000128000c1e1500 */
[----:B------:R0:W-:Y:S01]  /*9160*/  STL.64 [R1+0x428], R48 ;  /* 0x0004283001007387 */ /* 0x0001e20000100a00 */
[----:B-1----:R-:W-:-:S03]  /*9170*/  PRMT R33, RZ, 0x7610, R33 ;  /* 0x00007610ff217816 */ /* 0x002fc60000000021 */
[----:B------:R1:W4:Y:S01]  /*9180*/  @!P6 LDG.E.U16 R41, desc[UR16][R48.64] ;  /* 0x000000103029e981 */ /* 0x000322000c1e1500 */
[----:B0-----:R-:W-:-:S03]  /*9190*/  IMAD R44, R162, 0x1e, RZ ;  /* 0x0000001ea22c7824 */ /* 0x001fc600078e02ff */
[----:B------:R0:W4:Y:S01]  /*91a0*/  @!P5 LDG.E.U16 R33, desc[UR16][R46.64] ;  /* 0x000000102e21d981 */ /* 0x000122000c1e1500 */
[----:B------:R-:W-:Y:S01]  /*91b0*/  SHF.R.U32.HI R59, RZ, 0x5, R59 ;  /* 0x00000005ff3b7819 */ /* 0x000fe2000001163b */
[----:B-1----:R-:W-:Y:S01]  /*91c0*/  IMAD.MOV.U32 R49, RZ, RZ, R5 ;  /* 0x000000ffff317224 */ /* 0x002fe200078e0005 */
[----:B------:R-:W-:Y:S01]  /*91d0*/  LOP3.LUT R5, R0, 0x10, RZ, 0x3c, !PT ;  /* 0x0000001000057812 */ /* 0x000fe200078e3cff */
[----:B0-----:R-:W-:-:S05]  /*91e0*/  IMAD.WIDE R46, R44, 0x2, R160 ;  /* 0x000000022c2e7825 */ /* 0x001fca00078e02a0 */
[----:B------:R-:W-:Y:S01]  /*91f0*/  STL.64 [R1+0x3b0], R46 ;  /* 0x0003b02e01007387 */ /* 0x000fe20000100a00 */
[----:B------:R-:W-:Y:S01]  /*9200*/  @!P1 IMAD.MOV R49, RZ, RZ, -R49 ;  /* 0x000000ffff319224 */ /* 0x000fe200078e0a31 */
[----:B------:R-:W-:Y:S02]  /*9210*/  ISETP.NE.U32.AND P1, PT, R59, RZ, PT ;  /* 0x000000ff3b00720c */ /* 0x000fe40003f25070 */
[----:B--2---:R-:W-:Y:S04]  /*9220*/  STS.U16 [R0+UR5+0xb400], R60 ;  /* 0x00b4003c00007988 */ /* 0x004fe80008000405 */
[----:B---3--:R-:W-:Y:S04]  /*9230*/  STS.U16 [R0+UR5+0x3800], R61 ;  /* 0x0038003d00007988 */ /* 0x008fe80008000405 */
[----:B----4-:R-:W-:Y:S04]  /*9240*/  STS.U16 [R0+UR5+0xb800], R62 ;  /* 0x00b8003e00007988 */ /* 0x010fe80008000405 */
[----:B------:R-:W-:Y:S04]  /*9250*/  STS.U16 [R0+UR5+0x3c00], R63 ;  /* 0x003c003f00007988 */ /* 0x000fe80008000405 */
[----:B------:R-:W-:Y:S04]  /*9260*/  STS.U16 [R0+UR5+0xbc00], R115 ;  /* 0x00bc007300007988 */ /* 0x000fe80008000405 */
[----:B------:R0:W-:Y:S04]  /*9270*/  STS.U16 [R5+UR5+0x480], R114 ;  /* 0x0004807205007988 */ /* 0x0001e80008000405 */
[----:B0-----:R-:W2:Y:S04]  /*9280*/  LDL.LU R114, [R1+0x29c] ;  /* 0x00029c0001727983 */ /* 0x001ea80000300800 */
[----:B------:R-:W3:Y:S04]  /*9290*/  LDL.LU R115, [R1+0x298] ;  /* 0x0002980001737983 */ /* 0x000ee80000300800 */
[----:B------:R-:W4:Y:S04]  /*92a0*/  LDL.LU R58, [R1+0x234] ;  /* 0x00023400013a7983 */ /* 0x000f280000300800 */
[----:B------:R-:W4:Y:S04]  /*92b0*/  LDL.LU R59, [R1+0x21c] ;  /* 0x00021c00013b7983 */ /* 0x000f280000300800 */
[----:B------:R-:W4:Y:S04]  /*92c0*/  LDL.LU R60, [R1+0x218] ;  /* 0x00021800013c7983 */ /* 0x000f280000300800 */
[----:B------:R-:W4:Y:S04]  /*92d0*/  LDL.LU R61, [R1+0x1b0] ;  /* 0x0001b000013d7983 */ /* 0x000f280000300800 */
[----:B------:R-:W-:Y:S04]  /*92e0*/  STS.U16 [R5+UR5+0x8480], R2 ;  /* 0x0084800205007988 */ /* 0x000fe80008000405 */
[----:B------:R-:W-:Y:S04]  /*92f0*/  STS.U16 [R5+UR5+0x880], R83 ;  /* 0x0008805305007988 */ /* 0x000fe80008000405 */
[----:B------:R-:W-:Y:S04]  /*9300*/  STS.U16 [R5+UR5+0x8880], R118 ;  /* 0x0088807605007988 */ /* 0x000fe80008000405 */
[----:B------:R-:W4:Y:S04]  /*9310*/  LDL.LU R62, [R1+0x1ac] ;  /* 0x0001ac00013e7983 */ /* 0x000f280000300800 */
[----:B------:R-:W-:Y:S04]  /*9320*/  STS.U16 [R5+UR5+0xc80], R119 ;  /* 0x000c807705007988 */ /* 0x000fe80008000405 */
[----:B------:R-:W4:Y:S04]  /*9330*/  LDL.LU R63, [R1+0x124] ;  /* 0x00012400013f7983 */ /* 0x000f280000300800 */
[----:B------:R0:W-:Y:S04]  /*9340*/  STS.U16 [R5+UR5+0x8c80], R116 ;  /* 0x008c807405007988 */ /* 0x0001e80008000405 */
[----:B------:R1:W-:Y:S04]  /*9350*/  STS.U16 [R5+UR5+0x1080], R4 ;  /* 0x0010800405007988 */ /* 0x0003e80008000405 */
[----:B0-----:R-:W4:Y:S04]  /*9360*/  LDL.LU R116, [R1+0x120] ;  /* 0x0001200001747983 */ /* 0x001f280000300800 */
[----:B-1----:R-:W4:Y:S01]  /*9370*/  LDL.LU R4, [R1+0x11c] ;  /* 0x00011c0001047983 */ /* 0x002f220000300800 */
[----:B------:R-:W-:-:S03]  /*9380*/  VIADD R40, R155, 0xffffffe1 ;  /* 0xffffffe19b287836 */ /* 0x000fc60000000000 */
[----:B------:R-:W4:Y:S02]  /*9390*/  LDL.LU R2, [R1+0x118] ;  /* 0x0001180001027983 */ /* 0x000f240000300800 */
[----:B------:R-:W-:Y:S02]  /*93a0*/  ISETP.GE.U32.AND P5, PT, R40, 0x7fffff62, PT ;  /* 0x7fffff622800780c */ /* 0x000fe40003fa6070 */
[----:B------:R-:W-:Y:S01]  /*93b0*/  PRMT R40, RZ, 0x7610, R40 ;  /* 0x00007610ff287816 */ /* 0x000fe20000000028 */
[----:B------:R-:W4:Y:S04]  /*93c0*/  LDL.LU R43, [R1+0xb4] ;  /* 0x0000b400012b7983 */ /* 0x000f280000300800 */
[----:B------:R-:W4:Y:S06]  /*93d0*/  LDL.LU R45, [R1+0xb0] ;  /* 0x0000b000012d7983 */ /* 0x000f2c0000300800 */
[----:B------:R0:W4:Y:S04]  /*93e0*/  @!P5 LDG.E.U16 R40, desc[UR16][R46.64] ;  /* 0x000000102e28d981 */ /* 0x000128000c1e1500 */
[----:B------:R-:W4:Y:S04]  /*93f0*/  LDL.LU R46, [R1+0xac] ;  /* 0x0000ac00012e7983 */ /* 0x000f280000300800 */
        /* <DEDUP_REMOVED lines=11> */
[----:B--2---:R1:W-:Y:S04]  /*94b0*/  STS.U16 [R5+UR5+0x9080], R114 ;  /* 0x0090807205007988 */ /* 0x0043e80008000405 */
[----:B---3--:R2:W-:Y:S04]  /*94c0*/  STS.U16 [R5+UR5+0x1480], R115 ;  /* 0x0014807305007988 */ /* 0x0085e80008000405 */
[----:B----4-:R3:W-:Y:S04]  /*94d0*/  STS.U16 [R5+UR5+0x9480], R58 ;  /* 0x0094803a05007988 */ /* 0x0107e80008000405 */
[----:B-1----:R-:W4:Y:S04]  /*94e0*/  LDL.LU R114, [R1+0x1340] ;  /* 0x0013400001727983 */ /* 0x002f280000300800 */
[----:B--2---:R-:W2:Y:S04]  /*94f0*/  LDL.LU R115, [R1+0x133c] ;  /* 0x00133c0001737983 */ /* 0x004ea80000300800 */
[----:B------:R1:W-:Y:S04]  /*9500*/  STS.U16 [R5+UR5+0x1880], R59 ;  /* 0x0018803b05007988 */ /* 0x0003e80008000405 */
[----:B---3--:R-:W3:Y:S04]  /*9510*/  LDL.LU R58, [R1+0x1a8] ;  /* 0x0001a800013a7983 */ /* 0x008ee80000300800 */
[----:B------:R0:W-:Y:S04]  /*9520*/  STS.U16 [R5+UR5+0x9880], R60 ;  /* 0x0098803c05007988 */ /* 0x0001e80008000405 */
[----:B-1----:R-:W2:Y:S04]  /*9530*/  LDL.LU R59, [R1+0x1a4] ;  /* 0x0001a400013b7983 */ /* 0x002ea80000300800 */
[----:B------:R1:W-:Y:S04]  /*9540*/  STS.U16 [R5+UR5+0x1c80], R61 ;  /* 0x001c803d05007988 */ /* 0x0003e80008000405 */
[----:B0-----:R-:W4:Y:S04]  /*9550*/  LDL.LU R60, [R1+0x1a0] ;  /* 0x0001a000013c7983 */ /* 0x001f280000300800 */
[----:B------:R0:W-:Y:S04]  /*9560*/  STS.U16 [R5+UR5+0x9c80], R62 ;  /* 0x009c803e05007988 */ /* 0x0001e80008000405 */
[----:B-1----:R-:W4:Y:S04]  /*9570*/  LDL.LU R61, [R1+0x19c] ;  /* 0x00019c00013d7983 */ /* 0x002f280000300800 */
[----:B------:R1:W-:Y:S04]  /*9580*/  STS.U16 [R5+UR5+0x2080], R63 ;  /* 0x0020803f05007988 */ /* 0x0003e80008000405 */
[----:B0-----:R-:W4:Y:S04]  /*9590*/  LDL.LU R62, [R1+0x198] ;  /* 0x00019800013e7983 */ /* 0x001f280000300800 */
[----:B------:R0:W-:Y:S04]  /*95a0*/  STS.U16 [R5+UR5+0xa080], R116 ;  /* 0x00a0807405007988 */ /* 0x0001e80008000405 */
[----:B-1----:R-:W4:Y:S04]  /*95b0*/  LDL.LU R63, [R1+0x134] ;  /* 0x00013400013f7983 */ /* 0x002f280000300800 */
[----:B------:R1:W-:Y:S04]  /*95c0*/  STS.U16 [R5+UR5+0x2480], R4 ;  /* 0x0024800405007988 */ /* 0x0003e80008000405 */
[----:B0-----:R-:W4:Y:S04]  /*95d0*/  LDL.LU R116, [R1+0x1338] ;  /* 0x0013380001747983 */ /* 0x001f280000300800 */
[----:B-1----:R-:W4:Y:S04]  /*95e0*/  LDL.LU R4, [R1+0x1334] ;  /* 0x0013340001047983 */ /* 0x002f280000300800 */
[----:B------:R-:W-:Y:S04]  /*95f0*/  STS.U16 [R5+UR5+0xa480], R2 ;  /* 0x00a4800205007988 */ /* 0x000fe80008000405 */
[----:B------:R0:W-:Y:S04]  /*9600*/  STS.U16 [R5+UR5+0x2880], R43 ;  /* 0x0028802b05007988 */ /* 0x0001e80008000405 */
[----:B------:R1:W-:Y:S04]  /*9610*/  STS.U16 [R5+UR5+0xa880], R45 ;  /* 0x00a8802d05007988 */ /* 0x0003e80008000405 */
[----:B------:R0:W-:Y:S04]  /*9620*/  STS.U16 [R5+UR5+0x2c80], R46 ;  /* 0x002c802e05007988 */ /* 0x0001e80008000405 */
[----:B------:R1:W-:Y:S04]  /*9630*/  STS.U16 [R5+UR5+0xac80], R47 ;  /* 0x00ac802f05007988 */ /* 0x0003e80008000405 */
[----:B------:R-:W-:Y:S04]  /*9640*/  STS.U16 [R5+UR5+0x3080], R48 ;  /* 0x0030803005007988 */ /* 0x000fe80008000405 */
[----:B------:R-:W-:Y:S01]  /*9650*/  STS.U16 [R5+UR5+0xb080], R50 ;  /* 0x00b0803205007988 */ /* 0x000fe20008000405 */
[----:B0-----:R-:W-:-:S03]  /*9660*/  LOP3.LUT R43, R0, 0x20, RZ, 0x3c, !PT ;  /* 0x00000020002b7812 */ /* 0x001fc600078e3cff */
[----:B------:R-:W-:Y:S04]  /*9670*/  STS.U16 [R5+UR5+0x3480], R51 ;  /* 0x0034803305007988 */ /* 0x000fe80008000405 */
[----:B------:R-:W-:Y:S04]  /*9680*/  STS.U16 [R5+UR5+0xb480], R52 ;  /* 0x00b4803405007988 */ /* 0x000fe80008000405 */
[----:B------:R-:W-:Y:S04]  /*9690*/  STS.U16 [R5+UR5+0x3880], R53 ;  /* 0x0038803505007988 */ /* 0x000fe80008000405 */
[----:B------:R-:W-:Y:S04]  /*96a0*/  STS.U16 [R5+UR5+0xb880], R56 ;  /* 0x00b8803805007988 */ /* 0x000fe80008000405 */
[----:B------:R-:W-:Y:S04]  /*96b0*/  STS.U16 [R5+UR5+0x3c80], R57 ;  /* 0x003c803905007988 */ /* 0x000fe80008000405 */
[----:B------:R0:W-:Y:S04]  /*96c0*/  STS.U16 [R5+UR5+0xbc80], R83 ;  /* 0x00bc805305007988 */ /* 0x0001e80008000405 */
[----:B------:R0:W-:Y:S04]  /*96d0*/  STS.U16 [R5+UR5+0x80], R118 ;  /* 0x0000807605007988 */ /* 0x0001e80008000405 */
[----:B------:R0:W-:Y:S04]  /*96e0*/  STS.U16 [R5+UR5+0x8080], R119 ;  /* 0x0080807705007988 */ /* 0x0001e80008000405 */
[----:B-1----:R-:W4:Y:S04]  /*96f0*/  LDL.LU R45, [R1+0x230] ;  /* 0x00023000012d7983 */ /* 0x002f280000300800 */
[----:B------:R-:W4:Y:S04]  /*9700*/  LDL.LU R46, [R1+0x22c] ;  /* 0x00022c00012e7983 */ /* 0x000f280000300800 */
[----:B------:R-:W4:Y:S04]  /*9710*/  LDL.LU R47, [R1+0x228] ;  /* 0x00022800012f7983 */ /* 0x000f280000300800 */
[----:B0-----:R-:W4:Y:S04]  /*9720*/  LDL.LU R83, [R1+0x224] ;  /* 0x0002240001537983 */ /* 0x001f280000300800 */
[----:B------:R-:W4:Y:S04]  /*9730*/  LDL.LU R118, [R1+0x220] ;  /* 0x0002200001767983 */ /* 0x000f280000300800 */
[----:B------:R-:W4:Y:S04]  /*9740*/  LDL.LU R119, [R1+0x1b4] ;  /* 0x0001b40001777983 */ /* 0x000f280000300800 */
[----:B---3--:R-:W-:Y:S04]  /*9750*/  STS.U16 [R43+UR5+0x100], R58 ;  /* 0x0001003a2b007988 */ /* 0x008fe80008000405 */
[----:B--2---:R-:W-:Y:S04]  /*9760*/  STS.U16 [R43+UR5+0x8100], R59 ;  /* 0x0081003b2b007988 */ /* 0x004fe80008000405 */
[----:B----4-:R-:W-:Y:S04]  /*9770*/  STS.U16 [R43+UR5+0x500], R60 ;  /* 0x0005003c2b007988 */ /* 0x010fe80008000405 */
[----:B------:R-:W-:Y:S04]  /*9780*/  STS.U16 [R43+UR5+0x8500], R61 ;  /* 0x0085003d2b007988 */ /* 0x000fe80008000405 */
[----:B------:R-:W-:Y:S04]  /*9790*/  STS.U16 [R43+UR5+0x900], R62 ;  /* 0x0009003e2b007988 */ /* 0x000fe80008000405 */
[----:B------:R-:W-:Y:S04]  /*97a0*/  STS.U16 [R43+UR5+0x8900], R63 ;  /* 0x0089003f2b007988 */ /* 0x000fe80008000405 */
[----:B------:R0:W-:Y:S04]  /*97b0*/  STS.U16 [R43+UR5+0xd00], R4 ;  /* 0x000d00042b007988 */ /* 0x0001e80008000405 */
[----:B0-----:R-:W2:Y:S04]  /*97c0*/  LDL.LU R4, [R1+0x1330] ;  /* 0x0013300001047983 */ /* 0x001ea80000300800 */
[----:B------:R-:W3:Y:S04]  /*97d0*/  LDL.LU R50, [R1+0x418] ;  /* 0x0004180001327983 */ /* 0x000ee80000300800 */
[----:B------:R-:W4:Y:S04]  /*97e0*/  LDL.LU R51, [R1+0x3ac] ;  /* 0x0003ac0001337983 */ /* 0x000f280000300800 */
[----:B------:R-:W3:Y:S04]  /*97f0*/  LDL.LU R52, [R1+0x3a8] ;  /* 0x0003a80001347983 */ /* 0x000ee80000300800 */
[----:B------:R-:W3:Y:S01]  /*9800*/  LDL.LU R53, [R1+0x3a4] ;  /* 0x0003a40001357983 */ /* 0x000ee20000300800 */
[----:B------:R-:W-:-:S03]  /*9810*/  PRMT R115, RZ, 0x7610, R115 ;  /* 0x00007610ff737816 */ /* 0x000fc60000000073 */
[----:B------:R-:W3:Y:S04]  /*9820*/  LDL.LU R56, [R1+0x3a0] ;  /* 0x0003a00001387983 */ /* 0x000ee80000300800 */
[----:B------:R-:W3:Y:S04]  /*9830*/  LDL.LU R57, [R1+0x39c] ;  /* 0x00039c0001397983 */ /* 0x000ee80000300800 */
[----:B------:R-:W3:Y:S04]  /*9840*/  LDL.LU R58, [R1+0x398] ;  /* 0x00039800013a7983 */ /* 0x000ee80000300800 */
[----:B------:R-:W3:Y:S04]  /*9850*/  LDL.LU R59, [R1+0x334] ;  /* 0x00033400013b7983 */ /* 0x000ee80000300800 */
[----:B------:R-:W3:Y:S04]  /*9860*/  LDL.LU R60, [R1+0x330] ;  /* 0x00033000013c7983 */ /* 0x000ee80000300800 */
[----:B------:R-:W3:Y:S04]  /*9870*/  LDL.LU R61, [R1+0x32c] ;  /* 0x00032c00013d7983 */ /* 0x000ee80000300800 */
[----:B------:R-:W3:Y:S04]  /*9880*/  LDL.LU R62, [R1+0x328] ;  /* 0x00032800013e7983 */ /* 0x000ee80000300800 */
[----:B------:R-:W3:Y:S04]  /*9890*/  LDL.LU R63, [R1+0x324] ;  /* 0x00032400013f7983 */ /* 0x000ee80000300800 */
[----:B------:R-:W-:Y:S04]  /*98a0*/  STS.U16 [R43+UR5+0x8d00], R45 ;  /* 0x008d002d2b007988 */ /* 0x000fe80008000405 */
[----:B------:R-:W-:Y:S04]  /*98b0*/  STS.U16 [R43+UR5+0x1100], R46 ;  /* 0x0011002e2b007988 */ /* 0x000fe80008000405 */
[----:B------:R-:W-:Y:S04]  /*98c0*/  STS.U16 [R43+UR5+0x9100], R47 ;  /* 0x0091002f2b007988 */ /* 0x000fe80008000405 */
[----:B------:R-:W-:Y:S04]  /*98d0*/  STS.U16 [R43+UR5+0x1500], R83 ;  /* 0x001500532b007988 */ /* 0x000fe80008000405 */
[----:B------:R-:W-:Y:S04]  /*98e0*/  STS.U16 [R43+UR5+0x9500], R118 ;  /* 0x009500762b007988 */ /* 0x000fe80008000405 */
[----:B------:R0:W-:Y:S01]  /*98f0*/  STS.U16 [R43+UR5+0x1900], R119 ;  /* 0x001900772b007988 */ /* 0x0001e20008000405 */
[----:B--2---:R-:W-:-:S02]  /*9900*/  IMAD.MOV.U32 R48, RZ, RZ, R4 ;  /* 0x000000ffff307224 */ /* 0x004fc400078e0004 */
[----:B------:R-:W-:Y:S02]  /*9910*/  VIADD R4, R155, 0xfffffff8 ;  /* 0xfffffff89b047836 */ /* 0x000fe40000000000 */
[----:B------:R-:W-:-:S03]  /*9920*/  @!P0 IMAD.MOV R48, RZ, RZ, -R48 ;  /* 0x000000ffff308224 */ /* 0x000fc600078e0a30 */
[----:B------:R-:W-:Y:S01]  /*9930*/  ISETP.GE.U32.AND P0, PT, R4, 0x7fffff79, PT ;  /* 0x7fffff790400780c */ /* 0x000fe20003f06070 */
[----:B------:R-:W-:-:S04]  /*9940*/  IMAD R4, R162, 0x7, RZ ;  /* 0x00000007a2047824 */ /* 0x000fc800078e02ff */
[----:B0-----:R-:W-:-:S04]  /*9950*/  IMAD.WIDE R118, R4, 0x2, R160 ;  /* 0x0000000204767825 */ /* 0x001fc800078e02a0 */
[----:B------:R-:W-:Y:S01]  /*9960*/  IMAD.WIDE R46, R4, 0x2, R158 ;  /* 0x00000002042e7825 */ /* 0x000fe200078e029e */
[----:B------:R0:W-:Y:S04]  /*9970*/  STL.64 [R1+0x520], R118 ;  /* 0x0005207601007387 */ /* 0x0001e80000100a00 */
[----:B------:R-:W2:Y:S04]  /*9980*/  @!P0 LDG.E.U16 R115, desc[UR16][R118.64] ;  /* 0x0000001076738981 */ /* 0x000ea8000c1e1500 */
[----:B0-----:R-:W2:Y:S04]  /*9990*/  LDL.LU.64 R118, [R1+0x1328] ;  /* 0x0013280001767983 */ /* 0x001ea80000300a00 */
[----:B------:R0:W-:Y:S04]  /*99a0*/  STL.64 [R1+0x518], R46 ;  /* 0x0005182e01007387 */ /* 0x0001e80000100a00 */
[----:B------:R-:W2:Y:S01]  /*99b0*/  LDL.LU R83, [R1+0x638] ;  /* 0x0006380001537983 */ /* 0x000ea20000300800 */
[C---:B------:R-:W-:Y:S01]  /*99c0*/  VIADD R5, R155.reuse, 0xfffffff0 ;  /* 0xfffffff09b057836 */ /* 0x040fe20000000000 */
[----:B------:R-:W-:Y:S01]  /*99d0*/  PRMT R114, RZ, 0x7610, R114 ;  /* 0x00007610ff727816 */ /* 0x000fe20000000072 */
[----:B------:R-:W-:-:S03]  /*99e0*/  VIADD R4, R155, 0xffffffe8 ;  /* 0xffffffe89b047836 */ /* 0x000fc60000000000 */
[----:B------:R-:W-:Y:S02]  /*99f0*/  ISETP.GE.U32.AND P6, PT, R5, 0x7fffff71, PT ;  /* 0x7fffff710500780c */ /* 0x000fe40003fc6070 */
[----:B------:R0:W2:Y:S01]  /*9a00*/  @!P0 LDG.E.U16 R114, desc[UR16][R46.64] ;  /* 0x000000102e728981 */ /* 0x0000a2000c1e1500 */
[----:B------:R-:W-:Y:S01]  /*9a10*/  ISETP.GE.U32.AND P0, PT, R4, 0x7fffff69, PT ;  /* 0x7fffff690400780c */ /* 0x000fe20003f06070 */
[----:B------:R-:W-:Y:S02]  /*9a20*/  IMAD R4, R162, 0xf, RZ ;  /* 0x0000000fa2047824 */ /* 0x000fe400078e02ff */
[----:B---3--:R-:W-:Y:S01]  /*9a30*/  STS.U16 [R43+UR5+0x9900], R50 ;  /* 0x009900322b007988 */ /* 0x008fe20008000405 */
[----:B------:R-:W-:-:S03]  /*9a40*/  PRMT R112, RZ, 0x7610, R112 ;  /* 0x00007610ff707816 */ /* 0x000fc60000000070 */
[----:B----4-:R-:W-:Y:S04]  /*9a50*/  STS.U16 [R43+UR5+0x1d00], R51 ;  /* 0x001d00332b007988 */ /* 0x010fe80008000405 */
[----:B------:R-:W-:Y:S01]  /*9a60*/  STS.U16 [R43+UR5+0x9d00], R52 ;  /* 0x009d00342b007988 */ /* 0x000fe20008000405 */
[----:B0-----:R-:W-:-:S03]  /*9a70*/  IMAD.WIDE R46, R4, 0x2, R158 ;  /* 0x00000002042e7825 */ /* 0x001fc600078e029e */
[----:B------:R0:W-:Y:S01]  /*9a80*/  STS.U16 [R43+UR5+0x2100], R53 ;  /* 0x002100352b007988 */ /* 0x0001e20008000405 */
[----:B------:R-:W-:Y:S01]  /*9a90*/  IMAD R5, R162, 0x17, RZ ;  /* 0x00000017a2057824 */ /* 0x000fe200078e02ff */
[----:B------:R-:W-:Y:S02]  /*9aa0*/  PRMT R111, RZ, 0x7610, R111 ;  /* 0x00007610ff6f7816 */ /* 0x000fe4000000006f */
[----:B------:R-:W-:Y:S01]  /*9ab0*/  STS.U16 [R43+UR5+0xa100], R56 ;  /* 0x00a100382b007988 */ /* 0x000fe20008000405 */
[----:B------:R-:W-:-:S03]  /*9ac0*/  PRMT R110, RZ, 0x7610, R110 ;  /* 0x00007610ff6e7816 */ /* 0x000fc6000000006e */
[----:B------:R1:W3:Y:S01]  /*9ad0*/  @!P6 LDG.E.U16 R112, desc[UR16][R46.64] ;  /* 0x000000102e70e981 */ /* 0x0002e2000c1e1500 */
[----:B0-----:R-:W-:-:S04]  /*9ae0*/  IMAD.WIDE R52, R4, 0x2, R160 ;  /* 0x0000000204347825 */ /* 0x001fc800078e02a0 */
[----:B------:R-:W-:Y:S01]  /*9af0*/  VIADD R4, R155, 0xffffffe0 ;  /* 0xffffffe09b047836 */ /* 0x000fe20000000000 */
[----:B------:R-:W-:Y:S01]  /*9b00*/  STS.U16 [R43+UR5+0x2500], R57 ;  /* 0x002500392b007988 */ /* 0x000fe20008000405 */
[----:B------:R-:W-:-:S03]  /*9b10*/  IMAD.WIDE R50, R5, 0x2, R160 ;  /* 0x0000000205327825 */ /* 0x000fc600078e02a0 */
[----:B------:R-:W-:Y:S04]  /*9b20*/  STL.64 [R1+0x4a0], R52 ;  /* 0x0004a03401007387 */ /* 0x000fe80000100a00 */
[----:B------:R-:W-:Y:S04]  /*9b30*/  STS.U16 [R43+UR5+0xa500], R58 ;  /* 0x00a5003a2b007988 */ /* 0x000fe80008000405 */
[----:B------:R1:W-:Y:S04]  /*9b40*/  STL.64 [R1+0x498], R46 ;  /* 0x0004982e01007387 */ /* 0x0003e80000100a00 */
[----:B------:R-:W4:Y:S01]  /*9b50*/  @!P6 LDG.E.U16 R113, desc[UR16][R52.64] ;  /* 0x000000103471e981 */ /* 0x000f22000c1e1500 */
[----:B------:R-:W-:Y:S01]  /*9b60*/  ISETP.GE.U32.AND P6, PT, R4, 0x7fffff61, PT ;  /* 0x7fffff610400780c */ /* 0x000fe20003fc6070 */
[----:B------:R-:W-:-:S02]  /*9b70*/  VIADD R4, R155, 0xffffffd9 ;  /* 0xffffffd99b047836 */ /* 0x000fc40000000000 */
[----:B------:R-:W-:Y:S01]  /*9b80*/  STS.U16 [R43+UR5+0x2900], R59 ;  /* 0x0029003b2b007988 */ /* 0x000fe20008000405 */
[----:B-1----:R-:W-:-:S03]  /*9b90*/  IMAD.WIDE R46, R5, 0x2, R158 ;  /* 0x00000002052e7825 */ /* 0x002fc600078e029e */
[----:B------:R-:W-:Y:S04]  /*9ba0*/  STS.U16 [R43+UR5+0xa900], R60 ;  /* 0x00a9003c2b007988 */ /* 0x000fe80008000405 */
[----:B------:R-:W-:Y:S04]  /*9bb0*/  STS.U16 [R43+UR5+0x2d00], R61 ;  /* 0x002d003d2b007988 */ /* 0x000fe80008000405 */
[----:B------:R-:W-:Y:S04]  /*9bc0*/  STS.U16 [R43+UR5+0xad00], R62 ;  /* 0x00ad003e2b007988 */ /* 0x000fe80008000405 */
[----:B------:R-:W-:Y:S04]  /*9bd0*/  STS.U16 [R43+UR5+0x3100], R63 ;  /* 0x0031003f2b007988 */ /* 0x000fe80008000405 */
[----:B------:R-:W-:Y:S04]  /*9be0*/  STL.64 [R1+0x420], R50 ;  /* 0x0004203201007387 */ /* 0x000fe80000100a00 */
[----:B------:R-:W3:Y:S04]  /*9bf0*/  @!P0 LDG.E.U16 R111, desc[UR16][R50.64] ;  /* 0x00000010326f8981 */ /* 0x000ee8000c1e1500 */
[----:B------:R-:W3:Y:S01]  /*9c00*/  @!P0 LDG.E.U16 R110, desc[UR16][R46.64] ;  /* 0x000000102e6e8981 */ /* 0x000ee2000c1e1500 */
[----:B------:R-:W-:-:S02]  /*9c10*/  ISETP.GE.U32.AND P0, PT, R4, 0x7fffff5a, PT ;  /* 0x7fffff5a0400780c */ /* 0x000fc40003f06070 */
[C---:B------:R-:W-:Y:S01]  /*9c20*/  LOP3.LUT R4, R0.reuse, 0x30, RZ, 0x3c, !PT ;  /* 0x0000003000047812 */ /* 0x040fe200078e3cff */
[----:B------:R-:W-:Y:S04]  /*9c30*/  STL.64 [R1+0x418], R46 ;  /* 0x0004182e01007387 */ /* 0x000fe80000100a00 */
[----:B--2---:R-:W-:Y:S04]  /*9c40*/  STS.U16 [R43+UR5+0xb100], R83 ;  /* 0x00b100532b007988 */ /* 0x004fe80008000405 */
[----:B------:R0:W-:Y:S04]  /*9c50*/  STS.U16 [R43+UR5+0x3500], R118 ;  /* 0x003500762b007988 */ /* 0x0001e80008000405 */
[----:B------:R1:W-:Y:S04]  /*9c60*/  STS.U16 [R43+UR5+0xb500], R119 ;  /* 0x00b500772b007988 */ /* 0x0003e80008000405 */
[----:B------:R2:W-:Y:S04]  /*9c70*/  STS.U16 [R43+UR5+0x3900], R120 ;  /* 0x003900782b007988 */ /* 0x0005e80008000405 */
[----:B0-----:R-:W3:Y:S04]  /*9c80*/  LDL.LU R118, [R1+0x1324] ;  /* 0x0013240001767983 */ /* 0x001ee80000300800 */
[----:B-1----:R-:W3:Y:S04]  /*9c90*/  LDL.LU R119, [R1+0x1320] ;  /* 0x0013200001777983 */ /* 0x002ee80000300800 */
[----:B--2---:R-:W2:Y:S04]  /*9ca0*/  LDL.LU R120, [R1+0x131c] ;  /* 0x00131c0001787983 */ /* 0x004ea80000300800 */
[----:B------:R0:W-:Y:S04]  /*9cb0*/  STS.U16 [R43+UR5+0xb900], R121 ;  /* 0x00b900792b007988 */ /* 0x0001e80008000405 */
[----:B------:R1:W-:Y:S04]  /*9cc0*/  STS.U16 [R43+UR5+0x3d00], R122 ;  /* 0x003d007a2b007988 */ /* 0x0003e80008000405 */
[----:B------:R1:W-:Y:S04]  /*9cd0*/  STS.U16 [R43+UR5+0xbd00], R123 ;  /* 0x00bd007b2b007988 */ /* 0x0003e80008000405 */
[----:B0-----:R-:W2:Y:S04]  /*9ce0*/  LDL.LU R121, [R1+0x1318] ;  /* 0x0013180001797983 */ /* 0x001ea80000300800 */
[----:B-1----:R-:W2:Y:S04]  /*9cf0*/  LDL.LU R122, [R1+0x1314] ;  /* 0x00131400017a7983 */ /* 0x002ea80000300800 */
[----:B------:R-:W2:Y:S04]  /*9d00*/  LDL.LU R123, [R1+0x1310] ;  /* 0x00131000017b7983 */ /* 0x000ea80000300800 */
[----:B------:R0:W-:Y:S04]  /*9d10*/  STS.U16 [R4+UR5+0x180], R125 ;  /* 0x0001807d04007988 */ /* 0x0001e80008000405 */
[----:B------:R1:W-:Y:S04]  /*9d20*/  STS.U16 [R4+UR5+0x8180], R124 ;  /* 0x0081807c04007988 */ /* 0x0003e80008000405 */
[----:B------:R4:W-:Y:S04]  /*9d30*/  STS.U16 [R4+UR5+0x580], R126 ;  /* 0x0005807e04007988 */ /* 0x0009e80008000405 */
[----:B0-----:R-:W2:Y:S04]  /*9d40*/  LDL.LU R125, [R1+0x130c] ;  /* 0x00130c00017d7983 */ /* 0x001ea80000300800 */
[----:B-1----:R-:W2:Y:S04]  /*9d50*/  LDL.LU R124, [R1+0x1308] ;  /* 0x00130800017c7983 */ /* 0x002ea80000300800 */
[----:B----4-:R-:W4:Y:S04]  /*9d60*/  LDL.LU R126, [R1+0x1304] ;  /* 0x00130400017e7983 */ /* 0x010f280000300800 */
        /* <DEDUP_REMOVED lines=32> */
[----:B0-----:R-:W2:Y:S04]  /*9f70*/  LDL.LU R142, [R1+0x12c4] ;  /* 0x0012c400018e7983 */ /* 0x001ea80000300800 */
[----:B-1----:R-:W2:Y:S04]  /*9f80*/  LDL.LU R143, [R1+0x12c0] ;  /* 0x0012c000018f7983 */ /* 0x002ea80000300800 */
[----:B------:R-:W-:Y:S04]  /*9f90*/  STS.U16 [R4+UR5+0x2980], R157 ;  /* 0x0029809d04007988 */ /* 0x000fe80008000405 */
[----:B------:R-:W-:Y:S04]  /*9fa0*/  STS.U16 [R4+UR5+0xa980], R156 ;  /* 0x00a9809c04007988 */ /* 0x000fe80008000405 */
[----:B------:R-:W-:Y:S04]  /*9fb0*/  STS.U16 [R4+UR5+0x2d80], R163 ;  /* 0x002d80a304007988 */ /* 0x000fe80008000405 */
[----:B------:R-:W-:Y:S01]  /*9fc0*/  STS.U16 [R4+UR5+0xad80], R164 ;  /* 0x00ad80a404007988 */ /* 0x000fe20008000405 */
[----:B------:R-:W-:-:S03]  /*9fd0*/  LOP3.LUT R5, R0, 0x40, RZ, 0x3c, !PT ;  /* 0x0000004000057812 */ /* 0x000fc600078e3cff */
[----:B------:R-:W-:Y:S04]  /*9fe0*/  STS.U16 [R4+UR5+0x3180], R165 ;  /* 0x003180a504007988 */ /* 0x000fe80008000405 */
[----:B------:R-:W-:Y:S04]  /*9ff0*/  STS.U16 [R4+UR5+0xb180], R23 ;  /* 0x00b1801704007988 */ /* 0x000fe80008000405 */
[----:B------:R-:W-:Y:S04]  /*a000*/  STS.U16 [R4+UR5+0x3580], R22 ;  /* 0x0035801604007988 */ /* 0x000fe80008000405 */
[----:B------:R-:W-:Y:S04]  /*a010*/  STS.U16 [R4+UR5+0xb580], R21 ;  /* 0x00b5801504007988 */ /* 0x000fe80008000405 */
[----:B------:R-:W-:Y:S04]  /*a020*/  STS.U16 [R4+UR5+0x3980], R20 ;  /* 0x0039801404007988 */ /* 0x000fe80008000405 */
[----:B------:R-:W-:Y:S04]  /*a030*/  STS.U16 [R4+UR5+0xb980], R19 ;  /* 0x00b9801304007988 */ /* 0x000fe80008000405 */
[----:B------:R-:W-:Y:S04]  /*a040*/  STS.U16 [R4+UR5+0x3d80], R18 ;  /* 0x003d801204007988 */ /* 0x000fe80008000405 */
[----:B------:R0:W-:Y:S04]  /*a050*/  STS.U16 [R4+UR5+0xbd80], R17 ;  /* 0x00bd801104007988 */ /* 0x0001e80008000405 */
[----:B------:R-:W-:Y:S04]  /*a060*/  STS.U16 [R5+UR5+0x200], R16 ;  /* 0x0002001005007988 */ /* 0x000fe80008000405 */
        /* <DEDUP_REMOVED lines=50> */
[----:B------:R-:W3:Y:S04]  /*a390*/  LDL.LU R157, [R1+0x12bc] ;  /* 0x0012bc00019d7983 */ /* 0x000ee80000300800 */
        /* <DEDUP_REMOVED lines=16> */
[----:B------:R-:W-:Y:S01]  /*a4a0*/  STS.U16 [R4+UR5+0x3680], R25 ;  /* 0x0036801904007988 */ /* 0x000fe20008000405 */
[----:B--2---:R-:W-:-:S03]  /*a4b0*/  PRMT R143, RZ, 0x7610, R143 ;  /* 0x00007610ff8f7816 */ /* 0x004fc6000000008f */
[----:B------:R-:W2:Y:S04]  /*a4c0*/  LDL.LU R19, [R1+0x1298] ;  /* 0x0012980001137983 */ /* 0x000ea80000300800 */
[----:B------:R0:W-:Y:S04]  /*a4d0*/  STS.U16 [R4+UR5+0xb680], R24 ;  /* 0x00b6801804007988 */ /* 0x0001e80008000405 */
[----:B------:R-:W2:Y:S04]  /*a4e0*/  LDL.LU R18, [R1+0x1294] ;  /* 0x0012940001127983 */ /* 0x000ea80000300800 */
[----:B------:R-:W-:Y:S01]  /*a4f0*/  STS.U16 [R4+UR5+0x3a80], R31 ;  /* 0x003a801f04007988 */ /* 0x000fe20008000405 */
[----:B0-----:R-:W-:-:S03]  /*a500*/  IMAD.WIDE R24, R44, 0x2, R158 ;  /* 0x000000022c187825 */ /* 0x001fc600078e029e */
[----:B------:R-:W2:Y:S04]  /*a510*/  LDL.LU R17, [R1+0x1290] ;  /* 0x0012900001117983 */ /* 0x000ea80000300800 */
[----:B------:R-:W-:Y:S01]  /*a520*/  STS.U16 [R4+UR5+0xba80], R30 ;  /* 0x00ba801e04007988 */ /* 0x000fe20008000405 */
[----:B------:R-:W-:-:S03]  /*a530*/  LOP3.LUT R117, R0, 0x60, RZ, 0x3c, !PT ;  /* 0x0000006000757812 */ /* 0x000fc600078e3cff */
[----:B------:R-:W2:Y:S04]  /*a540*/  LDL.LU R16, [R1+0x128c] ;  /* 0x00128c0001107983 */ /* 0x000ea80000300800 */
[----:B------:R-:W-:Y:S04]  /*a550*/  STS.U16 [R4+UR5+0x3e80], R29 ;  /* 0x003e801d04007988 */ /* 0x000fe80008000405 */
[----:B------:R-:W2:Y:S04]  /*a560*/  LDL.LU R15, [R1+0x1288] ;  /* 0x00128800010f7983 */ /* 0x000ea80000300800 */
[----:B------:R0:W-:Y:S04]  /*a570*/  STS.U16 [R4+UR5+0xbe80], R28 ;  /* 0x00be801c04007988 */ /* 0x0001e80008000405 */
[----:B------:R-:W2:Y:S04]  /*a580*/  LDL.LU R14, [R1+0x1284] ;  /* 0x00128400010e7983 */ /* 0x000ea80000300800 */
[----:B------:R-:W2:Y:S01]  /*a590*/  LDL.LU R13, [R1+0x1280] ;  /* 0x00128000010d7983 */ /* 0x000ea20000300800 */
[----:B0-----:R-:W-:-:S03]  /*a5a0*/  VIADD R4, R155, 0xffffffd8 ;  /* 0xffffffd89b047836 */ /* 0x001fc60000000000 */
[----:B------:R-:W2:Y:S04]  /*a5b0*/  LDL.LU R12, [R1+0x127c] ;  /* 0x00127c00010c7983 */ /* 0x000ea80000300800 */
[----:B------:R-:W2:Y:S04]  /*a5c0*/  LDL.LU R11, [R1+0x1278] ;  /* 0x00127800010b7983 */ /* 0x000ea80000300800 */
[----:B------:R-:W2:Y:S04]  /*a5d0*/  LDL.LU R10, [R1+0x1274] ;  /* 0x00127400010a7983 */ /* 0x000ea80000300800 */
[----:B------:R0:W2:Y:S01]  /*a5e0*/  @!P5 LDG.E.U16 R143, desc[UR16][R24.64] ;  /* 0x00000010188fd981 */ /* 0x0000a2000c1e1500 */
[----:B------:R-:W-:Y:S01]  /*a5f0*/  ISETP.GE.U32.AND P5, PT, R4, 0x7fffff59, PT ;  /* 0x7fffff590400780c */ /* 0x000fe20003fa6070 */
[----:B------:R-:W-:-:S02]  /*a600*/  IMAD R4, R162, 0x1f, RZ ;  /* 0x0000001fa2047824 */ /* 0x000fc400078e02ff */
[----:B------:R-:W2:Y:S01]  /*a610*/  LDL.LU R9, [R1+0x1270] ;  /* 0x0012700001097983 */ /* 0x000ea20000300800 */
[----:B------:R-:W-:-:S03]  /*a620*/  PRMT R109, RZ, 0x7610, R109 ;  /* 0x00007610ff6d7816 */ /* 0x000fc6000000006d */
[----:B------:R-:W2:Y:S01]  /*a630*/  LDL.LU R8, [R1+0x126c] ;  /* 0x00126c0001087983 */ /* 0x000ea20000300800 */
[----:B------:R-:W-:-:S03]  /*a640*/  PRMT R108, RZ, 0x7610, R108 ;  /* 0x00007610ff6c7816 */ /* 0x000fc6000000006c */
[----:B------:R-:W-:Y:S01]  /*a650*/  STS.U16 [R117+UR5+0x300], R35 ;  /* 0x0003002375007988 */ /* 0x000fe20008000405 */
[----:B------:R-:W-:-:S03]  /*a660*/  IMAD R5, R162, 0x26, RZ ;  /* 0x00000026a2057824 */ /* 0x000fc600078e02ff */
[----:B------:R-:W2:Y:S01]  /*a670*/  LDL.LU R7, [R1+0x1268] ;  /* 0x0012680001077983 */ /* 0x000ea20000300800 */
[----:B------:R-:W-:-:S03]  /*a680*/  IMAD.WIDE R30, R4, 0x2, R158 ;  /* 0x00000002041e7825 */ /* 0x000fc600078e029e */
[----:B------:R-:W-:Y:S04]  /*a690*/  STS.U16 [R117+UR5+0x8300], R34 ;  /* 0x0083002275007988 */ /* 0x000fe80008000405 */
[----:B------:R-:W2:Y:S04]  /*a6a0*/  LDL.LU R6, [R1+0x1264] ;  /* 0x0012640001067983 */ /* 0x000ea80000300800 */
[----:B------:R-:W-:Y:S01]  /*a6b0*/  STS.U16 [R117+UR5+0x700], R33 ;  /* 0x0007002175007988 */ /* 0x000fe20008000405 */
[----:B------:R-:W-:-:S03]  /*a6c0*/  PRMT R142, RZ, 0x7610, R142 ;  /* 0x00007610ff8e7816 */ /* 0x000fc6000000008e */
[----:B------:R-:W2:Y:S01]  /*a6d0*/  LDL.LU R3, [R1+0x1260] ;  /* 0x0012600001037983 */ /* 0x000ea20000300800 */
[----:B------:R-:W-:-:S03]  /*a6e0*/  PRMT R141, RZ, 0x7610, R141 ;  /* 0x00007610ff8d7816 */ /* 0x000fc6000000008d */
[----:B------:R1:W-:Y:S01]  /*a6f0*/  STS.U16 [R117+UR5+0x8700], R32 ;  /* 0x0087002075007988 */ /* 0x0003e20008000405 */
[----:B------:R-:W-:-:S03]  /*a700*/  IMAD.WIDE R28, R5, 0x2, R160 ;  /* 0x00000002051c7825 */ /* 0x000fc600078e02a0 */
[----:B------:R0:W-:Y:S01]  /*a710*/  STL.64 [R1+0x3a8], R24 ;  /* 0x0003a81801007387 */ /* 0x0001e20000100a00 */
[----:B------:R-:W-:-:S03]  /*a720*/  IMAD.WIDE R26, R5, 0x2, R158 ;  /* 0x00000002051a7825 */ /* 0x000fc600078e029e */
[----:B------:R-:W2:Y:S01]  /*a730*/  @!P6 LDG.E.U16 R108, desc[UR16][R30.64] ;  /* 0x000000101e6ce981 */ /* 0x000ea2000c1e1500 */
[----:B-1----:R-:W-:-:S03]  /*a740*/  IMAD.WIDE R32, R4, 0x2, R160 ;  /* 0x0000000204207825 */ /* 0x002fc600078e02a0 */
[----:B------:R-:W2:Y:S01]  /*a750*/  @!P0 LDG.E.U16 R142, desc[UR16][R28.64] ;  /* 0x000000101c8e8981 */ /* 0x000ea2000c1e1500 */
[----:B0-----:R-:W-:-:S03]  /*a760*/  VIADD R24, R155, 0xffffffd1 ;  /* 0xffffffd19b187836 */ /* 0x001fc60000000000 */
[----:B------:R0:W2:Y:S01]  /*a770*/  @!P6 LDG.E.U16 R109, desc[UR16][R32.64] ;  /* 0x00000010206de981 */ /* 0x0000a2000c1e1500 */
[----:B------:R-:W-:Y:S01]  /*a780*/  VIADD R4, R155, 0xffffffd0 ;  /* 0xffffffd09b047836 */ /* 0x000fe20000000000 */
[----:B------:R-:W-:Y:S02]  /*a790*/  ISETP.GE.U32.AND P6, PT, R24, 0x7fffff52, PT ;  /* 0x7fffff521800780c */ /* 0x000fe40003fc6070 */
[----:B------:R1:W2:Y:S02]  /*a7a0*/  @!P0 LDG.E.U16 R141, desc[UR16][R26.64] ;  /* 0x000000101a8d8981 */ /* 0x0002a4000c1e1500 */
[----:B------:R-:W-:Y:S01]  /*a7b0*/  ISETP.GE.U32.AND P0, PT, R4, 0x7fffff51, PT ;  /* 0x7fffff510400780c */ /* 0x000fe20003f06070 */
[C---:B------:R-:W-:Y:S01]  /*a7c0*/  IMAD R4, R162.reuse, 0x27, RZ ;  /* 0x00000027a2047824 */ /* 0x040fe200078e02ff */
[----:B------:R0:W-:Y:S01]  /*a7d0*/  STL.64 [R1+0x3a0], R32 ;  /* 0x0003a02001007387 */ /* 0x0001e20000100a00 */
[----:B------:R-:W-:Y:S01]  /*a7e0*/  IMAD R5, R162, 0x2e, RZ ;  /* 0x0000002ea2057824 */ /* 0x000fe200078e02ff */
[----:B------:R-:W-:-:S02]  /*a7f0*/  PRMT R107, RZ, 0x7610, R107 ;  /* 0x00007610ff6b7816 */ /* 0x000fc4000000006b */
[----:B------:R1:W-:Y:S01]  /*a800*/  STL.64 [R1+0x398], R30 ;  /* 0x0003981e01007387 */ /* 0x0003e20000100a00 */
[----:B------:R-:W-:Y:S02]  /*a810*/  PRMT R106, RZ, 0x7610, R106 ;  /* 0x00007610ff6a7816 */ /* 0x000fe4000000006a */
[----:B------:R-:W-:Y:S01]  /*a820*/  PRMT R140, RZ, 0x7610, R140 ;  /* 0x00007610ff8c7816 */ /* 0x000fe2000000008c */
[----:B------:R4:W-:Y:S01]  /*a830*/  STL.64 [R1+0x330], R28 ;  /* 0x0003301c01007387 */ /* 0x0009e20000100a00 */
[----:B------:R-:W-:Y:S01]  /*a840*/  PRMT R139, RZ, 0x7610, R139 ;  /* 0x00007610ff8b7816 */ /* 0x000fe2000000008b */
[----:B------:R-:W-:Y:S02]  /*a850*/  VIADD R24, R155, 0xffffffc9 ;  /* 0xffffffc99b187836 */ /* 0x000fe40000000000 */
        /* <DEDUP_REMOVED lines=12> */
[C---:B------:R-:W-:Y:S01]  /*a920*/  IMAD R4, R162.reuse, 0x2f, RZ ;  /* 0x0000002fa2047824 */ /* 0x040fe200078e02ff */
[----:B------:R0:W-:Y:S01]  /*a930*/  STL.64 [R1+0x320], R32 ;  /* 0x0003202001007387 */ /* 0x0001e20000100a00 */
[----:B------:R-:W-:Y:S01]  /*a940*/  PRMT R105, RZ, 0x7610, R105 ;  /* 0x00007610ff697816 */ /* 0x000fe20000000069 */
[----:B------:R-:W-:Y:S01]  /*a950*/  IMAD R5, R162, 0x36, RZ ;  /* 0x00000036a2057824 */ /* 0x000fe200078e02ff */
[----:B------:R-:W-:Y:S01]  /*a960*/  PRMT R104, RZ, 0x7610, R104 ;  /* 0x00007610ff687816 */ /* 0x000fe20000000068 */
[----:B------:R1:W-:Y:S01]  /*a970*/  STL.64 [R1+0x318], R30 ;  /* 0x0003181e01007387 */ /* 0x0003e20000100a00 */
[----:B------:R-:W-:Y:S01]  /*a980*/  VIADD R24, R155, 0xffffffc1 ;  /* 0xffffffc19b187836 */ /* 0x000fe20000000000 */
[----:B------:R-:W-:Y:S02]  /*a990*/  PRMT R138, RZ, 0x7610, R138 ;  /* 0x00007610ff8a7816 */ /* 0x000fe4000000008a */
[----:B------:R1:W-:Y:S01]  /*a9a0*/  STL.64 [R1+0x2b0], R28 ;  /* 0x0002b01c01007387 */ /* 0x0003e20000100a00 */
[----:B------:R-:W-:Y:S01]  /*a9b0*/  PRMT R137, RZ, 0x7610, R137 ;  /* 0x00007610ff897816 */ /* 0x000fe20000000089 */
[----:B0-----:R-:W-:-:S02]  /*a9c0*/  IMAD.WIDE R32, R4, 0x2, R160 ;  /* 0x0000000204207825 */ /* 0x001fc400078e02a0 */
[----:B------:R0:W-:Y:S02]  /*a9d0*/  STL.64 [R1+0x2a8], R26 ;  /* 0x0002a81a01007387 */ /* 0x0001e40000100a00 */
[----:B-1----:R-:W-:Y:S01]  /*a9e0*/  IMAD.WIDE R30, R4, 0x2, R158 ;  /* 0x00000002041e7825 */ /* 0x002fe200078e029e */
[----:B------:R-:W-:Y:S01]  /*a9f0*/  IADD3 R4, PT, PT, R155, -0x40, RZ ;  /* 0xffffffc09b047810 */ /* 0x000fe20007ffe0ff */
[----:B------:R1:W2:Y:S02]  /*aa00*/  @!P0 LDG.E.U16 R105, desc[UR16][R32.64] ;  /* 0x0000001020698981 */ /* 0x0002a4000c1e1500 */
[C---:B------:R-:W-:Y:S02]  /*aa10*/  IMAD.WIDE R28, R5.reuse, 0x2, R160 ;  /* 0x00000002051c7825 */ /* 0x040fe400078e02a0 */
[----:B------:R1:W2:Y:S02]  /*aa20*/  @!P0 LDG.E.U16 R104, desc[UR16][R30.64] ;  /* 0x000000101e688981 */ /* 0x0002a4000c1e1500 */
[----:B0-----:R-:W-:Y:S01]  /*aa30*/  IMAD.WIDE R26, R5, 0x2, R158 ;  /* 0x00000002051a7825 */ /* 0x001fe200078e029e */
[----:B------:R-:W-:Y:S01]  /*aa40*/  ISETP.GE.U32.AND P0, PT, R24, 0x7fffff42, PT ;  /* 0x7fffff421800780c */ /* 0x000fe20003f06070 */
[----:B------:R0:W2:Y:S02]  /*aa50*/  @!P5 LDG.E.U16 R138, desc[UR16][R28.64] ;  /* 0x000000101c8ad981 */ /* 0x0000a4000c1e1500 */
[----:B------:R-:W-:-:S02]  /*aa60*/  IMAD R5, R162, 0x3e, RZ ;  /* 0x0000003ea2057824 */ /* 0x000fc400078e02ff */
[----:B------:R0:W2:Y:S01]  /*aa70*/  @!P5 LDG.E.U16 R137, desc[UR16][R26.64] ;  /* 0x000000101a89d981 */ /* 0x0000a2000c1e1500 */
[----:B------:R-:W-:Y:S01]  /*aa80*/  ISETP.GE.U32.AND P5, PT, R4, 0x7fffff41, PT ;  /* 0x7fffff410400780c */ /* 0x000fe20003fa6070 */
[----:B------:R-:W-:Y:S02]  /*aa90*/  IMAD R4, R162, 0x37, RZ ;  /* 0x00000037a2047824 */ /* 0x000fe400078e02ff */
[----:B------:R1:W-:Y:S01]  /*aaa0*/  STL.64 [R1+0x2a0], R32 ;  /* 0x0002a02001007387 */ /* 0x0003e20000100a00 */
[----:B------:R-:W-:-:S03]  /*aab0*/  PRMT R136, RZ, 0x7610, R136 ;  /* 0x00007610ff887816 */ /* 0x000fc60000000088 */
[----:B------:R0:W-:Y:S01]  /*aac0*/  STL.64 [R1+0x298], R30 ;  /* 0x0002981e01007387 */ /* 0x0001e20000100a00 */
[----:B------:R-:W-:-:S03]  /*aad0*/  PRMT R135, RZ, 0x7610, R135 ;  /* 0x00007610ff877816 */ /* 0x000fc60000000087 */
[----:B------:R0:W-:Y:S04]  /*aae0*/  STL.64 [R1+0x230], R28 ;  /* 0x0002301c01007387 */ /* 0x0001e80000100a00 */
[----:B------:R0:W-:Y:S01]  /*aaf0*/  STL.64 [R1+0x228], R26 ;  /* 0x0002281a01007387 */ /* 0x0001e20000100a00 */
[----:B-1----:R-:W-:-:S04]  /*ab00*/  IMAD.WIDE R32, R4, 0x2, R160 ;  /* 0x0000000204207825 */ /* 0x002fc800078e02a0 */
[----:B0-----:R-:W-:-:S04]  /*ab10*/  IMAD.WIDE R30, R4, 0x2, R158 ;  /* 0x00000002041e7825 */ /* 0x001fc800078e029e */
[----:B------:R-:W-:-:S04]  /*ab20*/  IMAD.WIDE R28, R5, 0x2, R160 ;  /* 0x00000002051c7825 */ /* 0x000fc800078e02a0 */
[----:B------:R-:W-:Y:S01]  /*ab30*/  IMAD.WIDE R26, R5, 0x2, R158 ;  /* 0x00000002051a7825 */ /* 0x000fe200078e029e */
[----:B------:R-:W-:Y:S01]  /*ab40*/  PRMT R103, RZ, 0x7610, R103 ;  /* 0x00007610ff677816 */ /* 0x000fe20000000067 */
[----:B------:R-:W2:Y:S02]  /*ab50*/  @!P0 LDG.E.U16 R136, desc[UR16][R28.64] ;  /* 0x000000101c888981 */ /* 0x000ea4000c1e1500 */
[C---:B------:R-:W-:Y:S01]  /*ab60*/  VIADD R4, R155.reuse, 0xffffffb1 ;  /* 0xffffffb19b047836 */ /* 0x040fe20000000000 */
[----:B------:R-:W-:Y:S01]  /*ab70*/  PRMT R102, RZ, 0x7610, R102 ;  /* 0x00007610ff667816 */ /* 0x000fe20000000066 */
[----:B------:R-:W2:Y:S01]  /*ab80*/  @!P0 LDG.E.U16 R135, desc[UR16][R26.64] ;  /* 0x000000101a878981 */ /* 0x000ea2000c1e1500 */
[----:B------:R-:W-:Y:S02]  /*ab90*/  VIADD R24, R155, 0xffffffb9 ;  /* 0xffffffb99b187836 */ /* 0x000fe40000000000 */
[----:B------:R-:W-:Y:S01]  /*aba0*/  ISETP.GE.U32.AND P0, PT, R4, 0x7fffff32, PT ;  /* 0x7fffff320400780c */ /* 0x000fe20003f06070 */
[----:B------:R0:W-:Y:S01]  /*abb0*/  STL.64 [R1+0x220], R32 ;  /* 0x0002202001007387 */ /* 0x0001e20000100a00 */
[----:B------:R-:W-:-:S02]  /*abc0*/  IMAD R4, R162, 0x46, RZ ;  /* 0x00000046a2047824 */ /* 0x000fc400078e02ff */
[----:B------:R-:W-:Y:S01]  /*abd0*/  IMAD R5, R162, 0x4e, RZ ;  /* 0x0000004ea2057824 */ /* 0x000fe200078e02ff */
[----:B------:R0:W2:Y:S01]  /*abe0*/  @!P6 LDG.E.U16 R103, desc[UR16][R32.64] ;  /* 0x000000102067e981 */ /* 0x0000a2000c1e1500 */
[----:B------:R-:W-:-:S03]  /*abf0*/  PRMT R132, RZ, 0x7610, R132 ;  /* 0x00007610ff847816 */ /* 0x000fc60000000084 */
[----:B------:R1:W2:Y:S01]  /*ac00*/  @!P6 LDG.E.U16 R102, desc[UR16][R30.64] ;  /* 0x000000101e66e981 */ /* 0x0002a2000c1e1500 */
[----:B------:R-:W-:-:S03]  /*ac10*/  ISETP.GE.U32.AND P6, PT, R24, 0x7fffff3a, PT ;  /* 0x7fffff3a1800780c */ /* 0x000fc60003fc6070 */
[----:B------:R1:W-:Y:S01]  /*ac20*/  STL.64 [R1+0x218], R30 ;  /* 0x0002181e01007387 */ /* 0x0003e20000100a00 */
[----:B------:R-:W-:Y:S01]  /*ac30*/  PRMT R131, RZ, 0x7610, R131 ;  /* 0x00007610ff837816 */ /* 0x000fe20000000083 */
[C---:B0-----:R-:W-:Y:S02]  /*ac40*/  IMAD.WIDE R32, R4.reuse, 0x2, R160 ;  /* 0x0000000204207825 */ /* 0x041fe400078e02a0 */
[----:B------:R0:W-:Y:S04]  /*ac50*/  STL.64 [R1+0x1b0], R28 ;  /* 0x0001b01c01007387 */ /* 0x0001e80000100a00 */
[----:B------:R0:W-:Y:S01]  /*ac60*/  STL.64 [R1+0x1a8], R26 ;  /* 0x0001a81a01007387 */ /* 0x0001e20000100a00 */
[----:B-1----:R-:W-:-:S04]  /*ac70*/  IMAD.WIDE R30, R4, 0x2, R158 ;  /* 0x00000002041e7825 */ /* 0x002fc800078e029e */
[----:B0-----:R-:W-:-:S04]  /*ac80*/  IMAD.WIDE R28, R5, 0x2, R160 ;  /* 0x00000002051c7825 */ /* 0x001fc800078e02a0 */
[----:B------:R-:W-:Y:S01]  /*ac90*/  IMAD.WIDE R26, R5, 0x2, R158 ;  /* 0x00000002051a7825 */ /* 0x000fe200078e029e */
[----:B------:R-:W-:Y:S01]  /*aca0*/  PRMT R134, RZ, 0x7610, R134 ;  /* 0x00007610ff867816 */ /* 0x000fe20000000086 */
[----:B------:R-:W2:Y:S02]  /*acb0*/  @!P0 LDG.E.U16 R132, desc[UR16][R28.64] ;  /* 0x000000101c848981 */ /* 0x000ea4000c1e1500 */
[C---:B------:R-:W-:Y:S01]  /*acc0*/  VIADD R4, R155.reuse, 0xffffffa1 ;  /* 0xffffffa19b047836 */ /* 0x040fe20000000000 */
[----:B------:R-:W-:Y:S01]  /*acd0*/  PRMT R133, RZ, 0x7610, R133 ;  /* 0x00007610ff857816 */ /* 0x000fe20000000085 */
[----:B------:R0:W2:Y:S01]  /*ace0*/  @!P0 LDG.E.U16 R131, desc[UR16][R26.64] ;  /* 0x000000101a838981 */ /* 0x0000a2000c1e1500 */
[----:B------:R-:W-:Y:S02]  /*acf0*/  VIADD R24, R155, 0xffffffa9 ;  /* 0xffffffa99b187836 */ /* 0x000fe40000000000 */
[----:B------:R-:W-:Y:S01]  /*ad00*/  ISETP.GE.U32.AND P0, PT, R4, 0x7fffff22, PT ;  /* 0x7fffff220400780c */ /* 0x000fe20003f06070 */
[----:B------:R-:W-:Y:S01]  /*ad10*/  STL.64 [R1+0x130], R32 ;  /* 0x0001302001007387 */ /* 0x000fe20000100a00 */
[----:B------:R-:W-:-:S03]  /*ad20*/  IMAD R4, R162, 0x56, RZ ;  /* 0x00000056a2047824 */ /* 0x000fc600078e02ff */
[----:B------:R-:W-:Y:S04]  /*ad30*/  STL.64 [R1+0x128], R30 ;  /* 0x0001281e01007387 */ /* 0x000fe80000100a00 */
[----:B------:R-:W-:Y:S04]  /*ad40*/  STL.64 [R1+0xb0], R28 ;  /* 0x0000b01c01007387 */ /* 0x000fe80000100a00 */
[----:B------:R1:W2:Y:S04]  /*ad50*/  @!P6 LDG.E.U16 R134, desc[UR16][R32.64] ;  /* 0x000000102086e981 */ /* 0x0002a8000c1e1500 */
[----:B------:R0:W2:Y:S01]  /*ad60*/  @!P6 LDG.E.U16 R133, desc[UR16][R30.64] ;  /* 0x000000101e85e981 */ /* 0x0000a2000c1e1500 */
[----:B------:R-:W-:Y:S01]  /*ad70*/  ISETP.GE.U32.AND P6, PT, R24, 0x7fffff2a, PT ;  /* 0x7fffff2a1800780c */ /* 0x000fe20003fc6070 */
[----:B------:R-:W-:-:S02]  /*ad80*/  IMAD.WIDE R24, R4, 0x2, R158 ;  /* 0x0000000204187825 */ /* 0x000fc400078e029e */
[----:B------:R0:W-:Y:S02]  /*ad90*/  STL.64 [R1+0xa8], R26 ;  /* 0x0000a81a01007387 */ /* 0x0001e40000100a00 */
[----:B0-----:R-:W-:-:S05]  /*ada0*/  IMAD.WIDE R26, R4, 0x2, R160 ;  /* 0x00000002041a7825 */ /* 0x001fca00078e02a0 */
[----:B------:R-:W-:Y:S04]  /*adb0*/  STL.64 [R1+0x30], R26 ;  /* 0x0000301a01007387 */ /* 0x000fe80000100a00 */
[----:B------:R-:W-:Y:S04]  /*adc0*/  STL.64 [R1+0x28], R24 ;  /* 0x0000281801007387 */ /* 0x000fe80000100a00 */
[----:B------:R-:W2:Y:S01]  /*add0*/  LDL.LU R152, [R1+0x7a8] ;  /* 0x0007a80001987983 */ /* 0x000ea20000300800 */
[----:B------:R-:W-:Y:S02]  /*ade0*/  PRMT R130, RZ, 0x7610, R130 ;  /* 0x00007610ff827816 */ /* 0x000fe40000000082 */
[----:B------:R-:W-:Y:S01]  /*adf0*/  PRMT R129, RZ, 0x7610, R129 ;  /* 0x00007610ff817816 */ /* 0x000fe20000000081 */
[----:B------:R-:W-:Y:S01]  /*ae00*/  STS.U16 [R117+UR5+0xb00], R42 ;  /* 0x000b002a75007988 */ /* 0x000fe20008000405 */
[----:B------:R-:W-:-:S03]  /*ae10*/  VIADD R5, R155, 0xffffff99 ;  /* 0xffffff999b057836 */ /* 0x000fc60000000000 */
[----:B------:R-:W-:Y:S04]  /*ae20*/  STS.U16 [R117+UR5+0x8b00], R41 ;  /* 0x008b002975007988 */ /* 0x000fe80008000405 */
[----:B------:R0:W-:Y:S01]  /*ae30*/  STS.U16 [R117+UR5+0xf00], R40 ;  /* 0x000f002875007988 */ /* 0x0001e20008000405 */
[----:B------:R-:W-:-:S03]  /*ae40*/  PRMT R128, RZ, 0x7610, R128 ;  /* 0x00007610ff807816 */ /* 0x000fc60000000080 */
[----:B------:R-:W4:Y:S01]  /*ae50*/  @!P6 LDG.E.U16 R130, desc[UR16][R26.64] ;  /* 0x000000101a82e981 */ /* 0x000f22000c1e1500 */
[----:B------:R-:W-:-:S03]  /*ae60*/  PRMT R127, RZ, 0x7610, R127 ;  /* 0x00007610ff7f7816 */ /* 0x000fc6000000007f */
[----:B------:R1:W4:Y:S01]  /*ae70*/  @!P6 LDG.E.U16 R129, desc[UR16][R24.64] ;  /* 0x000000101881e981 */ /* 0x000322000c1e1500 */
[----:B0-----:R-:W-:Y:S01]  /*ae80*/  IMAD R40, R162, 0x5e, RZ ;  /* 0x0000005ea2287824 */ /* 0x001fe200078e02ff */
[----:B------:R-:W-:Y:S01]  /*ae90*/  ISETP.GE.U32.AND P6, PT, R5, 0x7fffff1a, PT ;  /* 0x7fffff1a0500780c */ /* 0x000fe20003fc6070 */
[----:B------:R-:W-:Y:S01]  /*aea0*/  VIADD R4, R155, 0xffffff91 ;  /* 0xffffff919b047836 */ /* 0x000fe20000000000 */
[----:B------:R-:W-:Y:S01]  /*aeb0*/  PRMT R126, RZ, 0x7610, R126 ;  /* 0x00007610ff7e7816 */ /* 0x000fe2000000007e */
[C---:B------:R-:W-:Y:S01]  /*aec0*/  IMAD.WIDE R42, R40.reuse, 0x2, R160 ;  /* 0x00000002282a7825 */ /* 0x040fe200078e02a0 */
[----:B------:R-:W-:Y:S01]  /*aed0*/  PRMT R123, RZ, 0x7610, R123 ;  /* 0x00007610ff7b7816 */ /* 0x000fe2000000007b */
[----:B------:R-:W4:Y:S02]  /*aee0*/  LDL.LU R146, [R1+0x7ac] ;  /* 0x0007ac0001927983 */ /* 0x000f240000300800 */
[----:B------:R-:W-:Y:S02]  /*aef0*/  IMAD.WIDE R40, R40, 0x2, R158 ;  /* 0x0000000228287825 */ /* 0x000fe400078e029e */
[----:B------:R-:W4:Y:S02]  /*af00*/  @!P0 LDG.E.U16 R128, desc[UR16][R42.64] ;  /* 0x000000102a808981 */ /* 0x000f24000c1e1500 */
[----:B------:R-:W-:-:S02]  /*af10*/  IMAD R36, R162, 0x66, RZ ;  /* 0x00000066a2247824 */ /* 0x000fc400078e02ff */
[----:B------:R-:W4:Y:S01]  /*af20*/  @!P0 LDG.E.U16 R127, desc[UR16][R40.64] ;  /* 0x00000010287f8981 */ /* 0x000f22000c1e1500 */
[----:B------:R-:W-:Y:S01]  /*af30*/  ISETP.GE.U32.AND P0, PT, R4, 0x7fffff12, PT ;  /* 0x7fffff120400780c */ /* 0x000fe20003f06070 */
[C---:B------:R-:W-:Y:S01]  /*af40*/  IMAD.WIDE R38, R36.reuse, 0x2, R160 ;  /* 0x0000000224267825 */ /* 0x040fe200078e02a0 */
[----:B------:R-:W-:Y:S01]  /*af50*/  PRMT R122, RZ, 0x7610, R122 ;  /* 0x00007610ff7a7816 */ /* 0x000fe2000000007a */
[----:B------:R-:W4:Y:S02]  /*af60*/  LDL.LU R153, [R1+0x7b4] ;  /* 0x0007b40001997983 */ /* 0x000f240000300800 */
[----:B------:R-:W-:Y:S02]  /*af70*/  IMAD.WIDE R36, R36, 0x2, R158 ;  /* 0x0000000224247825 */ /* 0x000fe400078e029e */
[----:B------:R-:W4:Y:S02]  /*af80*/  @!P6 LDG.E.U16 R126, desc[UR16][R38.64] ;  /* 0x00000010267ee981 */ /* 0x000f24000c1e1500 */
[----:B------:R-:W-:-:S02]  /*af90*/  VIADD R5, R155, 0xffffff89 ;  /* 0xffffff899b057836 */ /* 0x000fc40000000000 */
[----:B-1----:R-:W-:Y:S01]  /*afa0*/  IMAD R32, R162, 0x6e, RZ ;  /* 0x0000006ea2207824 */ /* 0x002fe200078e02ff */
[----:B------:R-:W4:Y:S01]  /*afb0*/  @!P6 LDG.E.U16 R123, desc[UR16][R36.64] ;  /* 0x00000010247be981 */ /* 0x000f22000c1e1500 */
[----:B------:R-:W-:Y:S02]  /*afc0*/  PRMT R121, RZ, 0x7610, R121 ;  /* 0x00007610ff797816 */ /* 0x000fe40000000079 */
[----:B------:R-:W-:Y:S01]  /*afd0*/  ISETP.GE.U32.AND P6, PT, R5, 0x7fffff0a, PT ;  /* 0x7fffff0a0500780c */ /* 0x000fe20003fc6070 */
[C---:B------:R-:W-:Y:S01]  /*afe0*/  IMAD.WIDE R34, R32.reuse, 0x2, R160 ;  /* 0x0000000220227825 */ /* 0x040fe200078e02a0 */
[----:B------:R-:W-:Y:S01]  /*aff0*/  PRMT R120, RZ, 0x7610, R120 ;  /* 0x00007610ff787816 */ /* 0x000fe20000000078 */
[----:B------:R-:W4:Y:S02]  /*b000*/  LDL.LU R154, [R1+0x7b0] ;  /* 0x0007b000019a7983 */ /* 0x000f240000300800 */
[----:B------:R-:W-:Y:S01]  /*b010*/  IMAD.WIDE R32, R32, 0x2, R158 ;  /* 0x0000000220207825 */ /* 0x000fe200078e029e */
[----:B---3--:R-:W-:Y:S01]  /*b020*/  PRMT R119, RZ, 0x7610, R119 ;  /* 0x00007610ff777816 */ /* 0x008fe20000000077 */
[----:B------:R-:W3:Y:S02]  /*b030*/  @!P0 LDG.E.U16 R122, desc[UR16][R34.64] ;  /* 0x00000010227a8981 */ /* 0x000ee4000c1e1500 */
[----:B------:R-:W-:-:S02]  /*b040*/  VIADD R4, R155, 0xffffff81 ;  /* 0xffffff819b047836 */ /* 0x000fc40000000000 */
[----:B------:R-:W-:Y:S01]  /*b050*/  IMAD R28, R162, 0x76, RZ ;  /* 0x00000076a21c7824 */ /* 0x000fe200078e02ff */
[----:B------:R-:W3:Y:S02]  /*b060*/  @!P0 LDG.E.U16 R121, desc[UR16][R32.64] ;  /* 0x0000001020798981 */ /* 0x000ee4000c1e1500 */
[----:B------:R-:W-:Y:S01]  /*b070*/  ISETP.GE.U32.AND P0, PT, R4, 0x7fffff02, PT ;  /* 0x7fffff020400780c */ /* 0x000fe20003f06070 */
[----:B------:R-:W-:-:S04]  /*b080*/  IMAD.WIDE R30, R28, 0x2, R160 ;  /* 0x000000021c1e7825 */ /* 0x000fc800078e02a0 */
[----:B------:R-:W-:Y:S01]  /*b090*/  IMAD.WIDE R28, R28, 0x2, R158 ;  /* 0x000000021c1c7825 */ /* 0x000fe200078e029e */
[----:B------:R-:W-:Y:S03]  /*b0a0*/  STL.64 [R1+0x11a0], R42 ;  /* 0x0011a02a01007387 */ /* 0x000fe60000100a00 */
[----:B------:R-:W-:Y:S01]  /*b0b0*/  VIADD R4, R155, 0xffffffb8 ;  /* 0xffffffb89b047836 */ /* 0x000fe20000000000 */
[----:B------:R-:W3:Y:S01]  /*b0c0*/  @!P6 LDG.E.U16 R120, desc[UR16][R30.64] ;  /* 0x000000101e78e981 */ /* 0x000ee2000c1e1500 */
[----:B------:R-:W-:-:S03]  /*b0d0*/  IMAD R24, R162, 0x7e, RZ ;  /* 0x0000007ea2187824 */ /* 0x000fc600078e02ff */
[----:B------:R0:W3:Y:S01]  /*b0e0*/  @!P6 LDG.E.U16 R119, desc[UR16][R28.64] ;  /* 0x000000101c77e981 */ /* 0x0000e2000c1e1500 */
[----:B------:R-:W-:Y:S01]  /*b0f0*/  ISETP.GE.U32.AND P6, PT, R4, 0x7fffff39, PT ;  /* 0x7fffff390400780c */ /* 0x000fe20003fc6070 */
[----:B------:R-:W-:Y:S02]  /*b100*/  IMAD R4, R162, 0x3f, RZ ;  /* 0x0000003fa2047824 */ /* 0x000fe400078e02ff */
[----:B------:R-:W-:Y:S01]  /*b110*/  STL [R1+0x1208], R40 ;  /* 0x0012082801007387 */ /* 0x000fe20000100800 */
[----:B------:R-:W-:-:S03]  /*b120*/  IMAD.WIDE R26, R24, 0x2, R160 ;  /* 0x00000002181a7825 */ /* 0x000fc600078e02a0 */
[----:B------:R-:W-:Y:S01]  /*b130*/  STL [R1+0x11ac], R41 ;  /* 0x0011ac2901007387 */ /* 0x000fe20000100800 */
[----:B------:R-:W-:Y:S01]  /*b140*/  PRMT R118, RZ, 0x7610, R118 ;  /* 0x00007610ff767816 */ /* 0x000fe20000000076 */
[----:B------:R-:W-:Y:S02]  /*b150*/  IMAD.WIDE R24, R24, 0x2, R158 ;  /* 0x0000000218187825 */ /* 0x000fe400078e029e */
[----:B------:R-:W-:Y:S02]  /*b160*/  STL.64 [R1+0x11b0], R38 ;  /* 0x0011b02601007387 */ /* 0x000fe40000100a00 */
[C---:B------:R-:W-:Y:S02]  /*b170*/  IMAD.WIDE R46, R4.reuse, 0x2, R160 ;  /* 0x00000002042e7825 */ /* 0x040fe400078e02a0 */
[----:B------:R-:W-:Y:S02]  /*b180*/  STL.64 [R1+0x11c0], R36 ;  /* 0x0011c02401007387 */ /* 0x000fe40000100a00 */
[----:B------:R-:W-:-:S02]  /*b190*/  IMAD.WIDE R44, R4, 0x2, R158 ;  /* 0x00000002042c7825 */ /* 0x000fc400078e029e */
[----:B------:R-:W-:Y:S02]  /*b1a0*/  STL.64 [R1+0x11d0], R34 ;  /* 0x0011d02201007387 */ /* 0x000fe40000100a00 */
[----:B------:R-:W-:Y:S02]  /*b1b0*/  IMAD R4, R162, 0x47, RZ ;  /* 0x00000047a2047824 */ /* 0x000fe400078e02ff */
[----:B------:R-:W-:Y:S01]  /*b1c0*/  STL.64 [R1+0x11e0], R32 ;  /* 0x0011e02001007387 */ /* 0x000fe20000100a00 */
[----:B------:R-:W-:-:S03]  /*b1d0*/  PRMT R99, RZ, 0x7610, R99 ;  /* 0x00007610ff637816 */ /* 0x000fc60000000063 */
[----:B------:R-:W-:Y:S04]  /*b1e0*/  STL.64 [R1+0x11f0], R30 ;  /* 0x0011f01e01007387 */ /* 0x000fe80000100a00 */
[----:B------:R0:W-:Y:S01]  /*b1f0*/  STL.64 [R1+0x1200], R28 ;  /* 0x0012001c01007387 */ /* 0x0001e20000100a00 */
[----:B------:R-:W-:-:S03]  /*b200*/  PRMT R98, RZ, 0x7610, R98 ;  /* 0x00007610ff627816 */ /* 0x000fc60000000062 */
[----:B------:R1:W-:Y:S04]  /*b210*/  STL.64 [R1+0x1210], R26 ;  /* 0x0012101a01007387 */ /* 0x0003e80000100a00 */
[----:B------:R-:W-:Y:S04]  /*b220*/  STL [R1+0x124c], R24 ;  /* 0x00124c1801007387 */ /* 0x000fe80000100800 */
[----:B------:R1:W3:Y:S01]  /*b230*/  @!P0 LDG.E.U16 R118, desc[UR16][R26.64] ;  /* 0x000000101a768981 */ /* 0x0002e2000c1e1500 */
[----:B0-----:R-:W-:-:S03]  /*b240*/  IMAD.WIDE R28, R4, 0x2, R160 ;  /* 0x00000002041c7825 */ /* 0x001fc600078e02a0 */
[----:B------:R-:W-:Y:S01]  /*b250*/  STL.64 [R1+0x1a0], R46 ;  /* 0x0001a02e01007387 */ /* 0x000fe20000100a00 */
[----:B------:R-:W-:-:S03]  /*b260*/  PRMT R101, RZ, 0x7610, R101 ;  /* 0x00007610ff657816 */ /* 0x000fc60000000065 */
[----:B------:R-:W-:Y:S01]  /*b270*/  STL [R1+0x1218], R25 ;  /* 0x0012181901007387 */ /* 0x000fe20000100800 */
[----:B-1----:R-:W-:-:S03]  /*b280*/  IMAD.WIDE R26, R4, 0x2, R158 ;  /* 0x00000002041a7825 */ /* 0x002fc600078e029e */
[----:B------:R-:W-:Y:S01]  /*b290*/  STL.64 [R1+0x198], R44 ;  /* 0x0001982c01007387 */ /* 0x000fe20000100a00 */
[----:B------:R-:W-:Y:S01]  /*b2a0*/  IMAD R4, R162, 0x4f, RZ ;  /* 0x0000004fa2047824 */ /* 0x000fe200078e02ff */
[----:B------:R-:W-:Y:S02]  /*b2b0*/  PRMT R100, RZ, 0x7610, R100 ;  /* 0x00007610ff647816 */ /* 0x000fe40000000064 */
[----:B------:R-:W3:Y:S04]  /*b2c0*/  LDL.LU R147, [R1+0x7bc] ;  /* 0x0007bc0001937983 */ /* 0x000ee80000300800 */
[----:B------:R-:W3:Y:S04]  /*b2d0*/  LDL.LU R148, [R1+0x7b8] ;  /* 0x0007b80001947983 */ /* 0x000ee80000300800 */
[----:B------:R0:W-:Y:S04]  /*b2e0*/  STL.64 [R1+0x120], R28 ;  /* 0x0001201c01007387 */ /* 0x0001e80000100a00 */
[----:B------:R0:W3:Y:S04]  /*b2f0*/  @!P6 LDG.E.U16 R99, desc[UR16][R28.64] ;  /* 0x000000101c63e981 */ /* 0x0000e8000c1e1500 */
[----:B------:R1:W-:Y:S04]  /*b300*/  STL.64 [R1+0x118], R26 ;  /* 0x0001181a01007387 */ /* 0x0003e80000100a00 */
[----:B------:R1:W3:Y:S01]  /*b310*/  @!P6 LDG.E.U16 R98, desc[UR16][R26.64] ;  /* 0x000000101a62e981 */ /* 0x0002e2000c1e1500 */
[----:B0-----:R-:W-:-:S03]  /*b320*/  IMAD.WIDE R28, R4, 0x2, R160 ;  /* 0x00000002041c7825 */ /* 0x001fc600078e02a0 */
[----:B------:R-:W3:Y:S04]  /*b330*/  LDL.LU R149, [R1+0x7c4] ;  /* 0x0007c40001957983 */ /* 0x000ee80000300800 */
[----:B------:R-:W3:Y:S01]  /*b340*/  LDL.LU R150, [R1+0x7c0] ;  /* 0x0007c00001967983 */ /* 0x000ee20000300800 */
[----:B-1----:R-:W-:-:S03]  /*b350*/  IMAD.WIDE R26, R4, 0x2, R158 ;  /* 0x00000002041a7825 */ /* 0x002fc600078e029e */
[----:B------:R-:W3:Y:S04]  /*b360*/  @!P5 LDG.E.U16 R101, desc[UR16][R46.64] ;  /* 0x000000102e65d981 */ /* 0x000ee8000c1e1500 */
[----:B------:R-:W3:Y:S04]  /*b370*/  @!P5 LDG.E.U16 R100, desc[UR16][R44.64] ;  /* 0x000000102c64d981 */ /* 0x000ee8000c1e1500 */
[----:B------:R-:W3:Y:S04]  /*b380*/  LDL.LU R151, [R1+0x7cc] ;  /* 0x0007cc0001977983 */ /* 0x000ee80000300800 */
[----:B------:R-:W-:Y:S01]  /*b390*/  STL.64 [R1+0xa0], R28 ;  /* 0x0000a01c01007387 */ /* 0x000fe20000100a00 */
[----:B--2---:R-:W-:-:S03]  /*b3a0*/  ISETP.GE.AND P5, PT, R152, RZ, PT ;  /* 0x000000ff9800720c */ /* 0x004fc60003fa6270 */
[----:B------:R-:W2:Y:S04]  /*b3b0*/  LDL.LU R152, [R1+0x7c8] ;  /* 0x0007c80001987983 */ /* 0x000ea80000300800 */
[----:B------:R-:W-:Y:S04]  /*b3c0*/  STL.64 [R1+0x98], R26 ;  /* 0x0000981a01007387 */ /* 0x000fe80000100a00 */
[----:B------:R-:W2:Y:S04]  /*b3d0*/  LDL.LU R34, [R1+0x1c] ;  /* 0x00001c0001227983 */ /* 0x000ea80000300800 */
[----:B------:R-:W3:Y:S01]  /*b3e0*/  LDL.LU R33, [R1+0x18] ;  /* 0x0000180001217983 */ /* 0x000ee20000300800 */
[----:B------:R-:W-:Y:S01]  /*b3f0*/  PRMT R116, RZ, 0x7610, R116 ;  /* 0x00007610ff747816 */ /* 0x000fe20000000074 */
[----:B------:R-:W-:-:S05]  /*b400*/  VIADD R5, R155, 0xffffffb0 ;  /* 0xffffffb09b057836 */ /* 0x000fca0000000000 */
[----:B------:R-:W3:Y:S01]  /*b410*/  @!P0 LDG.E.U16 R116, desc[UR16][R24.64] ;  /* 0x0000001018748981 */ /* 0x000ee2000c1e1500 */
[----:B------:R-:W-:Y:S02]  /*b420*/  ISETP.GE.U32.AND P0, PT, R5, 0x7fffff31, PT ;  /* 0x7fffff310500780c */ /* 0x000fe40003f06070 */
[----:B------:R-:W-:Y:S02]  /*b430*/  PRMT R97, RZ, 0x7610, R97 ;  /* 0x00007610ff617816 */ /* 0x000fe40000000061 */
[----:B------:R-:W-:-:S09]  /*b440*/  PRMT R96, RZ, 0x7610, R96 ;  /* 0x00007610ff607816 */ /* 0x000fd20000000060 */
[----:B------:R-:W3:Y:S04]  /*b450*/  @!P0 LDG.E.U16 R97, desc[UR16][R28.64] ;  /* 0x000000101c618981 */ /* 0x000ee8000c1e1500 */
[----:B------:R0:W3:Y:S01]  /*b460*/  @!P0 LDG.E.U16 R96, desc[UR16][R26.64] ;  /* 0x000000101a608981 */ /* 0x0000e2000c1e1500 */
[----:B--2---:R-:W-:Y:S01]  /*b470*/  @!P3 IMAD.MOV R34, RZ, RZ, -R34 ;  /* 0x000000ffff22b224 */ /* 0x004fe200078e0a22 */
[----:B----4-:R-:W-:Y:S02]  /*b480*/  ISETP.GE.AND P3, PT, R153, RZ, PT ;  /* 0x000000ff9900720c */ /* 0x010fe40003f66270 */
[----:B------:R-:W2:Y:S01]  /*b490*/  LDL.LU R153, [R1+0x7d0] ;  /* 0x0007d00001997983 */ /* 0x000ea20000300800 */
[----:B---3--:R-:W-:Y:S01]  /*b4a0*/  @!P4 IMAD.MOV R33, RZ, RZ, -R33 ;  /* 0x000000ffff21c224 */ /* 0x008fe200078e0a21 */
[----:B------:R-:W-:-:S02]  /*b4b0*/  ISETP.GE.AND P4, PT, R154, RZ, PT ;  /* 0x000000ff9a00720c */ /* 0x000fc40003f86270 */
[----:B------:R-:W3:Y:S01]  /*b4c0*/  LDL.LU R154, [R1+0x7d4] ;  /* 0x0007d400019a7983 */ /* 0x000ee20000300800 */
[----:B------:R-:W-:Y:S01]  /*b4d0*/  ISETP.GE.AND P0, PT, R146, RZ, PT ;  /* 0x000000ff9200720c */ /* 0x000fe20003f06270 */
[----:B------:R-:W-:Y:S01]  /*b4e0*/  @!P5 IMAD.MOV R165, RZ, RZ, -R165 ;  /* 0x000000ffffa5d224 */ /* 0x000fe200078e0aa5 */
[----:B------:R-:W-:-:S04]  /*b4f0*/  ISETP.GE.AND P5, PT, R147, RZ, PT ;  /* 0x000000ff9300720c */ /* 0x000fc80003fa6270 */
[----:B------:R-:W-:Y:S01]  /*b500*/  @!P3 IMAD.MOV R22, RZ, RZ, -R22 ;  /* 0x000000ffff16b224 */ /* 0x000fe200078e0a16 */
[----:B------:R-:W-:-:S06]  /*b510*/  ISETP.GE.AND P3, PT, R149, RZ, PT ;  /* 0x000000ff9500720c */ /* 0x000fcc0003f66270 */
[----:B------:R-:W-:Y:S01]  /*b520*/  @!P0 IMAD.MOV R23, RZ, RZ, -R23 ;  /* 0x000000ffff178224 */ /* 0x000fe200078e0a17 */
[----:B------:R-:W-:Y:S02]  /*b530*/  ISETP.GE.AND P0, PT, R148, RZ, PT ;  /* 0x000000ff9400720c */ /* 0x000fe40003f06270 */
[----:B------:R-:W4:Y:S04]  /*b540*/  LDL.LU R148, [R1+0x7d8] ;  /* 0x0007d80001947983 */ /* 0x000f280000300800 */
[----:B------:R-:W4:Y:S01]  /*b550*/  LDL.LU R149, [R1+0x7dc] ;  /* 0x0007dc0001957983 */ /* 0x000f220000300800 */
[----:B------:R-:W-:Y:S01]  /*b560*/  @!P4 IMAD.MOV R21, RZ, RZ, -R21 ;  /* 0x000000ffff15c224 */ /* 0x000fe200078e0a15 */
[----:B------:R-:W-:Y:S01]  /*b570*/  ISETP.GE.AND P4, PT, R150, RZ, PT ;  /* 0x000000ff9600720c */ /* 0x000fe20003f86270 */
[----:B------:R-:W-:Y:S01]  /*b580*/  @!P5 IMAD.MOV R20, RZ, RZ, -R20 ;  /* 0x000000ffff14d224 */ /* 0x000fe200078e0a14 */
[----:B------:R-:W4:Y:S01]  /*b590*/  LDL.LU R150, [R1+0x7e0] ;  /* 0x0007e00001967983 */ /* 0x000f220000300800 */
[----:B------:R-:W-:Y:S01]  /*b5a0*/  ISETP.GE.AND P5, PT, R151, RZ, PT ;  /* 0x000000ff9700720c */ /* 0x000fe20003fa6270 */
[----:B------:R-:W-:-:S02]  /*b5b0*/  @!P3 IMAD.MOV R18, RZ, RZ, -R18 ;  /* 0x000000ffff12b224 */ /* 0x000fc400078e0a12 */
[----:B------:R-:W-:Y:S01]  /*b5c0*/  @!P0 IMAD.MOV R19, RZ, RZ, -R19 ;  /* 0x000000ffff138224 */ /* 0x000fe200078e0a13 */
[----:B------:R-:W-:Y:S01]  /*b5d0*/  ISETP.GE.AND P0, PT, R152, RZ, PT ;  /* 0x000000ff9800720c */ /* 0x000fe20003f06270 */
[----:B------:R-:W4:Y:S04]  /*b5e0*/  LDL.LU R151, [R1+0x7e4] ;  /* 0x0007e40001977983 */ /* 0x000f280000300800 */
[----:B------:R-:W4:Y:S01]  /*b5f0*/  LDL.LU R152, [R1+0x7e8] ;  /* 0x0007e80001987983 */ /* 0x000f220000300800 */
[----:B------:R-:W-:Y:S02]  /*b600*/  @!P4 IADD3 R17, PT, PT, -R17, RZ, RZ ;  /* 0x000000ff1111c210 */ /* 0x000fe40007ffe1ff */
[----:B--2---:R-:W-:Y:S02]  /*b610*/  ISETP.GE.AND P3, PT, R153, RZ, PT ;  /* 0x000000ff9900720c */ /* 0x004fe40003f66270 */
[----:B------:R-:W2:Y:S01]  /*b620*/  LDL.LU R153, [R1+0x7ec] ;  /* 0x0007ec0001997983 */ /* 0x000ea20000300800 */
[----:B---3--:R-:W-:-:S03]  /*b630*/  ISETP.GE.AND P4, PT, R154, RZ, PT ;  /* 0x000000ff9a00720c */ /* 0x008fc60003f86270 */
[----:B------:R-:W3:Y:S01]  /*b640*/  LDL.LU R154, [R1+0x7f0] ;  /* 0x0007f000019a7983 */ /* 0x000ee20000300800 */
[----:B------:R-:W-:Y:S02]  /*b650*/  @!P0 IMAD.MOV R15, RZ, RZ, -R15 ;  /* 0x000000ffff0f8224 */ /* 0x000fe400078e0a0f */
[----:B------:R-:W-:Y:S01]  /*b660*/  @!P5 IMAD.MOV R16, RZ, RZ, -R16 ;  /* 0x000000ffff10d224 */ /* 0x000fe200078e0a10 */
[----:B------:R-:W3:Y:S01]  /*b670*/  LDL.LU R147, [R1+0x7f4] ;  /* 0x0007f40001937983 */ /* 0x000ee20000300800 */
[----:B----4-:R-:W-:Y:S02]  /*b680*/  ISETP.GE.AND P0, PT, R149, RZ, PT ;  /* 0x000000ff9500720c */ /* 0x010fe40003f06270 */
[----:B------:R-:W-:Y:S02]  /*b690*/  ISETP.GE.AND P5, PT, R148, RZ, PT ;  /* 0x000000ff9400720c */ /* 0x000fe40003fa6270 */
[----:B------:R-:W4:Y:S04]  /*b6a0*/  LDL.LU R148, [R1+0x7f8] ;  /* 0x0007f80001947983 */ /* 0x000f280000300800 */
[----:B------:R-:W4:Y:S05]  /*b6b0*/  LDL.LU R149, [R1+0x7fc] ;  /* 0x0007fc0001957983 */ /* 0x000f2a0000300800 */
[----:B------:R-:W-:-:S02]  /*b6c0*/  @!P0 IMAD.MOV R11, RZ, RZ, -R11 ;  /* 0x000000ffff0b8224 */ /* 0x000fc400078e0a0b */
[----:B------:R-:W-:Y:S01]  /*b6d0*/  @!P3 IMAD.MOV R14, RZ, RZ, -R14 ;  /* 0x000000ffff0eb224 */ /* 0x000fe200078e0a0e */
[----:B------:R-:W-:Y:S01]  /*b6e0*/  ISETP.GE.AND P3, PT, R150, RZ, PT ;  /* 0x000000ff9600720c */ /* 0x000fe20003f66270 */
[----:B------:R-:W-:Y:S01]  /*b6f0*/  @!P4 IMAD.MOV R13, RZ, RZ, -R13 ;  /* 0x000000ffff0dc224 */ /* 0x000fe200078e0a0d */
[----:B------:R-:W-:Y:S01]  /*b700*/  ISETP.GE.AND P4, PT, R151, RZ, PT ;  /* 0x000000ff9700720c */ /* 0x000fe20003f86270 */
[----:B------:R-:W-:Y:S01]  /*b710*/  @!P5 IMAD.MOV R12, RZ, RZ, -R12 ;  /* 0x000000ffff0cd224 */ /* 0x000fe200078e0a0c */
[----:B------:R-:W-:-:S09]  /*b720*/  ISETP.GE.AND P5, PT, R152, RZ, PT ;  /* 0x000000ff9800720c */ /* 0x000fd20003fa6270 */
[----:B------:R-:W-:Y:S01]  /*b730*/  @!P3 IMAD.MOV R10, RZ, RZ, -R10 ;  /* 0x000000ffff0ab224 */ /* 0x000fe200078e0a0a */
[----:B--2---:R-:W-:Y:S02]  /*b740*/  ISETP.GE.AND P0, PT, R153, RZ, PT ;  /* 0x000000ff9900720c */ /* 0x004fe40003f06270 */
[----:B------:R-:W2:Y:S01]  /*b750*/  LDL.LU R153, [R1+0x62c] ;  /* 0x00062c0001997983 */ /* 0x000ea20000300800 */
[----:B---3--:R-:W-:-:S03]  /*b760*/  ISETP.GE.AND P3, PT, R154, RZ, PT ;  /* 0x000000ff9a00720c */ /* 0x008fc60003f66270 */
[----:B------:R-:W3:Y:S04]  /*b770*/  LDL.LU R150, [R1+0x628] ;  /* 0x0006280001967983 */ /* 0x000ee80000300800 */
[----:B------:R-:W3:Y:S04]  /*b780*/  LDL.LU R151, [R1+0x624] ;  /* 0x0006240001977983 */ /* 0x000ee80000300800 */
[----:B------:R-:W3:Y:S04]  /*b790*/  LDL.LU R152, [R1+0x620] ;  /* 0x0006200001987983 */ /* 0x000ee80000300800 */
[----:B------:R-:W3:Y:S01]  /*b7a0*/  LDL.LU R154, [R1+0x61c] ;  /* 0x00061c00019a7983 */ /* 0x000ee20000300800 */
[----:B------:R-:W1:Y:S01]  /*b7b0*/  S2R R2, SR_TID.X ;  /* 0x0000000000027919 */ /* 0x000e620000002100 */
[----:B------:R-:W-:Y:S01]  /*b7c0*/  @!P0 IMAD.MOV R7, RZ, RZ, -R7 ;  /* 0x000000ffff078224 */ /* 0x000fe200078e0a07 */
[----:B------:R-:W-:-:S02]  /*b7d0*/  ISETP.NE.AND P0, PT, R3, RZ, PT ;  /* 0x000000ff0300720c */ /* 0x000fc40003f05270 */
[----:B------:R-:W-:-:S04]  /*b7e0*/  LOP3.LUT R38, RZ, R3, RZ, 0x33, !PT ;  /* 0x00000003ff267212 */ /* 0x000fc800078e33ff */
[----:B------:R-:W-:Y:S01]  /*b7f0*/  SEL R95, R38, R163, !P0 ;  /* 0x000000a3265f7207 */ /* 0x000fe20004000000 */
[----:B-1----:R-:W-:-:S05]  /*b800*/  IMAD.SHL.U32 R2, R2, 0x2, RZ ;  /* 0x0000000202027824 */ /* 0x002fca00078e00ff */
[----:B------:R-:W-:-:S05]  /*b810*/  LOP3.LUT R2, R2, 0x7e, RZ, 0xc0, !PT ;  /* 0x0000007e02027812 */ /* 0x000fca00078ec0ff */
[----:B------:R-:W-:-:S05]  /*b820*/  IMAD R2, R64, 0x80, R2 ;  /* 0x0000008040027824 */ /* 0x000fca00078e0202 */
[----:B------:R1:W-:Y:S04]  /*b830*/  STL [R1+0x1250], R2 ;  /* 0x0012500201007387 */ /* 0x0003e80000100800 */
[----:B------:R-:W3:Y:S04]  /*b840*/  LDL.LU R5, [R1+0x588] ;  /* 0x0005880001057983 */ /* 0x000ee80000300800 */
[----:B------:R-:W3:Y:S04]  /*b850*/  LDL.LU R4, [R1+0x24] ;  /* 0x0000240001047983 */ /* 0x000ee80000300800 */
[----:B------:R-:W3:Y:S04]  /*b860*/  LDL.LU R3, [R1+0x20] ;  /* 0x0000200001037983 */ /* 0x000ee80000300800 */
[----:B------:R-:W3:Y:S01]  /*b870*/  LDL.LU R163, [R1+0x125c] ;  /* 0x00125c0001a37983 */ /* 0x000ee20000300800 */
[----:B------:R-:W-:Y:S01]  /*b880*/  @!P4 IMAD.MOV R9, RZ, RZ, -R9 ;  /* 0x000000ffff09c224 */ /* 0x000fe200078e0a09 */
[----:B------:R-:W-:Y:S01]  /*b890*/  ISETP.GE.AND P4, PT, R147, RZ, PT ;  /* 0x000000ff9300720c */ /* 0x000fe20003f86270 */
[----:B------:R-:W-:Y:S01]  /*b8a0*/  @!P5 IMAD.MOV R8, RZ, RZ, -R8 ;  /* 0x000000ffff08d224 */ /* 0x000fe200078e0a08 */
[----:B----4-:R-:W-:-:S02]  /*b8b0*/  ISETP.GE.AND P5, PT, R148, RZ, PT ;  /* 0x000000ff9400720c */ /* 0x010fc40003fa6270 */
[----:B------:R-:W-:Y:S02]  /*b8c0*/  ISETP.GE.AND P6, PT, R149, RZ, PT ;  /* 0x000000ff9500720c */ /* 0x000fe40003fc6270 */
[C---:B--2---:R-:W-:Y:S02]  /*b8d0*/  SEL R39, R38.reuse, R153, !P0 ;  /* 0x0000009926277207 */ /* 0x044fe40004000000 */
[----:B------:R-:W2:Y:S04]  /*b8e0*/  LDL.LU R153, [R1+0x618] ;  /* 0x0006180001997983 */ /* 0x000ea80000300800 */
[----:B------:R-:W4:Y:S04]  /*b8f0*/  LDL.LU R75, [R1+0x614] ;  /* 0x00061400014b7983 */ /* 0x000f280000300800 */
[----:B------:R-:W4:Y:S04]  /*b900*/  LDL.LU R91, [R1+0x610] ;  /* 0x00061000015b7983 */ /* 0x000f280000300800 */
[----:B------:R-:W4:Y:S04]  /*b910*/  LDL.LU R72, [R1+0x60c] ;  /* 0x00060c0001487983 */ /* 0x000f280000300800 */
[----:B------:R-:W4:Y:S04]  /*b920*/  LDL.LU R73, [R1+0x608] ;  /* 0x0006080001497983 */ /* 0x000f280000300800 */
[----:B------:R-:W0:Y:S04]  /*b930*/  LDL.LU R76, [R1+0x604] ;  /* 0x00060400014c7983 */ /* 0x000e280000300800 */
        /* <DEDUP_REMOVED lines=15> */
[----:B------:R-:W4:Y:S01]  /*ba30*/  LDL.LU R145, [R1+0x5c4] ;  /* 0x0005c40001917983 */ /* 0x000f220000300800 */
[----:B---3--:R-:W-:-:S03]  /*ba40*/  SEL R58, R38, R154, !P0 ;  /* 0x0000009a263a7207 */ /* 0x008fc60004000000 */
[----:B------:R-:W3:Y:S04]  /*ba50*/  LDL.LU R146, [R1+0x5c0] ;  /* 0x0005c00001927983 */ /* 0x000ee80000300800 */
[----:B------:R-:W3:Y:S04]  /*ba60*/  LDL.LU R147, [R1+0x5bc] ;  /* 0x0005bc0001937983 */ /* 0x000ee80000300800 */
[----:B------:R-:W3:Y:S04]  /*ba70*/  LDL.LU R148, [R1+0x5b8] ;  /* 0x0005b80001947983 */ /* 0x000ee80000300800 */
[----:B------:R-:W3:Y:S04]  /*ba80*/  LDL.LU R149, [R1+0x5b4] ;  /* 0x0005b40001957983 */ /* 0x000ee80000300800 */
[----:B------:R-:W3:Y:S01]  /*ba90*/  LDL.LU R154, [R1+0x5b0] ;  /* 0x0005b000019a7983 */ /* 0x000ee20000300800 */
[----:B------:R-:W-:-:S02]  /*baa0*/  SEL R57, R38, R150, !P0 ;  /* 0x0000009626397207 */ /* 0x000fc40004000000 */
[C---:B------:R-:W-:Y:S01]  /*bab0*/  SEL R94, R38.reuse, R151, !P0 ;  /* 0x00000097265e7207 */ /* 0x040fe20004000000 */
[----:B------:R-:W4:Y:S01]  /*bac0*/  LDL.LU R150, [R1+0x5ac] ;  /* 0x0005ac0001967983 */ /* 0x000f220000300800 */
[----:B------:R-:W-:-:S03]  /*bad0*/  SEL R42, R38, R152, !P0 ;  /* 0x00000098262a7207 */ /* 0x000fc60004000000 */
[----:B------:R-:W4:Y:S04]  /*bae0*/  LDL.LU R151, [R1+0x5a8] ;  /* 0x0005a80001977983 */ /* 0x000f280000300800 */
[----:B------:R-:W4:Y:S01]  /*baf0*/  LDL.LU R152, [R1+0x5a4] ;  /* 0x0005a40001987983 */ /* 0x000f220000300800 */
[----:B--2---:R-:W-:-:S03]  /*bb00*/  SEL R74, R38, R153, !P0 ;  /* 0x00000099264a7207 */ /* 0x004fc60004000000 */
[----:B------:R-:W2:Y:S01]  /*bb10*/  LDL.LU R153, [R1+0x5a0] ;  /* 0x0005a00001997983 */ /* 0x000ea20000300800 */
[----:B---3--:R-:W-:-:S03]  /*bb20*/  SEL R31, R38, R154, !P0 ;  /* 0x0000009a261f7207 */ /* 0x008fc60004000000 */
[----:B------:R-:W3:Y:S01]  /*bb30*/  LDL.LU R154, [R1+0x59c] ;  /* 0x00059c00019a7983 */ /* 0x000ee20000300800 */
[----:B------:R-:W-:Y:S02]  /*bb40*/  @!P6 IMAD.MOV R3, RZ, RZ, -R3 ;  /* 0x000000ffff03e224 */ /* 0x000fe400078e0a03 */
[C---:B-1----:R-:W-:Y:S02]  /*bb50*/  VIADD R2, R155.reuse, 0xffffffa8 ;  /* 0xffffffa89b027836 */ /* 0x042fe40000000000 */
[----:B------:R-:W-:Y:S01]  /*bb60*/  @!P3 IMAD.MOV R6, RZ, RZ, -R6 ;  /* 0x000000ffff06b224 */ /* 0x000fe200078e0a06 */
[C---:B------:R-:W-:Y:S01]  /*bb70*/  SEL R60, R38.reuse, R3, !P0 ;  /* 0x00000003263c7207 */ /* 0x040fe20004000000 */
[----:B------:R-:W-:Y:S02]  /*bb80*/  @!P4 IMAD.MOV R5, RZ, RZ, -R5 ;  /* 0x000000ffff05c224 */ /* 0x000fe400078e0a05 */
[----:B------:R-:W-:Y:S01]  /*bb90*/  @!P5 IMAD.MOV R4, RZ, RZ, -R4 ;  /* 0x000000ffff04d224 */ /* 0x000fe200078e0a04 */
[C---:B0-----:R-:W-:Y:S01]  /*bba0*/  SEL R26, R38.reuse, R76, !P0 ;  /* 0x0000004c261a7207 */ /* 0x041fe20004000000 */
[----:B------:R-:W-:Y:S01]  /*bbb0*/  VIADD R3, R155, 0xffffff90 ;  /* 0xffffff909b037836 */ /* 0x000fe20000000000 */
[----:B----4-:R-:W-:-:S02]  /*bbc0*/  SEL R44, R38, R77, !P0 ;  /* 0x0000004d262c7207 */ /* 0x010fc40004000000 */
[C---:B------:R-:W-:Y:S02]  /*bbd0*/  SEL R56, R38.reuse, R78, !P0 ;  /* 0x0000004e26387207 */ /* 0x040fe40004000000 */
[C---:B------:R-:W-:Y:S02]  /*bbe0*/  SEL R66, R38.reuse, R48, !P0 ;  /* 0x0000003026427207 */ /* 0x040fe40004000000 */
[C---:B------:R-:W-:Y:S02]  /*bbf0*/  SEL R43, R38.reuse, R72, !P0 ;  /* 0x00000048262b7207 */ /* 0x040fe40004000000 */
[C---:B------:R-:W-:Y:S02]  /*bc00*/  SEL R59, R38.reuse, R73, !P0 ;  /* 0x00000049263b7207 */ /* 0x040fe40004000000 */
[C---:B------:R-:W-:Y:S02]  /*bc10*/  SEL R76, R38.reuse, R79, !P0 ;  /* 0x0000004f264c7207 */ /* 0x040fe40004000000 */
[----:B------:R-:W-:-:S02]  /*bc20*/  SEL R27, R38, R80, !P0 ;  /* 0x00000050261b7207 */ /* 0x000fc40004000000 */
        /* <DEDUP_REMOVED lines=8> */
[----:B------:R-:W-:Y:S02]  /*bcb0*/  SEL R48, R38, R34, !P0 ;  /* 0x0000002226307207 */ /* 0x000fe40004000000 */
[----:B------:R-:W-:Y:S02]  /*bcc0*/  ISETP.GE.U32.AND P4, PT, R2, 0x7fffff29, PT ;  /* 0x7fffff290200780c */ /* 0x000fe40003f86070 */
        /* <DEDUP_REMOVED lines=35> */
[----:B------:R-:W-:Y:S02]  /*bf00*/  SEL R72, R38, R4, !P0 ;  /* 0x0000000426487207 */ /* 0x000fe40004000000 */
[----:B------:R-:W-:Y:S01]  /*bf10*/  PRMT R24, RZ, 0x7610, R24 ;  /* 0x00007610ff187816 */ /* 0x000fe20000000018 */
[----:B------:R-:W-:Y:S02]  /*bf20*/  VIADD R5, R155, 0xffffffa0 ;  /* 0xffffffa09b057836 */ /* 0x000fe40000000000 */
[----:B------:R-:W-:-:S03]  /*bf30*/  IMAD R20, R162, 0x5f, RZ ;  /* 0x0000005fa2147824 */ /* 0x000fc600078e02ff */
[----:B------:R-:W-:Y:S02]  /*bf40*/  ISETP.GE.U32.AND P5, PT, R5, 0x7fffff21, PT ;  /* 0x7fffff210500780c */ /* 0x000fe40003fa6070 */
[----:B------:R-:W-:Y:S01]  /*bf50*/  PRMT R156, RZ, 0x7610, R156 ;  /* 0x00007610ff9c7816 */ /* 0x000fe2000000009c */
[C---:B------:R-:W-:Y:S01]  /*bf60*/  IMAD.WIDE R22, R20.reuse, 0x2, R160 ;  /* 0x0000000214167825 */ /* 0x040fe200078e02a0 */
[----:B------:R-:W-:Y:S02]  /*bf70*/  PRMT R125, RZ, 0x7610, R125 ;  /* 0x00007610ff7d7816 */ /* 0x000fe4000000007d */
[----:B------:R-:W-:Y:S01]  /*bf80*/  PRMT R124, RZ, 0x7610, R124 ;  /* 0x00007610ff7c7816 */ /* 0x000fe2000000007c */
[----:B------:R-:W-:-:S06]  /*bf90*/  IMAD.WIDE R20, R20, 0x2, R158 ;  /* 0x0000000214147825 */ /* 0x000fcc00078e029e */
[----:B------:R-:W4:Y:S04]  /*bfa0*/  @!P5 LDG.E.U16 R125, desc[UR16][R22.64] ;  /* 0x00000010167dd981 */ /* 0x000f28000c1e1500 */
[----:B------:R-:W4:Y:S01]  /*bfb0*/  @!P5 LDG.E.U16 R124, desc[UR16][R20.64] ;  /* 0x00000010147cd981 */ /* 0x000f22000c1e1500 */
[C---:B--2---:R-:W-:Y:S02]  /*bfc0*/  SEL R82, R38.reuse, R153, !P0 ;  /* 0x0000009926527207 */ /* 0x044fe40004000000 */
[----:B---3--:R-:W-:Y:S02]  /*bfd0*/  SEL R38, R38, R154, !P0 ;  /* 0x0000009a26267207 */ /* 0x008fe40004000000 */
[----:B------:R-:W-:Y:S01]  /*bfe0*/  ISETP.GE.U32.AND P0, PT, R3, 0x7fffff11, PT ;  /* 0x7fffff110300780c */ /* 0x000fe20003f06070 */
[----:B------:R-:W-:-:S04]  /*bff0*/  IMAD R3, R162, 0x57, RZ ;  /* 0x00000057a2037824 */ /* 0x000fc800078e02ff */
[----:B------:R-:W-:-:S05]  /*c000*/  IMAD.WIDE R8, R3, 0x2, R160 ;  /* 0x0000000203087825 */ /* 0x000fca00078e02a0 */
[----:B------:R-:W2:Y:S01]  /*c010*/  @!P4 LDG.E.U16 R24, desc[UR16][R8.64] ;  /* 0x000000100818c981 */ /* 0x000ea2000c1e1500 */
[----:B------:R-:W-:-:S05]  /*c020*/  IMAD.WIDE R6, R3, 0x2, R158 ;  /* 0x0000000203067825 */ /* 0x000fca00078e029e */
[----:B------:R0:W3:Y:S01]  /*c030*/  @!P4 LDG.E.U16 R156, desc[UR16][R6.64] ;  /* 0x00000010069cc981 */ /* 0x0000e2000c1e1500 */
[----:B------:R-:W1:Y:S03]  /*c040*/  S2R R2, SR_TID.X ;  /* 0x0000000000027919 */ /* 0x000e660000002100 */
[----:B------:R-:W-:Y:S04]  /*c050*/  STL.64 [R1+0x20], R8 ;  /* 0x0000200801007387 */ /* 0x000fe80000100a00 */
[----:B------:R0:W-:Y:S04]  /*c060*/  STL.64 [R1+0x18], R6 ;  /* 0x0000180601007387 */ /* 0x0001e80000100a00 */
[----:B------:R-:W-:Y:S04]  /*c070*/  STS.U16 [R117+UR5+0x8f00], R143 ;  /* 0x008f008f75007988 */ /* 0x000fe80008000405 */
[----:B------:R-:W-:Y:S04]  /*c080*/  STS.U16 [R117+UR5+0x1300], R142 ;  /* 0x0013008e75007988 */ /* 0x000fe80008000405 */
[----:B------:R-:W-:Y:S01]  /*c090*/  STS.U16 [R117+UR5+0x9300], R141 ;  /* 0x0093008d75007988 */ /* 0x000fe20008000405 */
[----:B------:R-:W-:-:S03]  /*c0a0*/  IADD3 R3, PT, PT, R155, -0x78, RZ ;  /* 0xffffff889b037810 */ /* 0x000fc60007ffe0ff */
[----:B------:R-:W-:Y:S04]  /*c0b0*/  STS.U16 [R117+UR5+0x1700], R140 ;  /* 0x0017008c75007988 */ /* 0x000fe80008000405 */
[----:B------:R0:W-:Y:S04]  /*c0c0*/  STS.U16 [R117+UR5+0x9700], R139 ;  /* 0x0097008b75007988 */ /* 0x0001e80008000405 */
[----:B------:R-:W-:Y:S04]  /*c0d0*/  STS.U16 [R117+UR5+0x1b00], R138 ;  /* 0x001b008a75007988 */ /* 0x000fe80008000405 */
[----:B------:R-:W-:Y:S01]  /*c0e0*/  STS.U16 [R117+UR5+0x9b00], R137 ;  /* 0x009b008975007988 */ /* 0x000fe20008000405 */
[----:B------:R-:W-:-:S03]  /*c0f0*/  ISETP.GE.U32.AND P4, PT, R3, 0x7fffff09, PT ;  /* 0x7fffff090300780c */ /* 0x000fc60003f86070 */
[----:B------:R-:W-:Y:S01]  /*c100*/  STS.U16 [R117+UR5+0x1f00], R136 ;  /* 0x001f008875007988 */ /* 0x000fe20008000405 */
[----:B------:R-:W-:-:S03]  /*c110*/  IMAD R12, R162, 0x6f, RZ ;  /* 0x0000006fa20c7824 */ /* 0x000fc600078e02ff */
[----:B------:R-:W-:Y:S01]  /*c120*/  STS.U16 [R117+UR5+0x9f00], R135 ;  /* 0x009f008775007988 */ /* 0x000fe20008000405 */
[----:B-1----:R-:W-:-:S03]  /*c130*/  LOP3.LUT R2, R2, 0x7f, RZ, 0xc0, !PT ;  /* 0x0000007f02027812 */ /* 0x002fc600078ec0ff */
[----:B------:R-:W-:Y:S04]  /*c140*/  STS.U16 [R117+UR5+0x2300], R134 ;  /* 0x0023008675007988 */ /* 0x000fe80008000405 */
[----:B------:R-:W-:Y:S04]  /*c150*/  STS.U16 [R117+UR5+0xa300], R133 ;  /* 0x00a3008575007988 */ /* 0x000fe80008000405 */
[----:B------:R-:W-:Y:S01]  /*c160*/  STS.U16 [R117+UR5+0x2700], R132 ;  /* 0x0027008475007988 */ /* 0x000fe20008000405 */
[----:B------:R-:W-:-:S03]  /*c170*/  VIADD R4, R155, 0xffffff98 ;  /* 0xffffff989b047836 */ /* 0x000fc60000000000 */
[----:B------:R-:W-:Y:S01]  /*c180*/  STS.U16 [R117+UR5+0xa700], R131 ;  /* 0x00a7008375007988 */ /* 0x000fe20008000405 */
[----:B------:R-:W-:Y:S01]  /*c190*/  PRMT R157, RZ, 0x7610, R157 ;  /* 0x00007610ff9d7816 */ /* 0x000fe2000000009d */
[C---:B------:R-:W-:Y:S02]  /*c1a0*/  IMAD.WIDE R14, R12.reuse, 0x2, R160 ;  /* 0x000000020c0e7825 */ /* 0x040fe400078e02a0 */
[----:B------:R-:W-:Y:S01]  /*c1b0*/  STS.U16 [R117+UR5+0x2b00], R130 ;  /* 0x002b008275007988 */ /* 0x000fe20008000405 */
[----:B------:R-:W-:Y:S01]  /*c1c0*/  PRMT R54, RZ, 0x7610, R54 ;  /* 0x00007610ff367816 */ /* 0x000fe20000000036 */
[----:B------:R-:W-:Y:S02]  /*c1d0*/  IMAD.WIDE R12, R12, 0x2, R158 ;  /* 0x000000020c0c7825 */ /* 0x000fe400078e029e */
[----:B------:R-:W-:Y:S04]  /*c1e0*/  STS.U16 [R117+UR5+0xab00], R129 ;  /* 0x00ab008175007988 */ /* 0x000fe80008000405 */
[----:B------:R-:W-:Y:S04]  /*c1f0*/  STS.U16 [R117+UR5+0x2f00], R128 ;  /* 0x002f008075007988 */ /* 0x000fe80008000405 */
[----:B------:R-:W-:Y:S01]  /*c200*/  STS.U16 [R117+UR5+0xaf00], R127 ;  /* 0x00af007f75007988 */ /* 0x000fe20008000405 */
[----:B------:R-:W-:-:S03]  /*c210*/  ISETP.GE.U32.AND P3, PT, R4, 0x7fffff19, PT ;  /* 0x7fffff190400780c */ /* 0x000fc60003f66070 */
[----:B------:R-:W-:Y:S01]  /*c220*/  STS.U16 [R117+UR5+0x3300], R126 ;  /* 0x0033007e75007988 */ /* 0x000fe20008000405 */
[----:B------:R-:W-:-:S03]  /*c230*/  LOP3.LUT R41, R0, 0x70, RZ, 0x3c, !PT ;  /* 0x0000007000297812 */ /* 0x000fc600078e3cff */
[----:B------:R-:W-:Y:S01]  /*c240*/  STS.U16 [R117+UR5+0xb300], R123 ;  /* 0x00b3007b75007988 */ /* 0x000fe20008000405 */
[----:B------:R-:W-:-:S03]  /*c250*/  IMAD R4, R162, 0x7f, RZ ;  /* 0x0000007fa2047824 */ /* 0x000fc600078e02ff */
[----:B------:R-:W-:Y:S04]  /*c260*/  STS.U16 [R117+UR5+0x3700], R122 ;  /* 0x0037007a75007988 */ /* 0x000fe80008000405 */
[----:B------:R1:W-:Y:S01]  /*c270*/  STS.U16 [R117+UR5+0xb700], R121 ;  /* 0x00b7007975007988 */ /* 0x0003e20008000405 */
[----:B------:R-:W-:-:S03]  /*c280*/  IMAD R16, R162, 0x67, RZ ;  /* 0x00000067a2107824 */ /* 0x000fc600078e02ff */
[----:B------:R-:W4:Y:S04]  /*c290*/  @!P0 LDG.E.U16 R157, desc[UR16][R14.64] ;  /* 0x000000100e9d8981 */ /* 0x000f28000c1e1500 */
[----:B------:R-:W4:Y:S04]  /*c2a0*/  @!P0 LDG.E.U16 R54, desc[UR16][R12.64] ;  /* 0x000000100c368981 */ /* 0x000f28000c1e1500 */
[----:B------:R-:W-:Y:S01]  /*c2b0*/  STS.U16 [R117+UR5+0x3b00], R120 ;  /* 0x003b007875007988 */ /* 0x000fe20008000405 */
[----:B------:R-:W-:-:S03]  /*c2c0*/  PRMT R93, RZ, 0x7610, R93 ;  /* 0x00007610ff5d7816 */ /* 0x000fc6000000005d */
[----:B------:R-:W-:Y:S01]  /*c2d0*/  STS.U16 [R117+UR5+0xbb00], R119 ;  /* 0x00bb007775007988 */ /* 0x000fe20008000405 */
[----:B------:R-:W-:Y:S01]  /*c2e0*/  PRMT R92, RZ, 0x7610, R92 ;  /* 0x00007610ff5c7816 */ /* 0x000fe2000000005c */
[----:B0-----:R-:W-:Y:S02]  /*c2f0*/  IMAD.WIDE R6, R4, 0x2, R160 ;  /* 0x0000000204067825 */ /* 0x001fe400078e02a0 */
[----:B------:R-:W-:Y:S02]  /*c300*/  STS.U16 [R117+UR5+0x3f00], R118 ;  /* 0x003f007675007988 */ /* 0x000fe40008000405 */
[----:B------:R-:W-:Y:S02]  /*c310*/  IMAD R8, R162, 0x77, RZ ;  /* 0x00000077a2087824 */ /* 0x000fe400078e02ff */
[----:B------:R-:W-:Y:S01]  /*c320*/  STS.U16 [R117+UR5+0xbf00], R116 ;  /* 0x00bf007475007988 */ /* 0x000fe20008000405 */
[----:B------:R-:W-:-:S03]  /*c330*/  IMAD.WIDE R4, R4, 0x2, R158 ;  /* 0x0000000204047825 */ /* 0x000fc600078e029e */
[----:B------:R-:W-:Y:S01]  /*c340*/  STS.U16 [R41+UR5+0x380], R115 ;  /* 0x0003807329007988 */ /* 0x000fe20008000405 */
[----:B------:R-:W-:Y:S01]  /*c350*/  IMAD R39, R39, UR4, RZ ;  /* 0x0000000427277c24 */ /* 0x000fe2000f8e02ff */
[----:B------:R-:W-:Y:S02]  /*c360*/  PRMT R25, RZ, 0x7610, R25 ;  /* 0x00007610ff197816 */ /* 0x000fe40000000019 */
[----:B------:R-:W-:Y:S01]  /*c370*/  STS.U16 [R41+UR5+0x8380], R114 ;  /* 0x0083807229007988 */ /* 0x000fe20008000405 */
[----:B------:R-:W-:Y:S01]  /*c380*/  PRMT R40, RZ, 0x7610, R40 ;  /* 0x00007610ff287816 */ /* 0x000fe20000000028 */
[----:B------:R-:W-:Y:S02]  /*c390*/  IMAD.WIDE R18, R16, 0x2, R160 ;  /* 0x0000000210127825 */ /* 0x000fe400078e02a0 */
[----:B------:R-:W-:Y:S02]  /*c3a0*/  STS.U16 [R41+UR5+0x780], R113 ;  /* 0x0007807129007988 */ /* 0x000fe40008000405 */
[----:B------:R-:W-:-:S02]  /*c3b0*/  IMAD R57, R57, UR4, RZ ;  /* 0x0000000439397c24 */ /* 0x000fc4000f8e02ff */
[----:B------:R-:W-:Y:S01]  /*c3c0*/  STS.U16 [R41+UR5+0x8780], R112 ;  /* 0x0087807029007988 */ /* 0x000fe20008000405 */
[----:B------:R-:W-:Y:S01]  /*c3d0*/  IMAD.WIDE R16, R16, 0x2, R158 ;  /* 0x0000000210107825 */ /* 0x000fe200078e029e */
[----:B------:R-:W-:Y:S02]  /*c3e0*/  PRMT R55, RZ, 0x7610, R55 ;  /* 0x00007610ff377816 */ /* 0x000fe40000000037 */
[----:B------:R-:W-:Y:S01]  /*c3f0*/  STS.U16 [R41+UR5+0xb80], R111 ;  /* 0x000b806f29007988 */ /* 0x000fe20008000405 */
[----:B------:R-:W-:Y:S01]  /*c400*/  PRMT R164, RZ, 0x7610, R164 ;  /* 0x00007610ffa47816 */ /* 0x000fe200000000a4 */
[----:B------:R-:W-:Y:S02]  /*c410*/  IMAD.WIDE R10, R8, 0x2, R160 ;  /* 0x00000002080a7825 */ /* 0x000fe400078e02a0 */
[----:B------:R-:W-:Y:S02]  /*c420*/  STS.U16 [R41+UR5+0x8b80], R110 ;  /* 0x008b806e29007988 */ /* 0x000fe40008000405 */
[----:B------:R-:W-:-:S02]  /*c430*/  IMAD R42, R42, UR4, RZ ;  /* 0x000000042a2a7c24 */ /* 0x000fc4000f8e02ff */
[----:B------:R-:W-:Y:S01]  /*c440*/  IMAD.WIDE R8, R8, 0x2, R158 ;  /* 0x0000000208087825 */ /* 0x000fe200078e029e */
[----:B------:R-:W-:Y:S03]  /*c450*/  STS.U16 [R41+UR5+0xf80], R109 ;  /* 0x000f806d29007988 */ /* 0x000fe60008000405 */
[----:B------:R-:W-:Y:S01]  /*c460*/  IMAD R139, R60, UR59, RZ ;  /* 0x0000003b3c8b7c24 */ /* 0x000fe2000f8e02ff */
[----:B------:R-:W-:Y:S01]  /*c470*/  STS.U16 [R41+UR5+0x8f80], R108 ;  /* 0x008f806c29007988 */ /* 0x000fe20008000405 */
[----:B------:R-:W-:Y:S02]  /*c480*/  IMAD R58, R58, UR4, RZ ;  /* 0x000000043a3a7c24 */ /* 0x000fe4000f8e02ff */
[----:B------:R-:W-:Y:S01]  /*c490*/  IMAD R60, R56, UR4, RZ ;  /* 0x00000004383c7c24 */ /* 0x000fe2000f8e02ff */
[----:B------:R-:W-:Y:S01]  /*c4a0*/  STS.U16 [R41+UR5+0x1380], R107 ;  /* 0x0013806b29007988 */ /* 0x000fe20008000405 */
[----:B-1----:R-:W-:-:S02]  /*c4b0*/  IMAD R121, R72, UR58, RZ ;  /* 0x0000003a48797c24 */ /* 0x002fc4000f8e02ff */
[----:B------:R-:W-:Y:S01]  /*c4c0*/  IMAD R74, R74, UR4, RZ ;  /* 0x000000044a4a7c24 */ /* 0x000fe2000f8e02ff */
[----:B------:R-:W4:Y:S01]  /*c4d0*/  @!P3 LDG.E.U16 R25, desc[UR16][R18.64] ;  /* 0x000000101219b981 */ /* 0x000f22000c1e1500 */
[----:B------:R-:W-:-:S03]  /*c4e0*/  IMAD R75, R75, UR4, RZ ;  /* 0x000000044b4b7c24 */ /* 0x000fc6000f8e02ff */
[----:B------:R-:W4:Y:S04]  /*c4f0*/  @!P3 LDG.E.U16 R40, desc[UR16][R16.64] ;  /* 0x000000101028b981 */ /* 0x000f28000c1e1500 */
[----:B------:R-:W-:Y:S04]  /*c500*/  STS.U16 [R41+UR5+0x9380], R106 ;  /* 0x0093806a29007988 */ /* 0x000fe80008000405 */
[----:B------:R-:W-:Y:S01]  /*c510*/  STS.U16 [R41+UR5+0x1780], R105 ;  /* 0x0017806929007988 */ /* 0x000fe20008000405 */
[----:B------:R-:W-:-:S03]  /*c520*/  IMAD R43, R43, UR4, RZ ;  /* 0x000000042b2b7c24 */ /* 0x000fc6000f8e02ff */
[----:B------:R-:W4:Y:S04]  /*c530*/  @!P4 LDG.E.U16 R55, desc[UR16][R10.64] ;  /* 0x000000100a37c981 */ /* 0x000f28000c1e1500 */
[----:B------:R-:W4:Y:S04]  /*c540*/  @!P4 LDG.E.U16 R164, desc[UR16][R8.64] ;  /* 0x0000001008a4c981 */ /* 0x000f28000c1e1500 */
[----:B------:R-:W-:Y:S01]  /*c550*/  STS.U16 [R41+UR5+0x9780], R104 ;  /* 0x0097806829007988 */ /* 0x000fe20008000405 */
[----:B------:R-:W-:-:S03]  /*c560*/  IMAD R59, R59, UR4, RZ ;  /* 0x000000043b3b7c24 */ /* 0x000fc6000f8e02ff */
[----:B------:R0:W-:Y:S01]  /*c570*/  STS.U16 [R41+UR5+0x1b80], R103 ;  /* 0x001b806729007988 */ /* 0x0001e20008000405 */
[----:B------:R-:W-:-:S03]  /*c580*/  IMAD R26, R26, UR4, RZ ;  /* 0x000000041a1a7c24 */ /* 0x000fc6000f8e02ff */
[----:B------:R-:W-:Y:S01]  /*c590*/  STS.U16 [R41+UR5+0x9b80], R102 ;  /* 0x009b806629007988 */ /* 0x000fe20008000405 */
[----:B------:R-:W-:Y:S02]  /*c5a0*/  IMAD R44, R44, UR4, RZ ;  /* 0x000000042c2c7c24 */ /* 0x000fe4000f8e02ff */
[----:B0-----:R-:W-:Y:S01]  /*c5b0*/  IMAD R103, R73, UR57, RZ ;  /* 0x0000003949677c24 */ /* 0x001fe2000f8e02ff */
[----:B------:R-:W-:Y:S04]  /*c5c0*/  STS.U16 [R41+UR5+0x1f80], R101 ;  /* 0x001f806529007988 */ /* 0x000fe80008000405 */
[----:B------:R-:W-:Y:S04]  /*c5d0*/  STS.U16 [R41+UR5+0x9f80], R100 ;  /* 0x009f806429007988 */ /* 0x000fe80008000405 */
[----:B------:R-:W-:Y:S04]  /*c5e0*/  STS.U16 [R41+UR5+0x2380], R99 ;  /* 0x0023806329007988 */ /* 0x000fe80008000405 */
[----:B------:R-:W-:Y:S01]  /*c5f0*/  STS.U16 [R41+UR5+0xa380], R98 ;  /* 0x00a3806229007988 */ /* 0x000fe20008000405 */
[----:B------:R-:W-:-:S03]  /*c600*/  IMAD R76, R76, UR9, RZ ;  /* 0x000000094c4c7c24 */ /* 0x000fc6000f8e02ff */
[----:B------:R-:W-:Y:S04]  /*c610*/  STS.U16 [R41+UR5+0x2780], R97 ;  /* 0x0027806129007988 */ /* 0x000fe80008000405 */
[----:B------:R0:W-:Y:S01]  /*c620*/  STS.U16 [R41+UR5+0xa780], R96 ;  /* 0x00a7806029007988 */ /* 0x0001e20008000405 */
[----:B------:R-:W-:Y:S02]  /*c630*/  IMAD R27, R27, UR11, RZ ;  /* 0x0000000b1b1b7c24 */ /* 0x000fe4000f8e02ff */
[----:B------:R-:W-:Y:S02]  /*c640*/  IMAD R45, R45, UR12, RZ ;  /* 0x0000000c2d2d7c24 */ /* 0x000fe4000f8e02ff */
[----:B0-----:R-:W-:Y:S01]  /*c650*/  IMAD R96, R90, UR10, RZ ;  /* 0x0000000a5a607c24 */ /* 0x001fe2000f8e02ff */
[----:B--2---:R0:W-:Y:S02]  /*c660*/  STL [R1+0x1254], R24 ;  /* 0x0012541801007387 */ /* 0x0041e40000100800 */
[----:B0-----:R-:W0:Y:S02]  /*c670*/  LDC R24, c[0x0][0x3a0] ;  /* 0x0000e800ff187b82 */ /* 0x001e240000000800 */
[----:B---3--:R-:W-:Y:S04]  /*c680*/  STL [R1+0x1258], R156 ;  /* 0x0012589c01007387 */ /* 0x008fe80000100800 */
[----:B------:R-:W-:Y:S04]  /*c690*/  STL.64 [R1+0x1220], R22 ;  /* 0x0012201601007387 */ /* 0x000fe80000100a00 */
[----:B----4-:R-:W-:Y:S04]  /*c6a0*/  STL.64 [R1+0x1240], R124 ;  /* 0x0012407c01007387 */ /* 0x010fe80000100a00 */
[----:B------:R1:W-:Y:S01]  /*c6b0*/  STL.64 [R1+0x1230], R20 ;  /* 0x0012301401007387 */ /* 0x0003e20000100a00 */
[----:B0-----:R-:W-:-:S05]  /*c6c0*/  VIADD R3, R24, 0xffffff80 ;  /* 0xffffff8018037836 */ /* 0x001fca0000000000 */
[----:B------:R-:W-:Y:S01]  /*c6d0*/  ISETP.GE.U32.AND P5, PT, R3, 0x7fffff01, PT ;  /* 0x7fffff010300780c */ /* 0x000fe20003fa6070 */
[----:B------:R-:W-:Y:S02]  /*c6e0*/  IMAD R3, R2, R163, RZ ;  /* 0x000000a302037224 */ /* 0x000fe400078e02ff */
[----:B-1----:R-:W-:-:S03]  /*c6f0*/  IMAD R21, R95, UR4, RZ ;  /* 0x000000045f157c24 */ /* 0x002fc6000f8e02ff */
[C---:B------:R-:W-:Y:S01]  /*c700*/  LEA R165, P0, R3.reuse, UR14, 0x1 ;  /* 0x0000000e03a57c11 */ /* 0x040fe2000f8008ff */
[----:B------:R-:W-:Y:S01]  /*c710*/  IMAD R22, R94, UR4, RZ ;  /* 0x000000045e167c24 */ /* 0x000fe2000f8e02ff */
[----:B------:R-:W0:Y:S02]  /*c720*/  LDCU UR14, c[0x0][0x3b0] ;  /* 0x00007600ff0e77ac */ /* 0x000e240008000800 */
[----:B------:R-:W-:Y:S02]  /*c730*/  LEA.HI.X.SX32 R3, R3, UR15, 0x1, P0 ;  /* 0x0000000f03037c11 */ /* 0x000fe400080f0eff */
[-C--:B------:R-:W-:Y:S01]  /*c740*/  LEA R20, P0, R21, R165.reuse, 0x1 ;  /* 0x000000a515147211 */ /* 0x080fe200078008ff */
[----:B------:R-:W2:Y:S01]  /*c750*/  @!P5 LDG.E.U16 R93, desc[UR16][R6.64] ;  /* 0x00000010065dd981 */ /* 0x000ea2000c1e1500 */
[----:B------:R-:W-:Y:S01]  /*c760*/  IMAD R125, R38, UR60, RZ ;  /* 0x0000003c267d7c24 */ /* 0x000fe2000f8e02ff */
[----:B------:R-:W-:Y:S02]  /*c770*/  LEA R56, P6, R57, R165, 0x1 ;  /* 0x000000a539387211 */ /* 0x000fe400078c08ff */
[----:B------:R-:W3:Y:S01]  /*c780*/  @!P5 LDG.E.U16 R92, desc[UR16][R4.64] ;  /* 0x00000010045cd981 */ /* 0x000ee2000c1e1500 */
[----:B------:R-:W-:Y:S01]  /*c790*/  LEA.HI.X.SX32 R21, R21, R3, 0x1, P0 ;  /* 0x0000000315157211 */ /* 0x000fe200000f0eff */
[----:B------:R-:W-:Y:S01]  /*c7a0*/  IMAD R94, R88, UR20, RZ ;  /* 0x00000014585e7c24 */ /* 0x000fe2000f8e02ff */
[-C--:B------:R-:W-:Y:S01]  /*c7b0*/  LEA R38, P5, R39, R165.reuse, 0x1 ;  /* 0x000000a527267211 */ /* 0x080fe200078a08ff */
[----:B------:R-:W-:Y:S01]  /*c7c0*/  STL [R1+0x8d0], R20 ;  /* 0x0008d01401007387 */ /* 0x000fe20000100800 */
[-C--:B------:R-:W-:Y:S01]  /*c7d0*/  LEA R72, P0, R22, R165.reuse, 0x1 ;  /* 0x000000a516487211 */ /* 0x080fe200078008ff */
[----:B------:R-:W-:Y:S01]  /*c7e0*/  IMAD R23, R91, UR4, RZ ;  /* 0x000000045b177c24 */ /* 0x000fe2000f8e02ff */
[----:B------:R-:W-:Y:S01]  /*c7f0*/  LEA R88, P3, R42, R165, 0x1 ;  /* 0x000000a52a587211 */ /* 0x000fe200078608ff */
[----:B------:R-:W-:Y:S01]  /*c800*/  STL [R1+0x8cc], R21 ;  /* 0x0008cc1501007387 */ /* 0x000fe20000100800 */
[----:B------:R-:W-:Y:S01]  /*c810*/  LEA.HI.X.SX32 R39, R39, R3, 0x1, P5 ;  /* 0x0000000327277211 */ /* 0x000fe200028f0eff */
        /* <DEDUP_REMOVED lines=9> */
[----:B------:R-:W1:Y:S01]  /*c8b0*/  LDCU UR15, c[0x0][0x3b0] ;  /* 0x00007600ff0f77ac */ /* 0x000e620008000800 */
[----:B------:R-:W-:Y:S01]  /*c8c0*/  STL [R1+0x8e8], R72 ;  /* 0x0008e84801007387 */ /* 0x000fe20000100800 */
[----:B------:R-:W-:-:S03]  /*c8d0*/  LEA R140, P6, R75, R165, 0x1 ;  /* 0x000000a54b8c7211 */ /* 0x000fc600078c08ff */
[----:B------:R-:W-:Y:S01]  /*c8e0*/  STL [R1+0x8f0], R88 ;  /* 0x0008f05801007387 */ /* 0x000fe20000100800 */
[----:B------:R-:W-:-:S03]  /*c8f0*/  LEA R22, P0, R23, R165, 0x1 ;  /* 0x000000a517167211 */ /* 0x000fc600078008ff */
[----:B------:R-:W-:Y:S01]  /*c900*/  STL [R1+0x8d4], R39 ;  /* 0x0008d42701007387 */ /* 0x000fe20000100800 */
[----:B------:R-:W-:-:S03]  /*c910*/  LEA.HI.X.SX32 R89, R42, R3, 0x1, P3 ;  /* 0x000000032a597211 */ /* 0x000fc600018f0eff */
[----:B------:R-:W-:Y:S01]  /*c920*/  STL [R1+0x8f8], R104 ;  /* 0x0008f86801007387 */ /* 0x000fe20000100800 */
[----:B------:R-:W-:-:S03]  /*c930*/  LEA R42, P3, R43, R165, 0x1 ;  /* 0x000000a52b2a7211 */ /* 0x000fc600078608ff */
[----:B------:R-:W-:Y:S01]  /*c940*/  STL [R1+0x8dc], R57 ;  /* 0x0008dc3901007387 */ /* 0x000fe20000100800 */
[----:B------:R-:W-:-:S03]  /*c950*/  LEA.HI.X.SX32 R105, R58, R3, 0x1, P4 ;  /* 0x000000033a697211 */ /* 0x000fc600020f0eff */
[----:B------:R-:W-:Y:S01]  /*c960*/  STL [R1+0x900], R122 ;  /* 0x0009007a01007387 */ /* 0x000fe20000100800 */
[----:B------:R-:W-:Y:S02]  /*c970*/  LEA R58, P4, R59, R165, 0x1 ;  /* 0x000000a53b3a7211 */ /* 0x000fe400078808ff */
[----:B------:R-:W-:Y:S01]  /*c980*/  LEA.HI.X.SX32 R123, R74, R3, 0x1, P5 ;  /* 0x000000034a7b7211 */ /* 0x000fe200028f0eff */
        /* <DEDUP_REMOVED lines=17> */
[----:B------:R-:W-:-:S03]  /*caa0*/  LEA.HI.X.SX32 R75, R26, R3, 0x1, P5 ;  /* 0x000000031a4b7211 */ /* 0x000fc600028f0eff */
        /* <DEDUP_REMOVED lines=17> */
[----:B------:R-:W-:Y:S01]  /*cbc0*/  IMAD R28, R28, UR21, RZ ;  /* 0x000000151c1c7c24 */ /* 0x000fe2000f8e02ff */
[-C--:B------:R-:W-:Y:S02]  /*cbd0*/  LEA.HI.X.SX32 R27, R27, R3.reuse, 0x1, P5 ;  /* 0x000000031b1b7211 */ /* 0x080fe400028f0eff */
[----:B------:R-:W-:Y:S01]  /*cbe0*/  STL [R1+0x950], R26 ;  /* 0x0009501a01007387 */ /* 0x000fe20000100800 */
[----:B------:R-:W-:-:S03]  /*cbf0*/  LEA.HI.X.SX32 R143, R96, R3, 0x1, P4 ;  /* 0x00000003608f7211 */ /* 0x000fc600020f0eff */
[----:B------:R-:W-:Y:S01]  /*cc00*/  STL [R1+0x92c], R91 ;  /* 0x00092c5b01007387 */ /* 0x000fe20000100800 */
[----:B------:R-:W-:-:S03]  /*cc10*/  LEA.HI.X.SX32 R45, R45, R3, 0x1, P6 ;  /* 0x000000032d2d7211 */ /* 0x000fc600030f0eff */
[----:B------:R-:W-:Y:S01]  /*cc20*/  STL [R1+0x958], R44 ;  /* 0x0009582c01007387 */ /* 0x000fe20000100800 */
[----:B------:R-:W-:-:S03]  /*cc30*/  LEA.HI.X.SX32 R61, R61, R3, 0x1, P0 ;  /* 0x000000033d3d7211 */ /* 0x000fc600000f0eff */
[----:B------:R-:W-:Y:S01]  /*cc40*/  STL [R1+0x934], R109 ;  /* 0x0009346d01007387 */ /* 0x000fe20000100800 */
[----:B------:R-:W-:-:S03]  /*cc50*/  LEA R106, P0, R95, R165, 0x1 ;  /* 0x000000a55f6a7211 */ /* 0x000fc600078008ff */
[----:B------:R-:W-:Y:S01]  /*cc60*/  STL [R1+0x960], R60 ;  /* 0x0009603c01007387 */ /* 0x000fe20000100800 */
[----:B------:R-:W-:Y:S01]  /*cc70*/  LEA.HI.X.SX32 R77, R77, R3, 0x1, P3 ;  /* 0x000000034d4d7211 */ /* 0x000fe200018f0eff */
[----:B------:R-:W-:Y:S02]  /*cc80*/  IMAD R78, R78, UR22, RZ ;  /* 0x000000164e4e7c24 */ /* 0x000fe4000f8e02ff */
[----:B------:R-:W-:Y:S01]  /*cc90*/  STL [R1+0x968], R76 ;  /* 0x0009684c01007387 */ /* 0x000fe20000100800 */
[----:B------:R-:W-:Y:S01]  /*cca0*/  IMAD R62, R62, UR24, RZ ;  /* 0x000000183e3e7c24 */ /* 0x000fe2000f8e02ff */
[-C--:B------:R-:W-:Y:S02]  /*ccb0*/  LEA R110, P3, R94, R165.reuse, 0x1 ;  /* 0x000000a55e6e7211 */ /* 0x080fe400078608ff */
[----:B------:R-:W-:Y:S01]  /*ccc0*/  STL [R1+0x93c], R135 ;  /* 0x00093c8701007387 */ /* 0x000fe20000100800 */
[----:B------:R-:W-:Y:S01]  /*ccd0*/  LEA R126, P4, R28, R165, 0x1 ;  /* 0x000000a51c7e7211 */ /* 0x000fe200078808ff */
[----:B------:R-:W-:-:S02]  /*cce0*/  IMAD R29, R29, UR23, RZ ;  /* 0x000000171d1d7c24 */ /* 0x000fc4000f8e02ff */
[----:B------:R-:W-:Y:S01]  /*ccf0*/  STL [R1+0x94c], R27 ;  /* 0x00094c1b01007387 */ /* 0x000fe20000100800 */
[----:B------:R-:W-:-:S03]  /*cd00*/  LEA.HI.X.SX32 R107, R95, R3, 0x1, P0 ;  /* 0x000000035f6b7211 */ /* 0x000fc600000f0eff */
[----:B------:R-:W-:Y:S01]  /*cd10*/  STL [R1+0x944], R143 ;  /* 0x0009448f01007387 */ /* 0x000fe20000100800 */
[----:B------:R-:W-:-:S03]  /*cd20*/  LEA.HI.X.SX32 R111, R94, R3, 0x1, P3 ;  /* 0x000000035e6f7211 */ /* 0x000fc600018f0eff */
[----:B------:R-:W-:Y:S01]  /*cd30*/  STL [R1+0x954], R45 ;  /* 0x0009542d01007387 */ /* 0x000fe20000100800 */
[----:B------:R-:W-:Y:S01]  /*cd40*/  LEA.HI.X.SX32 R127, R28, R3, 0x1, P4 ;  /* 0x000000031c7f7211 */ /* 0x000fe200020f0eff */
[----:B------:R-:W-:Y:S02]  /*cd50*/  IMAD R63, R63, UR25, RZ ;  /* 0x000000193f3f7c24 */ /* 0x000fe4000f8e02ff */
[----:B------:R-:W-:Y:S01]  /*cd60*/  STL [R1+0x95c], R61 ;  /* 0x00095c3d01007387 */ /* 0x000fe20000100800 */
[-C--:B------:R-:W-:Y:S02]  /*cd70*/  LEA R144, P0, R78, R165.reuse, 0x1 ;  /* 0x000000a54e907211 */ /* 0x080fe400078008ff */
[-C--:B------:R-:W-:Y:S01]  /*cd80*/  LEA R152, P4, R62, R165.reuse, 0x1 ;  /* 0x000000a53e987211 */ /* 0x080fe200078808ff */
[----:B------:R-:W-:Y:S01]  /*cd90*/  STL [R1+0x964], R77 ;  /* 0x0009644d01007387 */ /* 0x000fe20000100800 */
[----:B------:R-:W-:Y:S01]  /*cda0*/  LEA R28, P3, R29, R165, 0x1 ;  /* 0x000000a51d1c7211 */ /* 0x000fe200078608ff */
[----:B------:R-:W-:-:S02]  /*cdb0*/  IMAD R79, R79, UR26, RZ ;  /* 0x0000001a4f4f7c24 */ /* 0x000fc4000f8e02ff */
[----:B------:R-:W-:Y:S01]  /*cdc0*/  STL [R1+0x970], R106 ;  /* 0x0009706a01007387 */ /* 0x000fe20000100800 */
[----:B------:R-:W-:-:S03]  /*cdd0*/  IMAD R80, R80, UR27, RZ ;  /* 0x0000001b50507c24 */ /* 0x000fc6000f8e02ff */
[----:B------:R-:W-:Y:S01]  /*cde0*/  STL [R1+0x978], R110 ;  /* 0x0009786e01007387 */ /* 0x000fe20000100800 */
[----:B------:R-:W-:-:S03]  /*cdf0*/  LEA.HI.X.SX32 R145, R78, R3, 0x1, P0 ;  /* 0x000000034e917211 */ /* 0x000fc600000f0eff */
[----:B------:R-:W-:Y:S01]  /*ce00*/  STL [R1+0x96c], R107 ;  /* 0x00096c6b01007387 */ /* 0x000fe20000100800 */
[----:B------:R-:W-:-:S03]  /*ce10*/  LEA.HI.X.SX32 R153, R62, R3, 0x1, P4 ;  /* 0x000000033e997211 */ /* 0x000fc600020f0eff */
[----:B------:R-:W-:Y:S01]  /*ce20*/  STL [R1+0x980], R126 ;  /* 0x0009807e01007387 */ /* 0x000fe20000100800 */
[----:B------:R-:W-:Y:S01]  /*ce30*/  LEA.HI.X.SX32 R29, R29, R3, 0x1, P3 ;  /* 0x000000031d1d7211 */ /* 0x000fe200018f0eff */
[----:B------:R-:W-:Y:S01]  /*ce40*/  IMAD R64, R64, UR28, RZ ;  /* 0x0000001c40407c24 */ /* 0x000fe2000f8e02ff */
[-C--:B------:R-:W-:Y:S01]  /*ce50*/  LEA R62, P0, R63, R165.reuse, 0x1 ;  /* 0x000000a53f3e7211 */ /* 0x080fe200078008ff */
        /* <DEDUP_REMOVED lines=11> */
[----:B------:R-:W-:-:S03]  /*cf10*/  LEA.HI.X.SX32 R95, R80, R3, 0x1, P4 ;  /* 0x00000003505f7211 */ /* 0x000fc600020f0eff */
[----:B------:R-:W-:Y:S01]  /*cf20*/  STL [R1+0x984], R145 ;  /* 0x0009849101007387 */ /* 0x000fe20000100800 */
[-C--:B------:R-:W-:Y:S01]  /*cf30*/  LEA R112, P0, R64, R165.reuse, 0x1 ;  /* 0x000000a540707211 */ /* 0x080fe200078008ff */
[----:B------:R-:W-:Y:S02]  /*cf40*/  IMAD R31, R31, UR31, RZ ;  /* 0x0000001f1f1f7c24 */ /* 0x000fe4000f8e02ff */
[----:B------:R-:W-:Y:S01]  /*cf50*/  STL [R1+0x98c], R29 ;  /* 0x00098c1d01007387 */ /* 0x000fe20000100800 */
[----:B------:R-:W-:-:S03]  /*cf60*/  LEA R146, P4, R30, R165, 0x1 ;  /* 0x000000a51e927211 */ /* 0x000fc600078808ff */
[----:B------:R-:W-:Y:S01]  /*cf70*/  STL [R1+0x994], R153 ;  /* 0x0009949901007387 */ /* 0x000fe20000100800 */
[----:B------:R-:W-:Y:S01]  /*cf80*/  LEA R128, P3, R46, R165, 0x1 ;  /* 0x000000a52e807211 */ /* 0x000fe200078608ff */
[----:B------:R-:W-:Y:S02]  /*cf90*/  IMAD R47, R47, UR32, RZ ;  /* 0x000000202f2f7c24 */ /* 0x000fe4000f8e02ff */
        /* <DEDUP_REMOVED lines=13> */
[----:B------:R-:W-:Y:S01]  /*d070*/  IMAD R82, R82, UR35, RZ ;  /* 0x0000002352527c24 */ /* 0x000fe2000f8e02ff */
[----:B------:R-:W-:Y:S02]  /*d080*/  LEA R64, P4, R65, R165, 0x1 ;  /* 0x000000a541407211 */ /* 0x000fe400078808ff */
[----:B------:R-:W-:Y:S01]  /*d090*/  STL [R1+0x9b8], R112 ;  /* 0x0009b87001007387 */ /* 0x000fe20000100800 */
[----:B------:R-:W-:Y:S01]  /*d0a0*/  IMAD R32, R32, UR36, RZ ;  /* 0x0000002420207c24 */ /* 0x000fe2000f8e02ff */
[-C--:B------:R-:W-:Y:S02]  /*d0b0*/  LEA.HI.X.SX32 R31, R31, R3.reuse, 0x1, P0 ;  /* 0x000000031f1f7211 */ /* 0x080fe400000f0eff */
[----:B------:R-:W-:Y:S01]  /*d0c0*/  STL [R1+0x9c0], R128 ;  /* 0x0009c08001007387 */ /* 0x000fe20000100800 */
[----:B------:R-:W-:-:S03]  /*d0d0*/  LEA.HI.X.SX32 R47, R47, R3, 0x1, P3 ;  /* 0x000000032f2f7211 */ /* 0x000fc600018f0eff */
[----:B------:R-:W-:Y:S01]  /*d0e0*/  STL [R1+0x9b4], R113 ;  /* 0x0009b47101007387 */ /* 0x000fe20000100800 */
[----:B------:R-:W-:-:S03]  /*d0f0*/  LEA R80, P0, R81, R165, 0x1 ;  /* 0x000000a551507211 */ /* 0x000fc600078008ff */
[----:B------:R-:W-:Y:S01]  /*d100*/  STL [R1+0x9c8], R146 ;  /* 0x0009c89201007387 */ /* 0x000fe20000100800 */
[----:B------:R-:W-:-:S03]  /*d110*/  LEA.HI.X.SX32 R65, R65, R3, 0x1, P4 ;  /* 0x0000000341417211 */ /* 0x000fc600020f0eff */
[----:B------:R-:W-:Y:S01]  /*d120*/  STL [R1+0x9bc], R129 ;  /* 0x0009bc8101007387 */ /* 0x000fe20000100800 */
[----:B------:R-:W-:Y:S01]  /*d130*/  IMAD R66, R66, UR37, RZ ;  /* 0x0000002542427c24 */ /* 0x000fe2000f8e02ff */
[-C--:B------:R-:W-:Y:S02]  /*d140*/  LEA R96, P3, R82, R165.reuse, 0x1 ;  /* 0x000000a552607211 */ /* 0x080fe400078608ff */
[----:B------:R-:W-:Y:S01]  /*d150*/  STL [R1+0x9c4], R147 ;  /* 0x0009c49301007387 */ /* 0x000fe20000100800 */
[----:B------:R-:W-:Y:S01]  /*d160*/  IMAD R48, R48, UR38, RZ ;  /* 0x0000002630307c24 */ /* 0x000fe2000f8e02ff */
[----:B------:R-:W-:Y:S02]  /*d170*/  LEA R114, P4, R32, R165, 0x1 ;  /* 0x000000a520727211 */ /* 0x000fe400078808ff */
[----:B------:R-:W-:Y:S01]  /*d180*/  STL [R1+0x9d0], R30 ;  /* 0x0009d01e01007387 */ /* 0x000fe20000100800 */
[----:B------:R-:W-:Y:S01]  /*d190*/  IMAD R33, R33, UR39, RZ ;  /* 0x0000002721217c24 */ /* 0x000fe2000f8e02ff */
[----:B------:R-:W-:-:S02]  /*d1a0*/  LEA.HI.X.SX32 R81, R81, R3, 0x1, P0 ;  /* 0x0000000351517211 */ /* 0x000fc400000f0eff */
[----:B------:R-:W-:Y:S01]  /*d1b0*/  STL [R1+0x9d8], R46 ;  /* 0x0009d82e01007387 */ /* 0x000fe20000100800 */
[----:B------:R-:W-:-:S03]  /*d1c0*/  LEA.HI.X.SX32 R97, R82, R3, 0x1, P3 ;  /* 0x0000000352617211 */ /* 0x000fc600018f0eff */
[----:B------:R-:W-:Y:S01]  /*d1d0*/  STL [R1+0x9cc], R31 ;  /* 0x0009cc1f01007387 */ /* 0x000fe20000100800 */
[----:B------:R-:W-:-:S03]  /*d1e0*/  IMAD R49, R49, UR40, RZ ;  /* 0x0000002831317c24 */ /* 0x000fc6000f8e02ff */
[----:B------:R-:W-:Y:S01]  /*d1f0*/  STL [R1+0x9e0], R64 ;  /* 0x0009e04001007387 */ /* 0x000fe20000100800 */
[----:B------:R-:W-:-:S03]  /*d200*/  LEA.HI.X.SX32 R115, R32, R3, 0x1, P4 ;  /* 0x0000000320737211 */ /* 0x000fc600020f0eff */
[----:B------:R-:W-:Y:S01]  /*d210*/  STL [R1+0x9d4], R47 ;  /* 0x0009d42f01007387 */ /* 0x000fe20000100800 */
[-C--:B------:R-:W-:Y:S02]  /*d220*/  LEA R130, P0, R66, R165.reuse, 0x1 ;  /* 0x000000a542827211 */ /* 0x080fe400078008ff */
[-C--:B------:R-:W-:Y:S01]  /*d230*/  LEA R148, P3, R48, R165.reuse, 0x1 ;  /* 0x000000a530947211 */ /* 0x080fe200078608ff */
[----:B------:R-:W-:Y:S01]  /*d240*/  STL [R1+0x9dc], R65 ;  /* 0x0009dc4101007387 */ /* 0x000fe20000100800 */
[----:B------:R-:W-:Y:S01]  /*d250*/  IMAD R67, R67, UR41, RZ ;  /* 0x0000002943437c24 */ /* 0x000fe2000f8e02ff */
[----:B------:R-:W-:Y:S02]  /*d260*/  LEA R32, P4, R33, R165, 0x1 ;  /* 0x000000a521207211 */ /* 0x000fe400078808ff */
[----:B------:R-:W-:Y:S01]  /*d270*/  STL [R1+0x9e8], R80 ;  /* 0x0009e85001007387 */ /* 0x000fe20000100800 */
[----:B------:R-:W-:-:S03]  /*d280*/  IMAD R83, R83, UR42, RZ ;  /* 0x0000002a53537c24 */ /* 0x000fc6000f8e02ff */
[----:B------:R-:W-:Y:S01]  /*d290*/  STL [R1+0x9f0], R96 ;  /* 0x0009f06001007387 */ /* 0x000fe20000100800 */
[----:B------:R-:W-:-:S03]  /*d2a0*/  LEA.HI.X.SX32 R131, R66, R3, 0x1, P0 ;  /* 0x0000000342837211 */ /* 0x000fc600000f0eff */
[----:B------:R-:W-:Y:S01]  /*d2b0*/  STL [R1+0x9e4], R81 ;  /* 0x0009e45101007387 */ /* 0x000fe20000100800 */
[----:B------:R-:W-:-:S03]  /*d2c0*/  LEA.HI.X.SX32 R149, R48, R3, 0x1, P3 ;  /* 0x0000000330957211 */ /* 0x000fc600018f0eff */
[----:B------:R-:W-:Y:S01]  /*d2d0*/  STL [R1+0x9f8], R114 ;  /* 0x0009f87201007387 */ /* 0x000fe20000100800 */
[----:B------:R-:W-:Y:S01]  /*d2e0*/  LEA R48, P0, R49, R165, 0x1 ;  /* 0x000000a531307211 */ /* 0x000fe200078008ff */
[----:B------:R-:W-:Y:S02]  /*d2f0*/  IMAD R84, R84, UR43, RZ ;  /* 0x0000002b54547c24 */ /* 0x000fe4000f8e02ff */
[----:B------:R-:W-:Y:S01]  /*d300*/  STL [R1+0x9ec], R97 ;  /* 0x0009ec6101007387 */ /* 0x000fe20000100800 */
[----:B------:R-:W-:-:S03]  /*d310*/  LEA.HI.X.SX32 R33, R33, R3, 0x1, P4 ;  /* 0x0000000321217211 */ /* 0x000fc600020f0eff */
[----:B------:R-:W-:Y:S01]  /*d320*/  STL [R1+0x9f4], R115 ;  /* 0x0009f47301007387 */ /* 0x000fe20000100800 */
[-C--:B------:R-:W-:Y:S01]  /*d330*/  LEA R66, P3, R67, R165.reuse, 0x1 ;  /* 0x000000a543427211 */ /* 0x080fe200078608ff */
[----:B------:R-:W-:Y:S02]  /*d340*/  IMAD R50, R50, UR44, RZ ;  /* 0x0000002c32327c24 */ /* 0x000fe4000f8e02ff */
[----:B------:R-:W-:Y:S01]  /*d350*/  STL [R1+0xa00], R130 ;  /* 0x000a008201007387 */ /* 0x000fe20000100800 */
[----:B------:R-:W-:Y:S01]  /*d360*/  LEA R82, P4, R83, R165, 0x1 ;  /* 0x000000a553527211 */ /* 0x000fe200078808ff */
[----:B------:R-:W-:Y:S02]  /*d370*/  IMAD R34, R34, UR45, RZ ;  /* 0x0000002d22227c24 */ /* 0x000fe4000f8e02ff */
        /* <DEDUP_REMOVED lines=10> */
[-C--:B------:R-:W-:Y:S01]  /*d420*/  LEA R116, P3, R50, R165.reuse, 0x1 ;  /* 0x000000a532747211 */ /* 0x080fe200078608ff */
[----:B------:R-:W-:Y:S02]  /*d430*/  IMAD R35, R35, UR47, RZ ;  /* 0x0000002f23237c24 */ /* 0x000fe4000f8e02ff */
        /* <DEDUP_REMOVED lines=8> */
[----:B------:R-:W-:Y:S01]  /*d4c0*/  IMAD R69, R69, UR49, RZ ;  /* 0x0000003145457c24 */ /* 0x000fe2000f8e02ff */
[----:B------:R-:W-:Y:S02]  /*d4d0*/  LEA.HI.X.SX32 R133, R34, R3, 0x1, P4 ;  /* 0x0000000322857211 */ /* 0x000fe400020f0eff */
[----:B------:R-:W-:Y:S01]  /*d4e0*/  STL [R1+0xa1c], R67 ;  /* 0x000a1c4301007387 */ /* 0x000fe20000100800 */
[----:B------:R-:W-:-:S03]  /*d4f0*/  LEA R150, P0, R68, R165, 0x1 ;  /* 0x000000a544967211 */ /* 0x000fc600078008ff */
[----:B------:R-:W-:Y:S01]  /*d500*/  STL [R1+0xa24], R83 ;  /* 0x000a245301007387 */ /* 0x000fe20000100800 */
[-C--:B------:R-:W-:Y:S01]  /*d510*/  LEA R34, P3, R35, R165.reuse, 0x1 ;  /* 0x000000a523227211 */ /* 0x080fe200078608ff */
[----:B------:R-:W-:Y:S02]  /*d520*/  IMAD R85, R85, UR50, RZ ;  /* 0x0000003255557c24 */ /* 0x000fe4000f8e02ff */
[----:B------:R-:W-:Y:S01]  /*d530*/  STL [R1+0xa30], R98 ;  /* 0x000a306201007387 */ /* 0x000fe20000100800 */
[----:B------:R-:W-:Y:S01]  /*d540*/  IMAD R86, R86, UR51, RZ ;  /* 0x0000003356567c24 */ /* 0x000fe2000f8e02ff */
[----:B------:R-:W-:Y:S02]  /*d550*/  LEA R50, P4, R51, R165, 0x1 ;  /* 0x000000a533327211 */ /* 0x000fe400078808ff */
        /* <DEDUP_REMOVED lines=8> */
[----:B------:R-:W-:Y:S01]  /*d5e0*/  LEA.HI.X.SX32 R51, R51, R3, 0x1, P4 ;  /* 0x0000000333337211 */ /* 0x000fe200020f0eff */
[----:B------:R-:W-:Y:S02]  /*d5f0*/  IMAD R36, R36, UR54, RZ ;  /* 0x0000003624247c24 */ /* 0x000fe4000f8e02ff */
[----:B------:R-:W-:Y:S01]  /*d600*/  STL [R1+0xa3c], R133 ;  /* 0x000a3c8501007387 */ /* 0x000fe20000100800 */
[-C--:B------:R-:W-:Y:S01]  /*d610*/  LEA R84, P3, R85, R165.reuse, 0x1 ;  /* 0x000000a555547211 */ /* 0x080fe200078608ff */
[----:B------:R-:W-:Y:S01]  /*d620*/  IMAD R52, R52, UR53, RZ ;  /* 0x0000003534347c24 */ /* 0x000fe2000f8e02ff */
[----:B------:R-:W-:Y:S01]  /*d630*/  LEA R100, P4, R86, R165, 0x1 ;  /* 0x000000a556647211 */ /* 0x000fe200078808ff */
        /* <DEDUP_REMOVED lines=8> */
[----:B0-----:R-:W-:Y:S02]  /*d6c0*/  IMAD R37, R37, UR14, RZ ;  /* 0x0000000e25257c24 */ /* 0x001fe4000f8e02ff */
[----:B------:R-:W-:Y:S01]  /*d6d0*/  STL [R1+0xa4c], R35 ;  /* 0x000a4c2301007387 */ /* 0x000fe20000100800 */
[----:B------:R-:W-:-:S03]  /*d6e0*/  LEA R154, P4, R36, R165, 0x1 ;  /* 0x000000a5249a7211 */ /* 0x000fc600078808ff */
[----:B------:R-:W-:Y:S01]  /*d6f0*/  STL [R1+0xa54], R51 ;  /* 0x000a543301007387 */ /* 0x000fe20000100800 */
[----:B------:R-:W-:Y:S01]  /*d700*/  LEA R136, P3, R52, R165, 0x1 ;  /* 0x000000a534887211 */ /* 0x000fe200078608ff */
[----:B-1----:R-:W-:Y:S02]  /*d710*/  IMAD R53, R53, UR15, RZ ;  /* 0x0000000f35357c24 */ /* 0x002fe4000f8e02ff */
        /* <DEDUP_REMOVED lines=31> */
[----:B------:R-:W-:-:S03]  /*d910*/  LEA.HI.X.SX32 R87, R87, R3, 0x1, P0 ;  /* 0x0000000357577211 */ /* 0x000fc600000f0eff */
[----:B------:R-:W-:Y:S01]  /*d920*/  STL [R1+0xaa0], R70 ;  /* 0x000aa04601007387 */ /* 0x000fe20000100800 */
[----:B------:R-:W-:-:S03]  /*d930*/  LEA.HI.X.SX32 R103, R103, R3, 0x1, P3 ;  /* 0x0000000367677211 */ /* 0x000fc600018f0eff */
[----:B------:R-:W-:Y:S01]  /*d940*/  STL [R1+0xa94], R53 ;  /* 0x000a943501007387 */ /* 0x000fe20000100800 */
[----:B------:R-:W-:-:S03]  /*d950*/  VIADD R156, R24, 0x7f ;  /* 0x0000007f189c7836 */ /* 0x000fc60000000000 */
[----:B------:R-:W-:Y:S01]  /*d960*/  STL [R1+0xa9c], R71 ;  /* 0x000a9c4701007387 */ /* 0x000fe20000100800 */
[----:B------:R-:W-:-:S03]  /*d970*/  LEA.HI.X.SX32 R121, R121, R3, 0x1, P4 ;  /* 0x0000000379797211 */ /* 0x000fc600020f0eff */
[----:B------:R-:W-:Y:S01]  /*d980*/  STL [R1+0xaa4], R86 ;  /* 0x000aa45601007387 */ /* 0x000fe20000100800 */
[----:B------:R-:W-:-:S03]  /*d990*/  LEA.HI.X.SX32 R125, R125, R3, 0x1, P6 ;  /* 0x000000037d7d7211 */ /* 0x000fc600030f0eff */
[----:B------:R-:W-:Y:S01]  /*d9a0*/  STL [R1+0xaa8], R102 ;  /* 0x000aa86601007387 */ /* 0x000fe20000100800 */
[----:B------:R-:W-:-:S03]  /*d9b0*/  LEA.HI.X.SX32 R139, R139, R3, 0x1, P5 ;  /* 0x000000038b8b7211 */ /* 0x000fc600028f0eff */
[----:B------:R-:W-:Y:S01]  /*d9c0*/  STL [R1+0xaac], R120 ;  /* 0x000aac7801007387 */ /* 0x000fe20000100800 */
[----:B------:R-:W-:-:S03]  /*d9d0*/  ISETP.GT.AND P0, PT, R156, 0x7f, PT ;  /* 0x0000007f9c00780c */ /* 0x000fc60003f04270 */
[----:B------:R-:W-:Y:S04]  /*d9e0*/  STL [R1+0x8c8], R124 ;  /* 0x0008c87c01007387 */ /* 0x000fe80000100800 */
[----:B------:R-:W-:Y:S04]  /*d9f0*/  STL [R1+0xab0], R138 ;  /* 0x000ab08a01007387 */ /* 0x000fe80000100800 */
[----:B------:R-:W-:Y:S04]  /*da00*/  STL [R1+0x8b8], R87 ;  /* 0x0008b85701007387 */ /* 0x000fe80000100800 */
[----:B------:R-:W-:Y:S01]  /*da10*/  STL [R1+0x8bc], R103 ;  /* 0x0008bc6701007387 */ /* 0x000fe20000100800 */
[----:B------:R-:W-:-:S03]  /*da20*/  ISETP.LT.AND P0, PT, R2, R24, P0 ;  /* 0x000000180200720c */ /* 0x000fc60000701270 */
[----:B------:R-:W-:Y:S04]  /*da30*/  STL [R1+0x8c0], R121 ;  /* 0x0008c07901007387 */ /* 0x000fe80000100800 */
[----:B------:R-:W4:Y:S04]  /*da40*/  LDL.LU R156, [R1+0x1258] ;  /* 0x00125800019c7983 */ /* 0x000f280000300800 */
[----:B------:R-:W-:Y:S04]  /*da50*/  STL [R1+0x8b4], R125 ;  /* 0x0008b47d01007387 */ /* 0x000fe80000100800 */
[----:B------:R-:W-:Y:S04]  /*da60*/  STL [R1+0x8c4], R139 ;  /* 0x0008c48b01007387 */ /* 0x000fe80000100800 */
[----:B------:R-:W2:Y:S04]  /*da70*/  LDL.LU R24, [R1+0x1254] ;  /* 0x0012540001187983 */ /* 0x000ea80000300800 */
[----:B------:R-:W3:Y:S04]  /*da80*/  LDL.LU R2, [R1+0x1250] ;  /* 0x0012500001027983 */ /* 0x000ee80000300800 */
[----:B--2---:R0:W-:Y:S04]  /*da90*/  STS.U16 [R41+UR5+0x2b80], R24 ;  /* 0x002b801829007988 */ /* 0x0041e80008000405 */
[----:B----4-:R1:W-:Y:S04]  /*daa0*/  STS.U16 [R41+UR5+0xab80], R156 ;  /* 0x00ab809c29007988 */ /* 0x0103e80008000405 */
[----:B0-----:R-:W5:Y:S04]  /*dab0*/  LDL.LU R24, [R1+0x124c] ;  /* 0x00124c0001187983 */ /* 0x001f680000300800 */
[----:B-1----:R-:W2:Y:S02]  /*dac0*/  LDL.LU R156, [R1+0x1248] ;  /* 0x00124800019c7983 */ /* 0x002ea40000300800 */
[----:B--2---:R-:W-:-:S06]  /*dad0*/  PRMT R156, RZ, 0x7610, R156 ;  /* 0x00007610ff9c7816 */ /* 0x004fcc000000009c */
[----:B------:R0:W2:Y:S04]  /*dae0*/  @P0 LDG.E.U16 R156, desc[UR16][R124.64] ;  /* 0x000000107c9c0981 */ /* 0x0000a8000c1e1500 */
[----:B------:R-:W4:Y:S04]  /*daf0*/  LDL.LU.64 R124, [R1+0x1240] ;  /* 0x00124000017c7983 */ /* 0x000f280000300a00 */
[----:B----4-:R1:W-:Y:S04]  /*db00*/  STS.U16 [R41+UR5+0x2f80], R125 ;  /* 0x002f807d29007988 */ /* 0x0103e80008000405 */
[----:B-1----:R-:W0:Y:S04]  /*db10*/  LDL.LU R125, [R1+0x1238] ;  /* 0x00123800017d7983 */ /* 0x002e280000300800 */
[----:B------:R1:W-:Y:S01]  /*db20*/  STS.U16 [R41+UR5+0xaf80], R124 ;  /* 0x00af807c29007988 */ /* 0x0003e20008000405 */
[----:B0-----:R-:W-:-:S06]  /*db30*/  PRMT R125, RZ, 0x7610, R125 ;  /* 0x00007610ff7d7816 */ /* 0x001fcc000000007d */
[----:B------:R-:W4:Y:S04]  /*db40*/  @P0 LDG.E.U16 R125, desc[UR16][R20.64] ;  /* 0x00000010147d0981 */ /* 0x000f28000c1e1500 */
[----:B------:R-:W5:Y:S04]  /*db50*/  LDL.LU.64 R20, [R1+0x1230] ;  /* 0x0012300001147983 */ /* 0x000f680000300a00 */
[----:B-1----:R-:W2:Y:S01]  /*db60*/  LDL.LU R124, [R1+0x1228] ;  /* 0x00122800017c7983 */ /* 0x002ea20000300800 */
[----:B------:R-:W-:Y:S02]  /*db70*/  PRMT R165, RZ, 0x7610, R165 ;  /* 0x00007610ffa57816 */ /* 0x000fe400000000a5 */
[----:B------:R-:W-:Y:S01]  /*db80*/  PRMT R3, RZ, 0x7610, R3 ;  /* 0x00007610ff037816 */ /* 0x000fe20000000003 */
[----:B------:R0:W-:Y:S04]  /*db90*/  STS.U16 [R41+UR5+0x3380], R25 ;  /* 0x0033801929007988 */ /* 0x0001e80008000405 */
[----:B------:R-:W3:Y:S04]  /*dba0*/  @P0 LDG.E.U16 R165, desc[UR16][R26.64] ;  /* 0x000000101aa50981 */ /* 0x000ee8000c1e1500 */
[----:B------:R1:W-:Y:S04]  /*dbb0*/  STS.U16 [R41+UR5+0xb380], R40 ;  /* 0x00b3802829007988 */ /* 0x0003e80008000405 */
[----:B------:R-:W3:Y:S04]  /*dbc0*/  @P0 LDG.E.U16 R3, desc[UR16][R28.64] ;  /* 0x000000101c030981 */ /* 0x000ee8000c1e1500 */
[----:B------:R0:W-:Y:S01]  /*dbd0*/  STS.U16 [R41+UR5+0x3780], R157 ;  /* 0x0037809d29007988 */ /* 0x0001e20008000405 */
[----:B--2---:R-:W-:-:S06]  /*dbe0*/  PRMT R124, RZ, 0x7610, R124 ;  /* 0x00007610ff7c7816 */ /* 0x004fcc000000007c */
[----:B------:R-:W2:Y:S04]  /*dbf0*/  @P0 LDG.E.U16 R124, desc[UR16][R22.64] ;  /* 0x00000010167c0981 */ /* 0x000ea8000c1e1500 */
[----:B------:R-:W5:Y:S04]  /*dc00*/  LDL.LU.64 R22, [R1+0x1220] ;  /* 0x0012200001167983 */ /* 0x000f680000300a00 */
[----:B0-----:R-:W5:Y:S04]  /*dc10*/  LDL.LU R25, [R1+0x1218] ;  /* 0x0012180001197983 */ /* 0x001f680000300800 */
[----:B------:R-:W5:Y:S04]  /*dc20*/  LDL.LU.64 R26, [R1+0x1210] ;  /* 0x00121000011a7983 */ /* 0x000f680000300a00 */
[----:B-1----:R-:W5:Y:S04]  /*dc30*/  LDL.LU R40, [R1+0x1208] ;  /* 0x0012080001287983 */ /* 0x002f680000300800 */
[----:B------:R-:W5:Y:S04]  /*dc40*/  LDL.LU.64 R28, [R1+0x1200] ;  /* 0x00120000011c7983 */ /* 0x000f680000300a00 */
[----:B------:R-:W2:Y:S04]  /*dc50*/  LDL.LU R157, [R1+0x11f8] ;  /* 0x0011f800019d7983 */ /* 0x000ea80000300800 */
[----:B------:R0:W-:Y:S01]  /*dc60*/  STS.U16 [R41+UR5+0xb780], R54 ;  /* 0x00b7803629007988 */ /* 0x0001e20008000405 */
[----:B--2---:R-:W-:-:S06]  /*dc70*/  PRMT R157, RZ, 0x7610, R157 ;  /* 0x00007610ff9d7816 */ /* 0x004fcc000000009d */
[----:B------:R-:W2:Y:S04]  /*dc80*/  @P0 LDG.E.U16 R157, desc[UR16][R30.64] ;  /* 0x000000101e9d0981 */ /* 0x000ea8000c1e1500 */
[----:B------:R-:W5:Y:S04]  /*dc90*/  LDL.LU.64 R30, [R1+0x11f0] ;  /* 0x0011f000011e7983 */ /* 0x000f680000300a00 */
[----:B0-----:R-:W2:Y:S04]  /*dca0*/  LDL.LU R54, [R1+0x11e8] ;  /* 0x0011e80001367983 */ /* 0x001ea80000300800 */
        /* <DEDUP_REMOVED lines=15> */
[----:B---3--:R0:W-:Y:S01]  /*dda0*/  STS.U16 [R41+UR5+0xbf80], R92 ;  /* 0x00bf805c29007988 */ /* 0x0081e20008000405 */
[----:B--2---:R-:W-:-:S06]  /*ddb0*/  PRMT R93, RZ, 0x7610, R93 ;  /* 0x00007610ff5d7816 */ /* 0x004fcc000000005d */
[----:B------:R-:W2:Y:S04]  /*ddc0*/  @P0 LDG.E.U16 R93, desc[UR16][R38.64] ;  /* 0x00000010265d0981 */ /* 0x000ea8000c1e1500 */
[----:B------:R-:W5:Y:S04]  /*ddd0*/  LDL.LU.64 R38, [R1+0x11b0] ;  /* 0x0011b00001267983 */ /* 0x000f680000300a00 */
[----:B0-----:R-:W5:Y:S04]  /*dde0*/  LDL.LU R41, [R1+0x11ac] ;  /* 0x0011ac0001297983 */ /* 0x001f680000300800 */
[----:B------:R-:W3:Y:S04]  /*ddf0*/  LDL.LU R92, [R1+0x11a8] ;  /* 0x0011a800015c7983 */ /* 0x000ee80000300800 */
[----:B----4-:R0:W-:Y:S01]  /*de00*/  STS.U16 [R2+UR5+0x20000], R125 ;  /* 0x0200007d02007988 */ /* 0x0101e20008000405 */
[----:B---3--:R-:W-:-:S06]  /*de10*/  PRMT R92, RZ, 0x7610, R92 ;  /* 0x00007610ff5c7816 */ /* 0x008fcc000000005c */
[----:B------:R-:W3:Y:S04]  /*de20*/  @P0 LDG.E.U16 R92, desc[UR16][R42.64] ;  /* 0x000000102a5c0981 */ /* 0x000ee8000c1e1500 */
[----:B------:R-:W5:Y:S04]  /*de30*/  LDL.LU.64 R42, [R1+0x11a0] ;  /* 0x0011a000012a7983 */ /* 0x000f680000300a00 */
[----:B0-----:R-:W4:Y:S04]  /*de40*/  LDL.LU R125, [R1+0x1198] ;  /* 0x00119800017d7983 */ /* 0x001f280000300800 */
[----:B------:R0:W-:Y:S01]  /*de50*/  STS.U16 [R2+UR5+0x20400], R124 ;  /* 0x0204007c02007988 */ /* 0x0001e20008000405 */
[----:B----4-:R-:W-:-:S06]  /*de60*/  PRMT R125, RZ, 0x7610, R125 ;  /* 0x00007610ff7d7816 */ /* 0x010fcc000000007d */
[----:B------:R-:W4:Y:S04]  /*de70*/  @P0 LDG.E.U16 R125, desc[UR16][R44.64] ;  /* 0x000000102c7d0981 */ /* 0x000f28000c1e1500 */
[----:B------:R-:W5:Y:S04]  /*de80*/  LDL.LU.64 R44, [R1+0x1190] ;  /* 0x00119000012c7983 */ /* 0x000f680000300a00 */
[----:B0-----:R-:W2:Y:S02]  /*de90*/  LDL.LU R124, [R1+0x1188] ;  /* 0x00118800017c7983 */ /* 0x001ea40000300800 */
[----:B--2---:R-:W-:-:S06]  /*dea0*/  PRMT R124, RZ, 0x7610, R124 ;  /* 0x00007610ff7c7816 */ /* 0x004fcc000000007c */
[----:B------:R0:W2:Y:S04]  /*deb0*/  @P0 LDG.E.U16 R124, desc[UR16][R152.64] ;  /* 0x00000010987c0981 */ /* 0x0000a8000c1e1500 */
[----:B------:R-:W0:Y:S04]  /*dec0*/  LDL.LU.64 R152, [R1+0x1180] ;  /* 0x0011800001987983 */ /* 0x000e280000300a00 */
[----:B------:R1:W-:Y:S01]  /*ded0*/  STS.U16 [R2+UR5+0x21000], R157 ;  /* 0x0210009d02007988 */ /* 0x0003e20008000405 */
[----:B0-----:R-:W-:Y:S02]  /*dee0*/  PRMT R153, RZ, 0x7610, R153 ;  /* 0x00007610ff997816 */ /* 0x001fe40000000099 */
[----:B------:R-:W-:-:S04]  /*def0*/  PRMT R152, RZ, 0x7610, R152 ;  /* 0x00007610ff987816 */ /* 0x000fc80000000098 */
[----:B------:R-:W2:Y:S04]  /*df00*/  @P0 LDG.E.U16 R153, desc[UR16][R46.64] ;  /* 0x000000102e990981 */ /* 0x000ea8000c1e1500 */
[----:B------:R-:W2:Y:S04]  /*df10*/  @P0 LDG.E.U16 R152, desc[UR16][R48.64] ;  /* 0x0000001030980981 */ /* 0x000ea8000c1e1500 */
[----:B------:R-:W5:Y:S04]  /*df20*/  LDL.LU.64 R46, [R1+0x1178] ;  /* 0x00117800012e7983 */ /* 0x000f680000300a00 */
[----:B------:R-:W5:Y:S04]  /*df30*/  LDL.LU.64 R48, [R1+0x1170] ;  /* 0x0011700001307983 */ /* 0x000f680000300a00 */
[----:B-1----:R-:W2:Y:S04]  /*df40*/  LDL.LU R157, [R1+0x1168] ;  /* 0x00116800019d7983 */ /* 0x002ea80000300800 */
[----:B------:R0:W-:Y:S04]  /*df50*/  STS.U16 [R2+UR5+0x20800], R165 ;  /* 0x020800a502007988 */ /* 0x0001e80008000405 */
[----:B------:R1:W-:Y:S01]  /*df60*/  STS.U16 [R2+UR5+0x20c00], R3 ;  /* 0x020c000302007988 */ /* 0x0003e20008000405 */
[----:B0-----:R-:W-:-:S03]  /*df70*/  PRMT R165, RZ, 0x7610, R165 ;  /* 0x00007610ffa57816 */ /* 0x001fc600000000a5 */
[----:B------:R0:W-:Y:S01]  /*df80*/  STS.U16 [R2+UR5+0x21c00], R164 ;  /* 0x021c00a402007988 */ /* 0x0001e20008000405 */
[----:B-1----:R-:W-:-:S03]  /*df90*/  PRMT R3, RZ, 0x7610, R3 ;  /* 0x00007610ff037816 */ /* 0x002fc60000000003 */
[----:B------:R1:W-:Y:S04]  /*dfa0*/  STS.U16 [R2+UR5+0x21400], R54 ;  /* 0x0214003602007988 */ /* 0x0003e80008000405 */
[----:B------:R-:W3:Y:S01]  /*dfb0*/  @P0 LDG.E.U16 R165, desc[UR16][R52.64] ;  /* 0x0000001034a50981 */ /* 0x000ee2000c1e1500 */
[----:B0-----:R-:W-:-:S03]  /*dfc0*/  LOP3.LUT R164, R2, 0x10, RZ, 0x3c, !PT ;  /* 0x0000001002a47812 */ /* 0x001fc600078e3cff */
[----:B------:R0:W-:Y:S04]  /*dfd0*/  STS.U16 [R2+UR5+0x21800], R55 ;  /* 0x0218003702007988 */ /* 0x0001e80008000405 */
[----:B------:R-:W3:Y:S04]  /*dfe0*/  @P0 LDG.E.U16 R3, desc[UR16][R56.64] ;  /* 0x0000001038030981 */ /* 0x000ee8000c1e1500 */
[----:B------:R0:W-:Y:S01]  /*dff0*/  STS.U16 [R164+UR5+0x20080], R93 ;  /* 0x0200805da4007988 */ /* 0x0001e20008000405 */
[----:B--2---:R-:W-:-:S06]  /*e000*/  PRMT R157, RZ, 0x7610, R157 ;  /* 0x00007610ff9d7816 */ /* 0x004fcc000000009d */
[----:B------:R-:W2:Y:S04]  /*e010*/  @P0 LDG.E.U16 R157, desc[UR16][R50.64] ;  /* 0x00000010329d0981 */ /* 0x000ea8000c1e1500 */
[----:B------:R-:W5:Y:S04]  /*e020*/  LDL.LU.64 R50, [R1+0x1160] ;  /* 0x0011600001327983 */ /* 0x000f680000300a00 */
[----:B-1----:R-:W5:Y:S04]  /*e030*/  LDL.LU R54, [R1+0x1158] ;  /* 0x0011580001367983 */ /* 0x002f680000300800 */
[----:B------:R-:W5:Y:S04]  /*e040*/  LDL.LU.64 R52, [R1+0x1150] ;  /* 0x0011500001347983 */ /* 0x000f680000300a00 */
[----:B0-----:R-:W5:Y:S04]  /*e050*/  LDL.LU R55, [R1+0x1148] ;  /* 0x0011480001377983 */ /* 0x001f680000300800 */
[----:B------:R-:W5:Y:S04]  /*e060*/  LDL.LU.64 R56, [R1+0x1140] ;  /* 0x0011400001387983 */ /* 0x000f680000300a00 */
[----:B------:R-:W2:Y:S04]  /*e070*/  LDL.LU R93, [R1+0x1138] ;  /* 0x00113800015d7983 */ /* 0x000ea80000300800 */
[----:B---3--:R0:W-:Y:S01]  /*e080*/  STS.U16 [R164+UR5+0x20480], R92 ;  /* 0x0204805ca4007988 */ /* 0x0081e20008000405 */
[----:B--2---:R-:W-:-:S06]  /*e090*/  PRMT R93, RZ, 0x7610, R93 ;  /* 0x00007610ff5d7816 */ /* 0x004fcc000000005d */
[----:B------:R-:W2:Y:S04]  /*e0a0*/  @P0 LDG.E.U16 R93, desc[UR16][R58.64] ;  /* 0x000000103a5d0981 */ /* 0x000ea8000c1e1500 */
[----:B------:R-:W5:Y:S04]  /*e0b0*/  LDL.LU.64 R58, [R1+0x1130] ;  /* 0x00113000013a7983 */ /* 0x000f680000300a00 */
[----:B0-----:R-:W3:Y:S04]  /*e0c0*/  LDL.LU R92, [R1+0x1128] ;  /* 0x00112800015c7983 */ /* 0x001ee80000300800 */
        /* <DEDUP_REMOVED lines=25> */
[----:B------:R0:W-:Y:S02]  /*e260*/  STS.U16 [R164+UR5+0x21c80], R165 ;  /* 0x021c80a5a4007988 */ /* 0x0001e40008000405 */
[----:B0-----:R-:W-:-:S02]  /*e270*/  LOP3.LUT R164, R2, 0x20, RZ, 0x3c, !PT ;  /* 0x0000002002a47812 */ /* 0x001fc400078e3cff */
[----:B------:R-:W-:-:S03]  /*e280*/  PRMT R165, RZ, 0x7610, R165 ;  /* 0x00007610ffa57816 */ /* 0x000fc600000000a5 */
[----:B------:R0:W-:Y:S04]  /*e290*/  STS.U16 [R164+UR5+0x20100], R3 ;  /* 0x02010003a4007988 */ /* 0x0001e80008000405 */
[----:B------:R-:W4:Y:S01]  /*e2a0*/  @P0 LDG.E.U16 R165, desc[UR16][R72.64] ;  /* 0x0000001048a50981 */ /* 0x000f22000c1e1500 */
[----:B0-----:R-:W-:-:S03]  /*e2b0*/  PRMT R3, RZ, 0x7610, R3 ;  /* 0x00007610ff037816 */ /* 0x001fc60000000003 */
[----:B------:R0:W-:Y:S04]  /*e2c0*/  STS.U16 [R164+UR5+0x20500], R93 ;  /* 0x0205005da4007988 */ /* 0x0001e80008000405 */
[----:B---3--:R1:W-:Y:S04]  /*e2d0*/  STS.U16 [R164+UR5+0x20900], R92 ;  /* 0x0209005ca4007988 */ /* 0x0083e80008000405 */
[----:B------:R-:W3:Y:S01]  /*e2e0*/  @P0 LDG.E.U16 R3, desc[UR16][R74.64] ;  /* 0x000000104a030981 */ /* 0x000ee2000c1e1500 */
[----:B--2---:R-:W-:-:S06]  /*e2f0*/  PRMT R157, RZ, 0x7610, R157 ;  /* 0x00007610ff9d7816 */ /* 0x004fcc000000009d */
[----:B------:R-:W2:Y:S04]  /*e300*/  @P0 LDG.E.U16 R157, desc[UR16][R70.64] ;  /* 0x00000010469d0981 */ /* 0x000ea8000c1e1500 */
[----:B------:R-:W5:Y:S04]  /*e310*/  LDL.LU.64 R70, [R1+0x10d0] ;  /* 0x0010d00001467983 */ /* 0x000f680000300a00 */
[----:B------:R-:W5:Y:S04]  /*e320*/  LDL.LU.64 R72, [R1+0x10c8] ;  /* 0x0010c80001487983 */ /* 0x000f680000300a00 */
[----:B0-----:R-:W2:Y:S04]  /*e330*/  LDL.LU R93, [R1+0x10c0] ;  /* 0x0010c000015d7983 */ /* 0x001ea80000300800 */
[----:B------:R-:W5:Y:S04]  /*e340*/  LDL.LU.64 R74, [R1+0x10b8] ;  /* 0x0010b800014a7983 */ /* 0x000f680000300a00 */
[----:B-1----:R-:W2:Y:S04]  /*e350*/  LDL.LU R92, [R1+0x10b0] ;  /* 0x0010b000015c7983 */ /* 0x002ea80000300800 */
[----:B----4-:R0:W-:Y:S01]  /*e360*/  STS.U16 [R164+UR5+0x20d00], R125 ;  /* 0x020d007da4007988 */ /* 0x0101e20008000405 */
[----:B--2---:R-:W-:-:S06]  /*e370*/  PRMT R92, RZ, 0x7610, R92 ;  /* 0x00007610ff5c7816 */ /* 0x004fcc000000005c */
[----:B------:R-:W2:Y:S04]  /*e380*/  @P0 LDG.E.U16 R92, desc[UR16][R76.64] ;  /* 0x000000104c5c0981 */ /* 0x000ea8000c1e1500 */
[----:B------:R-:W5:Y:S04]  /*e390*/  LDL.LU.64 R76, [R1+0x10a8] ;  /* 0x0010a800014c7983 */ /* 0x000f680000300a00 */
[----:B0-----:R-:W4:Y:S01]  /*e3a0*/  LDL.LU R125, [R1+0x10a0] ;  /* 0x0010a000017d7983 */ /* 0x001f220000300800 */
[----:B------:R-:W-:-:S03]  /*e3b0*/  PRMT R93, RZ, 0x7610, R93 ;  /* 0x00007610ff5d7816 */ /* 0x000fc6000000005d */
[----:B------:R0:W-:Y:S04]  /*e3c0*/  STS.U16 [R164+UR5+0x21100], R124 ;  /* 0x0211007ca4007988 */ /* 0x0001e80008000405 */
[----:B------:R-:W2:Y:S04]  /*e3d0*/  @P0 LDG.E.U16 R93, desc[UR16][R78.64] ;  /* 0x000000104e5d0981 */ /* 0x000ea8000c1e1500 */
[----:B------:R1:W-:Y:S04]  /*e3e0*/  STS.U16 [R164+UR5+0x21500], R153 ;  /* 0x02150099a4007988 */ /* 0x0003e80008000405 */
[----:B------:R-:W5:Y:S04]  /*e3f0*/  LDL.LU.64 R78, [R1+0x1098] ;  /* 0x00109800014e7983 */ /* 0x000f680000300a00 */
[----:B0-----:R-:W2:Y:S01]  /*e400*/  LDL.LU R124, [R1+0x1090] ;  /* 0x00109000017c7983 */ /* 0x001ea20000300800 */
[----:B----4-:R-:W-:-:S06]  /*e410*/  PRMT R125, RZ, 0x7610, R125 ;  /* 0x00007610ff7d7816 */ /* 0x010fcc000000007d */
[----:B------:R-:W4:Y:S04]  /*e420*/  @P0 LDG.E.U16 R125, desc[UR16][R80.64] ;  /* 0x00000010507d0981 */ /* 0x000f28000c1e1500 */
[----:B------:R-:W5:Y:S04]  /*e430*/  LDL.LU.64 R80, [R1+0x1088] ;  /* 0x0010880001507983 */ /* 0x000f680000300a00 */
[----:B-1----:R-:W3:Y:S01]  /*e440*/  LDL.LU R153, [R1+0x1080] ;  /* 0x0010800001997983 */ /* 0x002ee20000300800 */
[----:B--2---:R-:W-:-:S03]  /*e450*/  PRMT R124, RZ, 0x7610, R124 ;  /* 0x00007610ff7c7816 */ /* 0x004fc6000000007c */
[----:B------:R0:W-:Y:S04]  /*e460*/  STS.U16 [R164+UR5+0x21900], R152 ;  /* 0x02190098a4007988 */ /* 0x0001e80008000405 */
[----:B------:R-:W2:Y:S04]  /*e470*/  @P0 LDG.E.U16 R124, desc[UR16][R82.64] ;  /* 0x00000010527c0981 */ /* 0x000ea8000c1e1500 */
[----:B------:R1:W-:Y:S04]  /*e480*/  STS.U16 [R164+UR5+0x21d00], R157 ;  /* 0x021d009da4007988 */ /* 0x0003e80008000405 */
[----:B------:R-:W5:Y:S04]  /*e490*/  LDL.LU.64 R82, [R1+0x1078] ;  /* 0x0010780001527983 */ /* 0x000f680000300a00 */
[----:B0-----:R-:W2:Y:S01]  /*e4a0*/  LDL.LU R152, [R1+0x1070] ;  /* 0x0010700001987983 */ /* 0x001ea20000300800 */
[----:B---3--:R-:W-:-:S06]  /*e4b0*/  PRMT R153, RZ, 0x7610, R153 ;  /* 0x00007610ff997816 */ /* 0x008fcc0000000099 */
[----:B------:R-:W3:Y:S04]  /*e4c0*/  @P0 LDG.E.U16 R153, desc[UR16][R84.64] ;  /* 0x0000001054990981 */ /* 0x000ee8000c1e1500 */
[----:B------:R-:W5:Y:S04]  /*e4d0*/  LDL.LU.64 R84, [R1+0x1068] ;  /* 0x0010680001547983 */ /* 0x000f680000300a00 */
[----:B-1----:R-:W3:Y:S01]  /*e4e0*/  LDL.LU R164, [R1+0x1060] ;  /* 0x0010600001a47983 */ /* 0x002ee20000300800 */
[----:B------:R-:W-:Y:S02]  /*e4f0*/  LOP3.LUT R157, R2, 0x30, RZ, 0x3c, !PT ;  /* 0x00000030029d7812 */ /* 0x000fe400078e3cff */
[----:B--2---:R-:W-:-:S03]  /*e500*/  PRMT R152, RZ, 0x7610, R152 ;  /* 0x00007610ff987816 */ /* 0x004fc60000000098 */
[----:B------:R0:W-:Y:S04]  /*e510*/  STS.U16 [R157+UR5+0x20180], R165 ;  /* 0x020180a59d007988 */ /* 0x0001e80008000405 */
[----:B------:R1:W-:Y:S04]  /*e520*/  STS.U16 [R157+UR5+0x20580], R3 ;  /* 0x020580039d007988 */ /* 0x0003e80008000405 */
[----:B------:R-:W2:Y:S01]  /*e530*/  @P0 LDG.E.U16 R152, desc[UR16][R86.64] ;  /* 0x0000001056980981 */ /* 0x000ea2000c1e1500 */
[----:B0-----:R-:W-:Y:S02]  /*e540*/  PRMT R165, RZ, 0x7610, R165 ;  /* 0x00007610ffa57816 */ /* 0x001fe400000000a5 */
[----:B-1----:R-:W-:Y:S01]  /*e550*/  PRMT R3, RZ, 0x7610, R3 ;  /* 0x00007610ff037816 */ /* 0x002fe20000000003 */
[----:B------:R0:W-:Y:S04]  /*e560*/  STS.U16 [R157+UR5+0x20980], R92 ;  /* 0x0209805c9d007988 */ /* 0x0001e80008000405 */
[----:B------:R-:W5:Y:S04]  /*e570*/  LDL.LU.64 R86, [R1+0x1058] ;  /* 0x0010580001567983 */ /* 0x000f680000300a00 */
[----:B------:R-:W2:Y:S04]  /*e580*/  @P0 LDG.E.U16 R165, desc[UR16][R90.64] ;  /* 0x000000105aa50981 */ /* 0x000ea8000c1e1500 */
[----:B------:R1:W-:Y:S04]  /*e590*/  STS.U16 [R157+UR5+0x20d80], R93 ;  /* 0x020d805d9d007988 */ /* 0x0003e80008000405 */
[----:B------:R0:W2:Y:S01]  /*e5a0*/  @P0 LDG.E.U16 R3, desc[UR16][R106.64] ;  /* 0x000000106a030981 */ /* 0x0000a2000c1e1500 */
[----:B---3--:R-:W-:-:S06]  /*e5b0*/  PRMT R164, RZ, 0x7610, R164 ;  /* 0x00007610ffa47816 */ /* 0x008fcc00000000a4 */
[----:B------:R-:W3:Y:S04]  /*e5c0*/  @P0 LDG.E.U16 R164, desc[UR16][R88.64] ;  /* 0x0000001058a40981 */ /* 0x000ee8000c1e1500 */
[----:B------:R-:W5:Y:S04]  /*e5d0*/  LDL.LU.64 R88, [R1+0x1050] ;  /* 0x0010500001587983 */ /* 0x000f680000300a00 */
[----:B0-----:R-:W5:Y:S04]  /*e5e0*/  LDL.LU R92, [R1+0x1048] ;  /* 0x00104800015c7983 */ /* 0x001f680000300800 */
[----:B------:R-:W5:Y:S04]  /*e5f0*/  LDL.LU.64 R90, [R1+0x1040] ;  /* 0x00104000015a7983 */ /* 0x000f680000300a00 */
[----:B-1----:R-:W5:Y:S04]  /*e600*/  LDL.LU R93, [R1+0x1038] ;  /* 0x00103800015d7983 */ /* 0x002f680000300800 */
[----:B------:R-:W2:Y:S04]  /*e610*/  LDL.LU.64 R106, [R1+0x1030] ;  /* 0x00103000016a7983 */ /* 0x000ea80000300a00 */
[----:B----4-:R0:W-:Y:S04]  /*e620*/  STS.U16 [R157+UR5+0x21180], R125 ;  /* 0x0211807d9d007988 */ /* 0x0101e80008000405 */
[----:B------:R1:W-:Y:S04]  /*e630*/  STS.U16 [R157+UR5+0x21580], R124 ;  /* 0x0215807c9d007988 */ /* 0x0003e80008000405 */
[----:B0-----:R-:W4:Y:S01]  /*e640*/  LDL.LU R125, [R1+0x1028] ;  /* 0x00102800017d7983 */ /* 0x001f220000300800 */
[----:B--2---:R-:W-:-:S06]  /*e650*/  PRMT R107, RZ, 0x7610, R107 ;  /* 0x00007610ff6b7816 */ /* 0x004fcc000000006b */
[----:B------:R-:W2:Y:S04]  /*e660*/  @P0 LDG.E.U16 R107, desc[UR16][R94.64] ;  /* 0x000000105e6b0981 */ /* 0x000ea8000c1e1500 */
[----:B------:R-:W5:Y:S04]  /*e670*/  LDL.LU.64 R94, [R1+0x1020] ;  /* 0x00102000015e7983 */ /* 0x000f680000300a00 */
[----:B-1----:R-:W2:Y:S01]  /*e680*/  LDL.LU R124, [R1+0x1018] ;  /* 0x00101800017c7983 */ /* 0x002ea20000300800 */
[----:B----4-:R-:W-:-:S03]  /*e690*/  PRMT R125, RZ, 0x7610, R125 ;  /* 0x00007610ff7d7816 */ /* 0x010fc6000000007d */
[----:B------:R-:W-:Y:S04]  /*e6a0*/  STS.U16 [R157+UR5+0x21980], R153 ;  /* 0x021980999d007988 */ /* 0x000fe80008000405 */
[----:B------:R0:W-:Y:S04]  /*e6b0*/  STS.U16 [R157+UR5+0x21d80], R152 ;  /* 0x021d80989d007988 */ /* 0x0001e80008000405 */
[----:B------:R-:W4:Y:S01]  /*e6c0*/  @P0 LDG.E.U16 R125, desc[UR16][R96.64] ;  /* 0x00000010607d0981 */ /* 0x000f22000c1e1500 */
[----:B0-----:R-:W-:-:S03]  /*e6d0*/  LOP3.LUT R152, R2, 0x40, RZ, 0x3c, !PT ;  /* 0x0000004002987812 */ /* 0x001fc600078e3cff */
[----:B------:R-:W5:Y:S04]  /*e6e0*/  LDL.LU.64 R96, [R1+0x1010] ;  /* 0x0010100001607983 */ /* 0x000f680000300a00 */
[----:B------:R-:W4:Y:S04]  /*e6f0*/  LDL.LU R153, [R1+0x1008] ;  /* 0x0010080001997983 */ /* 0x000f280000300800 */
[----:B---3--:R0:W-:Y:S01]  /*e700*/  STS.U16 [R152+UR5+0x20200], R164 ;  /* 0x020200a498007988 */ /* 0x0081e20008000405 */
[----:B--2---:R-:W-:-:S06]  /*e710*/  PRMT R124, RZ, 0x7610, R124 ;  /* 0x00007610ff7c7816 */ /* 0x004fcc000000007c */
[----:B------:R-:W2:Y:S04]  /*e720*/  @P0 LDG.E.U16 R124, desc[UR16][R98.64] ;  /* 0x00000010627c0981 */ /* 0x000ea8000c1e1500 */
[----:B------:R-:W5:Y:S04]  /*e730*/  LDL.LU.64 R98, [R1+0x1000] ;  /* 0x0010000001627983 */ /* 0x000f680000300a00 */
[----:B------:R-:W3:Y:S04]  /*e740*/  LDL.LU R157, [R1+0xffc] ;  /* 0x000ffc00019d7983 */ /* 0x000ee80000300800 */
[----:B0-----:R-:W3:Y:S01]  /*e750*/  LDL.LU R164, [R1+0xff8] ;  /* 0x000ff80001a47983 */ /* 0x001ee20000300800 */
[----:B----4-:R-:W-:-:S03]  /*e760*/  PRMT R153, RZ, 0x7610, R153 ;  /* 0x00007610ff997816 */ /* 0x010fc60000000099 */
[----:B------:R0:W-:Y:S04]  /*e770*/  STS.U16 [R152+UR5+0x20600], R165 ;  /* 0x020600a598007988 */ /* 0x0001e80008000405 */
[----:B------:R1:W-:Y:S04]  /*e780*/  STS.U16 [R152+UR5+0x20a00], R3 ;  /* 0x020a000398007988 */ /* 0x0003e80008000405 */
[----:B------:R-:W4:Y:S01]  /*e790*/  @P0 LDG.E.U16 R153, desc[UR16][R100.64] ;  /* 0x0000001064990981 */ /* 0x000f22000c1e1500 */
[----:B0-----:R-:W-:Y:S02]  /*e7a0*/  PRMT R165, RZ, 0x7610, R165 ;  /* 0x00007610ffa57816 */ /* 0x001fe400000000a5 */
[----:B-1----:R-:W-:Y:S01]  /*e7b0*/  PRMT R3, RZ, 0x7610, R3 ;  /* 0x00007610ff037816 */ /* 0x002fe20000000003 */
[----:B------:R0:W-:Y:S04]  /*e7c0*/  STS.U16 [R152+UR5+0x20e00], R107 ;  /* 0x020e006b98007988 */ /* 0x0001e80008000405 */
[----:B------:R-:W5:Y:S04]  /*e7d0*/  LDL.LU.64 R100, [R1+0xff0] ;  /* 0x000ff00001647983 */ /* 0x000f680000300a00 */
[----:B------:R-:W4:Y:S04]  /*e7e0*/  @P0 LDG.E.U16 R165, desc[UR16][R108.64] ;  /* 0x000000106ca50981 */ /* 0x000f28000c1e1500 */
[----:B------:R1:W-:Y:S04]  /*e7f0*/  STS.U16 [R152+UR5+0x21200], R125 ;  /* 0x0212007d98007988 */ /* 0x0003e80008000405 */
[----:B------:R-:W4:Y:S04]  /*e800*/  @P0 LDG.E.U16 R3, desc[UR16][R110.64] ;  /* 0x000000106e030981 */ /* 0x000f28000c1e1500 */
[----:B--2---:R2:W-:Y:S01]  /*e810*/  STS.U16 [R152+UR5+0x21600], R124 ;  /* 0x0216007c98007988 */ /* 0x0045e20008000405 */
[----:B---3--:R-:W-:-:S02]  /*e820*/  PRMT R157, RZ, 0x7610, R157 ;  /* 0x00007610ff9d7816 */ /* 0x008fc4000000009d */
[----:B------:R-:W-:-:S04]  /*e830*/  PRMT R164, RZ, 0x7610, R164 ;  /* 0x00007610ffa47816 */ /* 0x000fc800000000a4 */
[----:B------:R-:W3:Y:S04]  /*e840*/  @P0 LDG.E.U16 R157, desc[UR16][R102.64] ;  /* 0x00000010669d0981 */ /* 0x000ee8000c1e1500 */
[----:B------:R-:W3:Y:S04]  /*e850*/  @P0 LDG.E.U16 R164, desc[UR16][R104.64] ;  /* 0x0000001068a40981 */ /* 0x000ee8000c1e1500 */
[----:B------:R-:W5:Y:S04]  /*e860*/  LDL.LU.64 R102, [R1+0xfe8] ;  /* 0x000fe80001667983 */ /* 0x000f680000300a00 */
[----:B------:R-:W5:Y:S04]  /*e870*/  LDL.LU.64 R104, [R1+0xfe0] ;  /* 0x000fe00001687983 */ /* 0x000f680000300a00 */
[----:B0-----:R-:W5:Y:S04]  /*e880*/  LDL.LU R107, [R1+0xfd8] ;  /* 0x000fd800016b7983 */ /* 0x001f680000300800 */
[----:B------:R-:W5:Y:S04]  /*e890*/  LDL.LU.64 R108, [R1+0xfd0] ;  /* 0x000fd000016c7983 */ /* 0x000f680000300a00 */
[----:B-1----:R-:W3:Y:S04]  /*e8a0*/  LDL.LU R125, [R1+0xfc8] ;  /* 0x000fc800017d7983 */ /* 0x002ee80000300800 */
[----:B------:R-:W5:Y:S04]  /*e8b0*/  LDL.LU.64 R110, [R1+0xfc0] ;  /* 0x000fc000016e7983 */ /* 0x000f680000300a00 */
[----:B--2---:R-:W2:Y:S04]  /*e8c0*/  LDL.LU R124, [R1+0xfb8] ;  /* 0x000fb800017c7983 */ /* 0x004ea80000300800 */
[----:B----4-:R0:W-:Y:S01]  /*e8d0*/  STS.U16 [R152+UR5+0x21a00], R153 ;  /* 0x021a009998007988 */ /* 0x0101e20008000405 */
[----:B--2---:R-:W-:-:S06]  /*e8e0*/  PRMT R124, RZ, 0x7610, R124 ;  /* 0x00007610ff7c7816 */ /* 0x004fcc000000007c */
[----:B------:R-:W2:Y:S04]  /*e8f0*/  @P0 LDG.E.U16 R124, desc[UR16][R112.64] ;  /* 0x00000010707c0981 */ /* 0x000ea8000c1e1500 */
[----:B------:R-:W5:Y:S04]  /*e900*/  LDL.LU.64 R112, [R1+0xfb0] ;  /* 0x000fb00001707983 */ /* 0x000f680000300a00 */
[----:B0-----:R-:W4:Y:S01]  /*e910*/  LDL.LU R153, [R1+0xfa8] ;  /* 0x000fa80001997983 */ /* 0x001f220000300800 */
[----:B---3--:R-:W-:-:S03]  /*e920*/  PRMT R125, RZ, 0x7610, R125 ;  /* 0x00007610ff7d7816 */ /* 0x008fc6000000007d */
[----:B------:R0:W-:Y:S04]  /*e930*/  STS.U16 [R152+UR5+0x21e00], R157 ;  /* 0x021e009d98007988 */ /* 0x0001e80008000405 */
[----:B------:R-:W3:Y:S01]  /*e940*/  @P0 LDG.E.U16 R125, desc[UR16][R114.64] ;  /* 0x00000010727d0981 */ /* 0x000ee2000c1e1500 */
[----:B0-----:R-:W-:-:S03]  /*e950*/  LOP3.LUT R157, R2, 0x50, RZ, 0x3c, !PT ;  /* 0x00000050029d7812 */ /* 0x001fc600078e3cff */
[----:B------:R-:W5:Y:S04]  /*e960*/  LDL.LU.64 R114, [R1+0xfa0] ;  /* 0x000fa00001727983 */ /* 0x000f680000300a00 */
[----:B------:R-:W2:Y:S04]  /*e970*/  LDL.LU R152, [R1+0xf9c] ;  /* 0x000f9c0001987983 */ /* 0x000ea80000300800 */
[----:B------:R0:W-:Y:S04]  /*e980*/  STS.U16 [R157+UR5+0x20280], R164 ;  /* 0x020280a49d007988 */ /* 0x0001e80008000405 */
[----:B0-----:R-:W3:Y:S01]  /*e990*/  LDL.LU R164, [R1+0xf98] ;  /* 0x000f980001a47983 */ /* 0x001ee20000300800 */
[----:B----4-:R-:W-:-:S06]  /*e9a0*/  PRMT R153, RZ, 0x7610, R153 ;  /* 0x00007610ff997816 */ /* 0x010fcc0000000099 */
[----:B------:R-:W4:Y:S04]  /*e9b0*/  @P0 LDG.E.U16 R153, desc[UR16][R116.64] ;  /* 0x0000001074990981 */ /* 0x000f28000c1e1500 */
[----:B------:R0:W-:Y:S04]  /*e9c0*/  STS.U16 [R157+UR5+0x20680], R165 ;  /* 0x020680a59d007988 */ /* 0x0001e80008000405 */
[----:B------:R1:W-:Y:S04]  /*e9d0*/  STS.U16 [R157+UR5+0x20a80], R3 ;  /* 0x020a80039d007988 */ /* 0x0003e80008000405 */
[----:B------:R-:W5:Y:S01]  /*e9e0*/  LDL.LU.64 R116, [R1+0xf90] ;  /* 0x000f900001747983 */ /* 0x000f620000300a00 */
[----:B--2---:R-:W-:-:S02]  /*e9f0*/  PRMT R152, RZ, 0x7610, R152 ;  /* 0x00007610ff987816 */ /* 0x004fc40000000098 */
[----:B0-----:R-:W-:Y:S02]  /*ea00*/  PRMT R165, RZ, 0x7610, R165 ;  /* 0x00007610ffa57816 */ /* 0x001fe400000000a5 */
[----:B-1----:R-:W-:Y:S02]  /*ea10*/  PRMT R3, RZ, 0x7610, R3 ;  /* 0x00007610ff037816 */ /* 0x002fe40000000003 */
[----:B------:R-:W2:Y:S01]  /*ea20*/  @P0 LDG.E.U16 R152, desc[UR16][R118.64] ;  /* 0x0000001076980981 */ /* 0x000ea2000c1e1500 */
[----:B---3--:R-:W-:-:S03]  /*ea30*/  PRMT R164, RZ, 0x7610, R164 ;  /* 0x00007610ffa47816 */ /* 0x008fc600000000a4 */
[----:B------:R0:W-:Y:S04]  /*ea40*/  STS.U16 [R157+UR5+0x20e80], R124 ;  /* 0x020e807c9d007988 */ /* 0x0001e80008000405 */
[----:B------:R-:W5:Y:S04]  /*ea50*/  LDL.LU.64 R118, [R1+0xf88] ;  /* 0x000f880001767983 */ /* 0x000f680000300a00 */
[----:B------:R-:W3:Y:S04]  /*ea60*/  @P0 LDG.E.U16 R164, desc[UR16][R120.64] ;  /* 0x0000001078a40981 */ /* 0x000ee8000c1e1500 */
[----:B------:R-:W3:Y:S04]  /*ea70*/  @P0 LDG.E.U16 R165, desc[UR16][R122.64] ;  /* 0x000000107aa50981 */ /* 0x000ee8000c1e1500 */
[----:B------:R1:W-:Y:S04]  /*ea80*/  STS.U16 [R157+UR5+0x21280], R125 ;  /* 0x0212807d9d007988 */ /* 0x0003e80008000405 */
[----:B------:R-:W5:Y:S04]  /*ea90*/  LDL.LU.64 R120, [R1+0xf80] ;  /* 0x000f800001787983 */ /* 0x000f680000300a00 */
[----:B0-----:R-:W5:Y:S04]  /*eaa0*/  LDL.LU R124, [R1+0xf78] ;  /* 0x000f7800017c7983 */ /* 0x001f680000300800 */
[----:B------:R-:W5:Y:S04]  /*eab0*/  LDL.LU.64 R122, [R1+0xf70] ;  /* 0x000f7000017a7983 */ /* 0x000f680000300a00 */
[----:B-1----:R-:W5:Y:S04]  /*eac0*/  LDL.LU R125, [R1+0xf68] ;  /* 0x000f6800017d7983 */ /* 0x002f680000300800 */
[----:B------:R0:W3:Y:S04]  /*ead0*/  @P0 LDG.E.U16 R3, desc[UR16][R134.64] ;  /* 0x0000001086030981 */ /* 0x0000e8000c1e1500 */
[----:B------:R-:W0:Y:S04]  /*eae0*/  LDL.LU.64 R134, [R1+0xf60] ;  /* 0x000f600001867983 */ /* 0x000e280000300a00 */
[----:B----4-:R1:W-:Y:S04]  /*eaf0*/  STS.U16 [R157+UR5+0x21680], R153 ;  /* 0x021680999d007988 */ /* 0x0103e80008000405 */
[----:B-1----:R-:W4:Y:S04]  /*eb00*/  LDL.LU R153, [R1+0xf58] ;  /* 0x000f580001997983 */ /* 0x002f280000300800 */
[----:B--2---:R1:W-:Y:S04]  /*eb10*/  STS.U16 [R157+UR5+0x21a80], R152 ;  /* 0x021a80989d007988 */ /* 0x0043e80008000405 */
[----:B---3--:R2:W-:Y:S01]  /*eb20*/  STS.U16 [R157+UR5+0x21e80], R164 ;  /* 0x021e80a49d007988 */ /* 0x0085e20008000405 */
[----:B0-----:R-:W-:-:S06]  /*eb30*/  PRMT R135, RZ, 0x7610, R135 ;  /* 0x00007610ff877816 */ /* 0x001fcc0000000087 */
[----:B------:R-:W3:Y:S04]  /*eb40*/  @P0 LDG.E.U16 R135, desc[UR16][R126.64] ;  /* 0x000000107e870981 */ /* 0x000ee8000c1e1500 */
[----:B------:R0:W5:Y:S04]  /*eb50*/  LDL.LU.64 R126, [R1+0xf50] ;  /* 0x000f5000017e7983 */ /* 0x0001680000300a00 */
[----:B-1----:R-:W3:Y:S01]  /*eb60*/  LDL.LU R152, [R1+0xf48] ;  /* 0x000f480001987983 */ /* 0x002ee20000300800 */
[----:B----4-:R-:W-:-:S06]  /*eb70*/  PRMT R153, RZ, 0x7610, R153 ;  /* 0x00007610ff997816 */ /* 0x010fcc0000000099 */
[----:B------:R-:W4:Y:S04]  /*eb80*/  @P0 LDG.E.U16 R153, desc[UR16][R128.64] ;  /* 0x0000001080990981 */ /* 0x000f28000c1e1500 */
[----:B------:R0:W5:Y:S04]  /*eb90*/  LDL.LU.64 R128, [R1+0xf40] ;  /* 0x000f400001807983 */ /* 0x0001680000300a00 */
[----:B--2---:R-:W2:Y:S01]  /*eba0*/  LDL.LU R157, [R1+0xf38] ;  /* 0x000f3800019d7983 */ /* 0x004ea20000300800 */
[----:B------:R-:W-:Y:S02]  /*ebb0*/  LOP3.LUT R164, R2, 0x60, RZ, 0x3c, !PT ;  /* 0x0000006002a47812 */ /* 0x000fe400078e3cff */
[----:B--2---:R-:W-:-:S06]  /*ebc0*/  PRMT R157, RZ, 0x7610, R157 ;  /* 0x00007610ff9d7816 */ /* 0x004fcc000000009d */
[----:B------:R-:W2:Y:S01]  /*ebd0*/  @P0 LDG.E.U16 R157, desc[UR16][R130.64] ;  /* 0x00000010829d0981 */ /* 0x000ea2000c1e1500 */
[----:B---3--:R-:W-:-:S03]  /*ebe0*/  PRMT R152, RZ, 0x7610, R152 ;  /* 0x00007610ff987816 */ /* 0x008fc60000000098 */
[----:B------:R1:W-:Y:S04]  /*ebf0*/  STS.U16 [R164+UR5+0x20300], R165 ;  /* 0x020300a5a4007988 */ /* 0x0003e80008000405 */
[----:B------:R3:W-:Y:S04]  /*ec00*/  STS.U16 [R164+UR5+0x20700], R3 ;  /* 0x02070003a4007988 */ /* 0x0007e80008000405 */
[----:B------:R0:W5:Y:S01]  /*ec10*/  LDL.LU.64 R130, [R1+0xf30] ;  /* 0x000f300001827983 */ /* 0x0001620000300a00 */
[----:B-1----:R-:W-:-:S03]  /*ec20*/  PRMT R165, RZ, 0x7610, R165 ;  /* 0x00007610ffa57816 */ /* 0x002fc600000000a5 */
[----:B------:R-:W2:Y:S01]  /*ec30*/  @P0 LDG.E.U16 R152, desc[UR16][R132.64] ;  /* 0x0000001084980981 */ /* 0x000ea2000c1e1500 */
[----:B---3--:R-:W-:-:S03]  /*ec40*/  PRMT R3, RZ, 0x7610, R3 ;  /* 0x00007610ff037816 */ /* 0x008fc60000000003 */
[----:B------:R1:W-:Y:S04]  /*ec50*/  STS.U16 [R164+UR5+0x20b00], R135 ;  /* 0x020b0087a4007988 */ /* 0x0003e80008000405 */
[----:B------:R-:W3:Y:S04]  /*ec60*/  @P0 LDG.E.U16 R165, desc[UR16][R136.64] ;  /* 0x0000001088a50981 */ /* 0x000ee8000c1e1500 */
[----:B------:R0:W5:Y:S04]  /*ec70*/  LDL.LU.64 R132, [R1+0xf28] ;  /* 0x000f280001847983 */ /* 0x0001680000300a00 */
[----:B-1----:R0:W5:Y:S04]  /*ec80*/  LDL.LU R135, [R1+0xf20] ;  /* 0x000f200001877983 */ /* 0x0021680000300800 */
[----:B------:R0:W5:Y:S04]  /*ec90*/  LDL.LU.64 R136, [R1+0xf18] ;  /* 0x000f180001887983 */ /* 0x0001680000300a00 */
[----:B----4-:R1:W-:Y:S04]  /*eca0*/  STS.U16 [R164+UR5+0x20f00], R153 ;  /* 0x020f0099a4007988 */ /* 0x0103e80008000405 */
[----:B------:R-:W4:Y:S04]  /*ecb0*/  @P0 LDG.E.U16 R3, desc[UR16][R138.64] ;  /* 0x000000108a030981 */ /* 0x000f28000c1e1500 */
[----:B-1----:R-:W3:Y:S04]  /*ecc0*/  LDL.LU R153, [R1+0xf10] ;  /* 0x000f100001997983 */ /* 0x002ee80000300800 */
[----:B------:R0:W5:Y:S04]  /*ecd0*/  LDL.LU.64 R138, [R1+0xf08] ;  /* 0x000f0800018a7983 */ /* 0x0001680000300a00 */
[----:B--2---:R1:W-:Y:S04]  /*ece0*/  STS.U16 [R164+UR5+0x21300], R157 ;  /* 0x0213009da4007988 */ /* 0x0043e80008000405 */
[----:B-1----:R-:W2:Y:S04]  /*ecf0*/  LDL.LU R157, [R1+0xf00] ;  /* 0x000f0000019d7983 */ /* 0x002ea80000300800 */
[----:B------:R1:W-:Y:S01]  /*ed00*/  STS.U16 [R164+UR5+0x21700], R152 ;  /* 0x02170098a4007988 */ /* 0x0003e20008000405 */
[----:B--2---:R-:W-:-:S06]  /*ed10*/  PRMT R157, RZ, 0x7610, R157 ;  /* 0x00007610ff9d7816 */ /* 0x004fcc000000009d */
[----:B------:R-:W2:Y:S04]  /*ed20*/  @P0 LDG.E.U16 R157, desc[UR16][R140.64] ;  /* 0x000000108c9d0981 */ /* 0x000ea8000c1e1500 */
[----:B------:R0:W5:Y:S04]  /*ed30*/  LDL.LU.64 R140, [R1+0xef8] ;  /* 0x000ef800018c7983 */ /* 0x0001680000300a00 */
[----:B-1----:R-:W2:Y:S01]  /*ed40*/  LDL.LU R152, [R1+0xef0] ;  /* 0x000ef00001987983 */ /* 0x002ea20000300800 */
[----:B---3--:R-:W-:-:S03]  /*ed50*/  PRMT R153, RZ, 0x7610, R153 ;  /* 0x00007610ff997816 */ /* 0x008fc60000000099 */
[----:B------:R-:W-:Y:S04]  /*ed60*/  STS.U16 [R164+UR5+0x21b00], R165 ;  /* 0x021b00a5a4007988 */ /* 0x000fe80008000405 */
[----:B----4-:R1:W-:Y:S04]  /*ed70*/  STS.U16 [R164+UR5+0x21f00], R3 ;  /* 0x021f0003a4007988 */ /* 0x0103e80008000405 */
[----:B------:R-:W3:Y:S01]  /*ed80*/  @P0 LDG.E.U16 R153, desc[UR16][R144.64] ;  /* 0x0000001090990981 */ /* 0x000ee2000c1e1500 */
[----:B-1----:R-:W-:-:S05]  /*ed90*/  LOP3.LUT R164, R2, 0x70, RZ, 0x3c, !PT ;  /* 0x0000007002a47812 */ /* 0x002fca00078e3cff */
[----:B------:R1:W-:Y:S01]  /*eda0*/  STS.U16 [R164+UR5+0x21f80], R156 ;  /* 0x021f809ca4007988 */ /* 0x0003e20008000405 */
[----:B--2---:R-:W-:-:S06]  /*edb0*/  PRMT R152, RZ, 0x7610, R152 ;  /* 0x00007610ff987816 */ /* 0x004fcc0000000098 */
[----:B------:R-:W2:Y:S04]  /*edc0*/  @P0 LDG.E.U16 R152, desc[UR16][R142.64] ;  /* 0x000000108e980981 */ /* 0x000ea8000c1e1500 */
[----:B------:R0:W5:Y:S04]  /*edd0*/  LDL.LU.64 R142, [R1+0xee8] ;  /* 0x000ee800018e7983 */ /* 0x0001680000300a00 */
[----:B------:R0:W5:Y:S04]  /*ede0*/  LDL.LU.64 R144, [R1+0xee0] ;  /* 0x000ee00001907983 */ /* 0x0001680000300a00 */
[----:B-1----:R-:W4:Y:S04]  /*edf0*/  LDL.LU R156, [R1+0xed8] ;  /* 0x000ed800019c7983 */ /* 0x002f280000300800 */
[----:B------:R1:W-:Y:S01]  /*ee00*/  STS.U16 [R164+UR5+0x20380], R157 ;  /* 0x0203809da4007988 */ /* 0x0003e20008000405 */
[----:B----4-:R-:W-:-:S06]  /*ee10*/  PRMT R156, RZ, 0x7610, R156 ;  /* 0x00007610ff9c7816 */ /* 0x010fcc000000009c */
[----:B------:R-:W4:Y:S04]  /*ee20*/  @P0 LDG.E.U16 R156, desc[UR16][R146.64] ;  /* 0x00000010929c0981 */ /* 0x000f28000c1e1500 */
[----:B------:R0:W5:Y:S04]  /*ee30*/  LDL.LU.64 R146, [R1+0xed0] ;  /* 0x000ed00001927983 */ /* 0x0001680000300a00 */
[----:B-1----:R-:W2:Y:S01]  /*ee40*/  LDL.LU R157, [R1+0xec8] ;  /* 0x000ec800019d7983 */ /* 0x002ea20000300800 */
[----:B------:R-:W-:-:S06]  /*ee50*/  PRMT R165, RZ, 0x7610, R165 ;  /* 0x00007610ffa57816 */ /* 0x000fcc00000000a5 */
[----:B------:R-:W3:Y:S01]  /*ee60*/  @P0 LDG.E.U16 R165, desc[UR16][R150.64] ;  /* 0x0000001096a50981 */ /* 0x000ee2000c1e1500 */
[----:B------:R-:W-:-:S06]  /*ee70*/  PRMT R3, RZ, 0x7610, R3 ;  /* 0x00007610ff037816 */ /* 0x000fcc0000000003 */
[----:B------:R-:W3:Y:S01]  /*ee80*/  @P0 LDG.E.U16 R3, desc[UR16][R154.64] ;  /* 0x000000109a030981 */ /* 0x000ee2000c1e1500 */
[----:B--2---:R-:W-:-:S06]  /*ee90*/  PRMT R157, RZ, 0x7610, R157 ;  /* 0x00007610ff9d7816 */ /* 0x004fcc000000009d */
[----:B------:R-:W2:Y:S04]  /*eea0*/  @P0 LDG.E.U16 R157, desc[UR16][R148.64] ;  /* 0x00000010949d0981 */ /* 0x000ea8000c1e1500 */
[----:B------:R1:W-:Y:S04]  /*eeb0*/  STS.U16 [R164+UR5+0x20780], R152 ;  /* 0x02078098a4007988 */ /* 0x0003e80008000405 */
[----:B---3--:R3:W-:Y:S04]  /*eec0*/  STS.U16 [R164+UR5+0x20b80], R153 ;  /* 0x020b8099a4007988 */ /* 0x0087e80008000405 */
[----:B----4-:R4:W-:Y:S04]  /*eed0*/  STS.U16 [R164+UR5+0x20f80], R156 ;  /* 0x020f809ca4007988 */ /* 0x0109e80008000405 */
[----:B------:R0:W5:Y:S04]  /*eee0*/  LDL.LU.64 R148, [R1+0xec0] ;  /* 0x000ec00001947983 */ /* 0x0001680000300a00 */
[----:B-1----:R0:W5:Y:S04]  /*eef0*/  LDL.LU R152, [R1+0xeb8] ;  /* 0x000eb80001987983 */ /* 0x0021680000300800 */
[----:B------:R0:W5:Y:S04]  /*ef00*/  LDL.LU.64 R150, [R1+0xeb0] ;  /* 0x000eb00001967983 */ /* 0x0001680000300a00 */
[----:B---3--:R0:W5:Y:S04]  /*ef10*/  LDL.LU R153, [R1+0xea8] ;  /* 0x000ea80001997983 */ /* 0x0081680000300800 */
[----:B------:R0:W5:Y:S04]  /*ef20*/  LDL.LU.64 R154, [R1+0xea0] ;  /* 0x000ea000019a7983 */ /* 0x0001680000300a00 */
[----:B----4-:R0:W5:Y:S01]  /*ef30*/  LDL.LU R156, [R1+0xe98] ;  /* 0x000e9800019c7983 */ /* 0x0101620000300800 */
[----:B------:R-:W-:-:S02]  /*ef40*/  UIADD3 UR4, UPT, UPT, UR5, 0x10000, URZ ;  /* 0x0001000005047890 */ /* 0x000fc4000fffe0ff */
[----:B------:R-:W-:Y:S02]  /*ef50*/  UIADD3 UR9, UPT, UPT, UR5, 0x24000, URZ ;  /* 0x0002400005097890 */ /* 0x000fe4000fffe0ff */
[----:B------:R-:W-:Y:S02]  /*ef60*/  USHF.R.U32.HI UR4, URZ, 0x4, UR4 ;  /* 0x00000004ff047899 */ /* 0x000fe40008011604 */
[----:B------:R-:W-:Y:S02]  /*ef70*/  USHF.R.U32.HI UR10, URZ, 0x4, UR9 ;  /* 0x00000004ff0a7899 */ /* 0x000fe40008011609 */
[----:B------:R-:W-:Y:S02]  /*ef80*/  USGXT.U32 UR9, UR4, 0xe ;  /* 0x0000000e0409789a */ /* 0x000fe40008000000 */
[----:B------:R-:W-:Y:S02]  /*ef90*/  USGXT.U32 UR10, UR10, 0xe ;  /* 0x0000000e0a0a789a */ /* 0x000fe40008000000 */
[----:B------:R-:W-:-:S02]  /*efa0*/  UIADD3 UR12, UP1, UPT, UR9, 0x4000080, URZ ;  /* 0x04000080090c7890 */ /* 0x000fc4000ff3e0ff */
[----:B------:R-:W-:Y:S01]  /*efb0*/  UIADD3 UR14, UP2, UPT, UR10, 0x2, URZ ;  /* 0x000000020a0e7890 */ /* 0x000fe2000ff5e0ff */
[----:B------:R-:W-:Y:S01]  /*efc0*/  UMOV UR13, URZ ;  /* 0x000000ff000d7c82 */ /* 0x000fe20008000000 */
[----:B------:R-:W-:Y:S01]  /*efd0*/  UMOV UR15, URZ ;  /* 0x000000ff000f7c82 */ /* 0x000fe20008000000 */
[----:B------:R-:W-:Y:S02]  /*efe0*/  UIADD3.X UR13, UPT, UPT, UR13, 0x40004040, URZ, UP1, !UPT ;  /* 0x400040400d0d7890 */ /* 0x000fe40008ffe4ff */
[----:B------:R-:W-:Y:S01]  /*eff0*/  UIADD3.X UR15, UPT, UPT, UR15, 0x40004040, URZ, UP2, !UPT ;  /* 0x400040400f0f7890 */ /* 0x000fe200097fe4ff */
[----:B------:R-:W-:Y:S01]  /*f000*/  UMOV UR4, URZ ;  /* 0x000000ff00047c82 */ /* 0x000fe20008000000 */
[----:B--2---:R1:W-:Y:S04]  /*f010*/  STS.U16 [R164+UR5+0x21380], R157 ;  /* 0x0213809da4007988 */ /* 0x0043e80008000405 */
[----:B------:R2:W-:Y:S04]  /*f020*/  STS.U16 [R164+UR5+0x21780], R165 ;  /* 0x021780a5a4007988 */ /* 0x0005e80008000405 */
[----:B-1----:R0:W5:Y:S01]  /*f030*/  LDL.LU R157, [R1+0xe94] ;  /* 0x000e9400019d7983 */ /* 0x0021620000300800 */
[----:B--2---:R-:W1:Y:S03]  /*f040*/  LDC R165, c[0x0][0x3a0] ;  /* 0x0000e800ffa57b82 */ /* 0x004e660000000800 */
[----:B------:R2:W-:Y:S01]  /*f050*/  STS.U16 [R164+UR5+0x21b80], R3 ;  /* 0x021b8003a4007988 */ /* 0x0005e20008000405 */
[----:B------:R3:W-:Y:S06]  /*f060*/  MEMBAR.ALL.CTA ;  /* 0x0000000000007992 */ /* 0x0007ec0000008000 */
[----:B---3--:R-:W3:Y:S04]  /*f070*/  FENCE.VIEW.ASYNC.S ;  /* 0x00000000000073c6 */ /* 0x008ee80000000000 */
[----:B--2---:R0:W5:Y:S01]  /*f080*/  LDL.LU R164, [R1+0xe90] ;  /* 0x000e900001a47983 */ /* 0x0041620000300800 */
[----:B-1----:R-:W-:-:S05]  /*f090*/  VIADD R165, R165, 0x7f ;  /* 0x0000007fa5a57836 */ /* 0x002fca0000000000 */
[----:B------:R-:W-:-:S04]  /*f0a0*/  SHF.R.S32.HI R3, RZ, 0x1f, R165 ;  /* 0x0000001fff037819 */ /* 0x000fc800000114a5 */
[----:B------:R-:W-:-:S04]  /*f0b0*/  LEA.HI R3, R3, R165, RZ, 0x7 ;  /* 0x000000a503037211 */ /* 0x000fc800078f38ff */
[----:B------:R-:W-:-:S04]  /*f0c0*/  SHF.R.S32.HI R3, RZ, 0x7, R3 ;  /* 0x00000007ff037819 */ /* 0x000fc80000011403 */
[----:B------:R-:W-:-:S05]  /*f0d0*/  VIMNMX R3, PT, PT, R3, 0x1, !PT ;  /* 0x0000000103037848 */ /* 0x000fca0007fe0100 */
[----:B------:R-:W-:-:S05]  /*f0e0*/  VIADD R3, R3, 0xffffffff ;  /* 0xffffffff03037836 */ /* 0x000fca0000000000 */
[----:B------:R0:W-:Y:S01]  /*f0f0*/  STL [R1+0xe70], R3 ;  /* 0x000e700301007387 */ /* 0x0001e20000100800 */
[----:B---3--:R-:W-:Y:S01]  /*f100*/  BAR.SYNC.DEFER_BLOCKING 0x0 ;  /* 0x0000000000007b1d */ /* 0x008fe20000010000 */
[----:B------:R-:W-:Y:S01]  /*f110*/  ISETP.LT.OR P0, PT, R165, 0x80, P1 ;  /* 0x00000080a500780c */ /* 0x000fe20000f01670 */
[----:B------:R-:W-:Y:S01]  /*f120*/  IMAD.SHL.U32 R165, R162, 0x80, RZ ;  /* 0x00000080a2a57824 */ /* 0x000fe200078e00ff */
[----:B------:R-:W-:Y:S01]  /*f130*/  ISETP.NE.U32.AND P3, PT, R3, RZ, PT ;  /* 0x000000ff0300720c */ /* 0x000fe20003f65070 */
[----:B------:R-:W-:-:S10]  /*f140*/  IMAD.SHL.U32 R162, R163, 0x80, RZ ;  /* 0x00000080a3a27824 */ /* 0x000fd400078e00ff */
[----:B0-----:R-:W-:Y:S05]  /*f150*/  @P0 BRA `(.L_x_6) ;  /* 0x00000004007c0947 */ /* 0x001fea0003800000 */
[----:B------:R-:W-:Y:S02]  /*f160*/  USHF.R.U32.HI UR58, URZ, 0x4, UR5 ;  /* 0x00000004ff3a7899 */ /* 0x000fe40008011605 */
[----:B------:R-:W-:Y:S02]  /*f170*/  UIADD3 UR46, UPT, UPT, UR5, 0x20000, URZ ;  /* 0x00020000052e7890 */ /* 0x000fe4000fffe0ff */
[----:B------:R-:W-:Y:S02]  /*f180*/  USGXT.U32 UR58, UR58, 0xe ;  /* 0x0000000e3a3a789a */ /* 0x000fe40008000000 */
[----:B------:R-:W-:Y:S02]  /*f190*/  USHF.R.U32.HI UR50, URZ, 0x4, UR46 ;  /* 0x00000004ff327899 */ /* 0x000fe4000801162e */
[----:B------:R-:W-:Y:S02]  /*f1a0*/  UIADD3 UR48, UP1, UPT, UR58, 0x4000080, URZ ;  /* 0x040000803a307890 */ /* 0x000fe4000ff3e0ff */
[----:B------:R-:W-:Y:S01]  /*f1b0*/  USGXT.U32 UR50, UR50, 0xe ;  /* 0x0000000e3232789a */ /* 0x000fe20008000000 */
[----:B------:R-:W-:Y:S01]  /*f1c0*/  UMOV UR11, URZ ;  /* 0x000000ff000b7c82 */ /* 0x000fe20008000000 */
[----:B------:R-:W-:Y:S01]  /*f1d0*/  UMOV UR56, UR8 ;  /* 0x0000000800387c82 */ /* 0x000fe20008000000 */
[----:B------:R-:W-:-:S02]  /*f1e0*/  UIADD3.X UR49, UPT, UPT, UR11, 0x40004040, URZ, UP1, !UPT ;  /* 0x400040400b317890 */ /* 0x000fc40008ffe4ff */
[----:B------:R-:W-:Y:S01]  /*f1f0*/  UIADD3 UR52, UP1, UPT, UR50, 0x2, URZ ;  /* 0x0000000232347890 */ /* 0x000fe2000ff3e0ff */
[----:B------:R-:W-:Y:S01]  /*f200*/  UMOV UR57, URZ ;  /* 0x000000ff00397c82 */ /* 0x000fe20008000000 */
[----:B------:R-:W-:Y:S01]  /*f210*/  UMOV UR51, URZ ;  /* 0x000000ff00337c82 */ /* 0x000fe20008000000 */
[----:B------:R-:W-:Y:S01]  /*f220*/  UMOV UR11, UR56 ;  /* 0x00000038000b7c82 */ /* 0x000fe20008000000 */
[----:B------:R-:W-:Y:S02]  /*f230*/  UIADD3.X UR53, UPT, UPT, UR51, 0x40004040, URZ, UP1, !UPT ;  /* 0x4000404033357890 */ /* 0x000fe40008ffe4ff */
[----:B------:R-:W-:Y:S02]  /*f240*/  ULOP3.LUT UR56, UR58, 0x4000000, URZ, 0xfc, !UPT ;  /* 0x040000003a387892 */ /* 0x000fe4000f8efcff */
[----:B------:R-:W-:Y:S02]  /*f250*/  UIADD3.64 UR58, UPT, UPT, UR48, 0x80, URZ ;  /* 0x00000080303a7897 */ /* 0x000fe4000fffe0ff */
[----:B------:R-:W-:-:S02]  /*f260*/  UIADD3.64 UR64, UPT, UPT, UR52, 0x2, URZ ;  /* 0x0000000234407897 */ /* 0x000fc4000fffe0ff */
[----:B------:R-:W-:Y:S02]  /*f270*/  UIADD3.64 UR60, UPT, UPT, UR48, 0x100, URZ ;  /* 0x00000100303c7897 */ /* 0x000fe4000fffe0ff */
[----:B------:R-:W-:Y:S01]  /*f280*/  UIADD3.64 UR68, UPT, UPT, UR52, 0x4, URZ ;  /* 0x0000000434447897 */ /* 0x000fe2000fffe0ff */
[----:B------:R-:W-:Y:S01]  /*f290*/  UMOV UR18, 0x0 ;  /* 0x0000000000127882 */ /* 0x000fe20000000000 */
[----:B------:R-:W-:Y:S01]  /*f2a0*/  UMOV UR19, 0x8108490 ;  /* 0x0810849000137882 */ /* 0x000fe20000000000 */
[----:B------:R-:W-:Y:S01]  /*f2b0*/  UMOV UR51, 0x40004040 ;  /* 0x4000404000337882 */ /* 0x000fe20000000000 */
[----:B------:R-:W-:Y:S01]  /*f2c0*/  UMOV UR57, 0x40004040 ;  /* 0x4000404000397882 */ /* 0x000fe20000000000 */
[----:B------:R-:W-:Y:S01]  /*f2d0*/  UMOV UR20, 0x0 ;  /* 0x0000000000147882 */ /* 0x000fe20000000000 */
[----:B------:R0:W-:Y:S01]  /*f2e0*/  UTCHMMA gdesc[UR56], gdesc[UR50], tmem[UR6], tmem[UR18], idesc[UR19], !UPT ;  /* 0x00ff1232380075ea */ /* 0x0001e2000f800006 */
[----:B------:R-:W-:Y:S01]  /*f2f0*/  UMOV UR21, 0x8108490 ;  /* 0x0810849000157882 */ /* 0x000fe20000000000 */
[----:B------:R-:W-:-:S02]  /*f300*/  UIADD3.64 UR62, UPT, UPT, UR48, 0x180, URZ ;  /* 0x00000180303e7897 */ /* 0x000fc4000fffe0ff */
[----:B------:R1:W-:Y:S01]  /*f310*/  UTCHMMA gdesc[UR48], gdesc[UR52], tmem[UR6], tmem[UR20], idesc[UR21], UPT ;  /* 0x00ff1434300075ea */ /* 0x0003e2000b800006 */
[----:B------:R-:W-:Y:S01]  /*f320*/  UMOV UR22, 0x0 ;  /* 0x0000000000167882 */ /* 0x000fe20000000000 */
[----:B------:R-:W-:Y:S01]  /*f330*/  UMOV UR23, 0x8108490 ;  /* 0x0810849000177882 */ /* 0x000fe20000000000 */
[----:B------:R-:W-:Y:S01]  /*f340*/  UMOV UR24, 0x0 ;  /* 0x0000000000187882 */ /* 0x000fe20000000000 */
[----:B------:R-:W-:Y:S01]  /*f350*/  UMOV UR25, 0x8108490 ;  /* 0x0810849000197882 */ /* 0x000fe20000000000 */
[----:B------:R2:W-:Y:S01]  /*f360*/  UTCHMMA gdesc[UR58], gdesc[UR64], tmem[UR6], tmem[UR22], idesc[UR23], UPT ;  /* 0x00ff16403a0075ea */ /* 0x0005e2000b800006 */
[----:B------:R-:W-:Y:S01]  /*f370*/  UIADD3.64 UR66, UPT, UPT, UR48, 0x200, URZ ;  /* 0x0000020030427897 */ /* 0x000fe2000fffe0ff */
[----:B------:R3:W-:Y:S01]  /*f380*/  UTCHMMA gdesc[UR60], gdesc[UR68], tmem[UR6], tmem[UR24], idesc[UR25], UPT ;  /* 0x00ff18443c0075ea */ /* 0x0007e2000b800006 */
[----:B0-----:R-:W-:Y:S02]  /*f390*/  UIADD3.64 UR56, UPT, UPT, UR52, 0x1fe, URZ ;  /* 0x000001fe34387897 */ /* 0x001fe4000fffe0ff */
[----:B------:R-:W-:Y:S01]  /*f3a0*/  UIADD3.64 UR18, UPT, UPT, UR48, 0x280, URZ ;  /* 0x0000028030127897 */ /* 0x000fe2000fffe0ff */
[----:B------:R-:W-:Y:S01]  /*f3b0*/  UMOV UR26, 0x0 ;  /* 0x00000000001a7882 */ /* 0x000fe20000000000 */
[----:B------:R-:W-:Y:S01]  /*f3c0*/  UMOV UR27, 0x8108490 ;  /* 0x08108490001b7882 */ /* 0x000fe20000000000 */
[----:B-1----:R-:W-:-:S02]  /*f3d0*/  UIADD3.64 UR20, UPT, UPT, UR48, 0x300, URZ ;  /* 0x0000030030147897 */ /* 0x002fc4000fffe0ff */
[----:B--2---:R-:W-:Y:S02]  /*f3e0*/  UIADD3.64 UR58, UPT, UPT, UR52, 0x200, URZ ;  /* 0x00000200343a7897 */ /* 0x004fe4000fffe0ff */
[----:B------:R0:W-:Y:S01]  /*f3f0*/  UTCHMMA gdesc[UR62], gdesc[UR56], tmem[UR6], tmem[UR26], idesc[UR27], UPT ;  /* 0x00ff1a383e0075ea */ /* 0x0001e2000b800006 */
[----:B---3--:R-:W-:Y:S01]  /*f400*/  UIADD3.64 UR60, UPT, UPT, UR52, 0x202, URZ ;  /* 0x00000202343c7897 */ /* 0x008fe2000fffe0ff */
[----:B------:R-:W-:Y:S01]  /*f410*/  UMOV UR28, 0x0 ;  /* 0x00000000001c7882 */ /* 0x000fe20000000000 */
[----:B------:R-:W-:Y:S01]  /*f420*/  UMOV UR29, 0x8108490 ;  /* 0x08108490001d7882 */ /* 0x000fe20000000000 */
[----:B------:R-:W-:Y:S02]  /*f430*/  UIADD3 UR77, UPT, UPT, UR6, 0x40, URZ ;  /* 0x00000040064d7890 */ /* 0x000fe4000fffe0ff */
[----:B------:R-:W-:Y:S01]  /*f440*/  UIADD3.64 UR22, UPT, UPT, UR48, 0x780, URZ ;  /* 0x0000078030167897 */ /* 0x000fe2000fffe0ff */
[----:B------:R1:W-:Y:S01]  /*f450*/  UTCHMMA gdesc[UR66], gdesc[UR58], tmem[UR6], tmem[UR28], idesc[UR29], UPT ;  /* 0x00ff1c3a420075ea */ /* 0x0003e2000b800006 */
[----:B------:R-:W-:-:S02]  /*f460*/  UIADD3 UR76, UPT, UPT, UR6, 0x40, URZ ;  /* 0x00000040064c7890 */ /* 0x000fc4000fffe0ff */
[----:B0-----:R-:W-:Y:S02]  /*f470*/  UIADD3.64 UR62, UPT, UPT, UR52, 0x204, URZ ;  /* 0x00000204343e7897 */ /* 0x001fe4000fffe0ff */
[----:B------:R-:W-:Y:S01]  /*f480*/  UIADD3.64 UR24, UPT, UPT, UR48, 0x800, URZ ;  /* 0x0000080030187897 */ /* 0x000fe2000fffe0ff */
[----:B------:R-:W-:Y:S01]  /*f490*/  UMOV UR30, 0x0 ;  /* 0x00000000001e7882 */ /* 0x000fe20000000000 */
[----:B------:R-:W-:Y:S01]  /*f4a0*/  UMOV UR31, 0x8108490 ;  /* 0x08108490001f7882 */ /* 0x000fe20000000000 */
[----:B------:R-:W-:Y:S02]  /*f4b0*/  UIADD3 UR75, UPT, UPT, UR6, 0x40, URZ ;  /* 0x00000040064b7890 */ /* 0x000fe4000fffe0ff */
[----:B------:R0:W-:Y:S01]  /*f4c0*/  UTCHMMA gdesc[UR18], gdesc[UR60], tmem[UR6], tmem[UR30], idesc[UR31], UPT ;  /* 0x00ff1e3c120075ea */ /* 0x0001e2000b800006 */
[----:B------:R-:W-:Y:S02]  /*f4d0*/  UIADD3.64 UR26, UPT, UPT, UR48, 0x880, URZ ;  /* 0x00000880301a7897 */ /* 0x000fe4000fffe0ff */
[----:B------:R-:W-:-:S02]  /*f4e0*/  UIADD3 UR74, UPT, UPT, UR6, 0x40, URZ ;  /* 0x00000040064a7890 */ /* 0x000fc4000fffe0ff */
[----:B-1----:R-:W-:Y:S02]  /*f4f0*/  UIADD3.64 UR66, UPT, UPT, UR48, 0x900, URZ ;  /* 0x0000090030427897 */ /* 0x002fe4000fffe0ff */
[----:B------:R-:W-:Y:S02]  /*f500*/  UIADD3 UR73, UPT, UPT, UR6, 0x40, URZ ;  /* 0x0000004006497890 */ /* 0x000fe4000fffe0ff */
[----:B------:R-:W-:Y:S02]  /*f510*/  UIADD3.64 UR28, UPT, UPT, UR48, 0x980, URZ ;  /* 0x00000980301c7897 */ /* 0x000fe4000fffe0ff */
[----:B------:R-:W-:Y:S02]  /*f520*/  UIADD3 UR72, UPT, UPT, UR6, 0x40, URZ ;  /* 0x0000004006487890 */ /* 0x000fe4000fffe0ff */
[----:B0-----:R-:W-:Y:S01]  /*f530*/  UIADD3.64 UR30, UPT, UPT, UR48, 0xa00, URZ ;  /* 0x00000a00301e7897 */ /* 0x001fe2000fffe0ff */
[----:B------:R-:W-:Y:S01]  /*f540*/  UMOV UR32, 0x0 ;  /* 0x0000000000207882 */ /* 0x000fe20000000000 */
[----:B------:R-:W-:Y:S01]  /*f550*/  UMOV UR33, 0x8108490 ;  /* 0x0810849000217882 */ /* 0x000fe20000000000 */
[----:B------:R-:W-:-:S02]  /*f560*/  UIADD3 UR71, UPT, UPT, UR6, 0x40, URZ ;  /* 0x0000004006477890 */ /* 0x000fc4000fffe0ff */
[----:B------:R0:W-:Y:S01]  /*f570*/  UTCHMMA gdesc[UR20], gdesc[UR62], tmem[UR6], tmem[UR32], idesc[UR33], UPT ;  /* 0x00ff203e140075ea */ /* 0x0001e2000b800006 */
[----:B------:R-:W-:Y:S01]  /*f580*/  UIADD3.64 UR18, UPT, UPT, UR48, 0xa80, URZ ;  /* 0x00000a8030127897 */ /* 0x000fe2000fffe0ff */
[----:B------:R-:W-:Y:S01]  /*f590*/  UMOV UR34, 0x0 ;  /* 0x0000000000227882 */ /* 0x000fe20000000000 */
[----:B------:R-:W-:Y:S01]  /*f5a0*/  UMOV UR35, 0x8108490 ;  /* 0x0810849000237882 */ /* 0x000fe20000000000 */
[----:B------:R-:W-:Y:S01]  /*f5b0*/  UIADD3 UR70, UPT, UPT, UR6, 0x40, URZ ;  /* 0x0000004006467890 */ /* 0x000fe2000fffe0ff */
[----:B------:R0:W-:Y:S01]  /*f5c0*/  UTCHMMA gdesc[UR22], gdesc[UR50], tmem[UR77], tmem[UR34], idesc[UR35], !UPT ;  /* 0x00ff2232160075ea */ /* 0x0001e2000f80004d */
[----:B------:R-:W-:Y:S01]  /*f5d0*/  UIADD3.64 UR48, UPT, UPT, UR48, 0xb00, URZ ;  /* 0x00000b0030307897 */ /* 0x000fe2000fffe0ff */
[----:B------:R-:W-:Y:S01]  /*f5e0*/  UMOV UR36, 0x0 ;  /* 0x0000000000247882 */ /* 0x000fe20000000000 */
[----:B------:R-:W-:Y:S01]  /*f5f0*/  UMOV UR37, 0x8108490 ;  /* 0x0810849000257882 */ /* 0x000fe20000000000 */
[----:B------:R-:W-:Y:S01]  /*f600*/  UMOV UR38, 0x0 ;  /* 0x0000000000267882 */ /* 0x000fe20000000000 */
[----:B------:R-:W-:Y:S01]  /*f610*/  UMOV UR39, 0x8108490 ;  /* 0x0810849000277882 */ /* 0x000fe20000000000 */
[----:B------:R-:W-:Y:S01]  /*f620*/  UMOV UR40, 0x0 ;  /* 0x0000000000287882 */ /* 0x000fe20000000000 */
[----:B------:R-:W-:Y:S01]  /*f630*/  UMOV UR41, 0x8108490 ;  /* 0x0810849000297882 */ /* 0x000fe20000000000 */
[----:B------:R0:W-:Y:S01]  /*f640*/  UTCHMMA gdesc[UR24], gdesc[UR52], tmem[UR76], tmem[UR36], idesc[UR37], UPT ;  /* 0x00ff2434180075ea */ /* 0x0001e2000b80004c */
        /* <DEDUP_REMOVED lines=12> */
[----:B------:R0:W-:Y:S01]  /*f710*/  UTCHMMA gdesc[UR18], gdesc[UR60], tmem[UR71], tmem[UR46], idesc[UR47], UPT ;  /* 0x00ff2e3c120075ea */ /* 0x0001e2000b800047 */
[----:B------:R0:W-:Y:S01]  /*f720*/  UTCHMMA gdesc[UR48], gdesc[UR62], tmem[UR70], tmem[UR54], idesc[UR55], UPT ;  /* 0x00ff363e300075ea */ /* 0x0001e2000b800046 */
[----:B------:R0:W-:Y:S01]  /*f730*/  UTCBAR [UR11], URZ ;  /* 0x000000ff0b0073e9 */ /* 0x0001e200080000ff */
[----:B------:R-:W-:Y:S01]  /*f740*/  NOP ;  /* 0x0000000000007918 */ /* 0x000fe20000000000 */
.L_x_6:
[----:B------:R1:W-:Y:S01]  /*f750*/  STL [R1+0x590], RZ ;  /* 0x000590ff01007387 */ /* 0x0003e20000100800 */
[----:B0-----:R-:W-:Y:S01]  /*f760*/  UMOV UR18, UR14 ;  /* 0x0000000e00127c82 */ /* 0x001fe20008000000 */
[----:B------:R-:W-:Y:S01]  /*f770*/  UMOV UR19, UR15 ;  /* 0x0000000f00137c82 */ /* 0x000fe20008000000 */
[----:B------:R-:W-:Y:S05]  /*f780*/  @!P3 BRA `(.L_x_7) ;  /* 0x000001600074b947 */ /* 0x000fea0003800000 */
[----:B------:R-:W-:Y:S01]  /*f790*/  SHF.R.S32.HI R3, RZ, 0x1f, R162 ;  /* 0x0000001fff037819 */ /* 0x000fe200000114a2 */
[----:B------:R-:W-:Y:S01]  /*f7a0*/  ULOP3.LUT UR14, UR9, 0x4000000, URZ, 0xfc, !UPT ;  /* 0x04000000090e7892 */ /* 0x000fe2000f8efcff */
[----:B------:R-:W-:Y:S01]  /*f7b0*/  SHF.R.S32.HI R163, RZ, 0x1f, R165 ;  /* 0x0000001fffa37819 */ /* 0x000fe200000114a5 */
[----:B------:R-:W-:Y:S01]  /*f7c0*/  UIADD3.64 UR20, UPT, UPT, UR12, 0x80, URZ ;  /* 0x000000800c147897 */ /* 0x000fe2000fffe0ff */
[C---:B------:R-:W-:Y:S01]  /*f7d0*/  SHF.L.U64.HI R3, R162.reuse, 0x1, R3 ;  /* 0x00000001a2037819 */ /* 0x040fe20000010203 */
[----:B------:R-:W-:Y:S01]  /*f7e0*/  IMAD.SHL.U32 R162, R162, 0x2, RZ ;  /* 0x00000002a2a27824 */ /* 0x000fe200078e00ff */
[C---:B------:R-:W-:Y:S01]  /*f7f0*/  SHF.L.U64.HI R163, R165.reuse, 0x1, R163 ;  /* 0x00000001a5a37819 */ /* 0x040fe200000102a3 */
[----:B------:R-:W-:Y:S01]  /*f800*/  IMAD.SHL.U32 R165, R165, 0x2, RZ ;  /* 0x00000002a5a57824 */ /* 0x000fe200078e00ff */
[----:B------:R-:W-:Y:S02]  /*f810*/  UIADD3.64 UR22, UPT, UPT, UR18, 0x2, URZ ;  /* 0x0000000212167897 */ /* 0x000fe4000fffe0ff */
[----:B------:R-:W-:-:S02]  /*f820*/  UIADD3.64 UR24, UPT, UPT, UR12, 0x100, URZ ;  /* 0x000001000c187897 */ /* 0x000fc4000fffe0ff */
[----:B------:R-:W-:Y:S02]  /*f830*/  UIADD3.64 UR26, UPT, UPT, UR18, 0x4, URZ ;  /* 0x00000004121a7897 */ /* 0x000fe4000fffe0ff */
[----:B------:R-:W-:Y:S02]  /*f840*/  UIADD3.64 UR28, UPT, UPT, UR12, 0x180, URZ ;  /* 0x000001800c1c7897 */ /* 0x000fe4000fffe0ff */
[----:B------:R-:W-:Y:S02]  /*f850*/  UIADD3.64 UR30, UPT, UPT, UR18, 0x1fe, URZ ;  /* 0x000001fe121e7897 */ /* 0x000fe4000fffe0ff */
[----:B------:R-:W-:Y:S02]  /*f860*/  UIADD3.64 UR32, UPT, UPT, UR12, 0x200, URZ ;  /* 0x000002000c207897 */ /* 0x000fe4000fffe0ff */
        /* <DEDUP_REMOVED lines=12> */
[----:B------:R-:W-:Y:S01]  /*f930*/  UIADD3.64 UR58, UPT, UPT, UR12, 0xb00, URZ ;  /* 0x00000b000c3a7897 */ /* 0x000fe2000fffe0ff */
[----:B------:R-:W-:Y:S01]  /*f940*/  UMOV UR11, 0x1 ;  /* 0x00000001000b7882 */ /* 0x000fe20000000000 */
[----:B------:R-:W-:Y:S01]  /*f950*/  UMOV UR9, URZ ;  /* 0x000000ff00097c82 */ /* 0x000fe20008000000 */
[----:B------:R-:W-:Y:S01]  /*f960*/  UMOV UR60, UR10 ;  /* 0x0000000a003c7c82 */ /* 0x000fe20008000000 */
[----:B------:R-:W-:-:S08]  /*f970*/  UMOV UR61, 0x40004040 ;  /* 0x40004040003d7882 */ /* 0x000fd00000000000 */
.L_x_10:
[----:B------:R0:W-:Y:S04]  /*f980*/  STL.64 [R1+0xea8], R158 ;  /* 0x000ea89e01007387 */ /* 0x0001e80000100a00 */
[----:B------:R-:W-:Y:S04]  /*f990*/  STL.64 [R1+0xea0], R160 ;  /* 0x000ea0a001007387 */ /* 0x000fe80000100a00 */
[----:B-----5:R2:W-:Y:S01]  /*f9a0*/  STL.64 [R1+0xe90], R2 ;  /* 0x000e900201007387 */ /* 0x0205e20000100a00 */
[----:B0-----:R-:W-:-:S05]  /*f9b0*/  IADD3 R158, P0, PT, R4, R165, RZ ;  /* 0x000000a5049e7210 */ /* 0x001fca0007f1e0ff */
[----:B------:R0:W-:Y:S01]  /*f9c0*/  STL [R1+0xe38], R158 ;  /* 0x000e389e01007387 */ /* 0x0001e20000100800 */
[-C--:B--2---:R-:W-:Y:S02]  /*f9d0*/  IADD3 R3, P3, PT, R6, R165.reuse, RZ ;  /* 0x000000a506037210 */ /* 0x084fe40007f7e0ff */
[----:B-----5:R-:W-:-:S03]  /*f9e0*/  IADD3 R2, P4, PT, R24, R165, RZ ;  /* 0x000000a518027210 */ /* 0x020fc60007f9e0ff */
[----:B------:R2:W-:Y:S01]  /*f9f0*/  STL [R1+0xe3c], R3 ;  /* 0x000e3c0301007387 */ /* 0x0005e20000100800 */
[----:B0-----:R-:W-:Y:S01]  /*fa00*/  IADD3 R158, P5, PT, R26, R165, RZ ;  /* 0x000000a51a9e7210 */ /* 0x001fe20007fbe0ff */
[--C-:B------:R-:W-:Y:S02]  /*fa10*/  IMAD.X R4, R25, 0x1, R163.reuse, P4 ;  /* 0x0000000119047824 */ /* 0x100fe400020e06a3 */
[----:B------:R0:W-:Y:S04]  /*fa20*/  STL [R1+0xe40], R2 ;  /* 0x000e400201007387 */ /* 0x0001e80000100800 */
[----:B------:R-:W-:Y:S01]  /*fa30*/  STL [R1+0xe44], R158 ;  /* 0x000e449e01007387 */ /* 0x000fe20000100800 */
[--C-:B--2---:R-:W-:Y:S02]  /*fa40*/  IMAD.X R3, R5, 0x1, R163.reuse, P0 ;  /* 0x0000000105037824 */ /* 0x104fe400000e06a3 */
[----:B0-----:R-:W-:-:S03]  /*fa50*/  IMAD.X R2, R7, 0x1, R163, P3 ;  /* 0x0000000107027824 */ /* 0x001fc600018e06a3 */
[----:B------:R0:W-:Y:S04]  /*fa60*/  STL [R1+0xe28], R3 ;  /* 0x000e280301007387 */ /* 0x0001e80000100800 */
[----:B------:R2:W-:Y:S04]  /*fa70*/  STL [R1+0xe2c], R2 ;  /* 0x000e2c0201007387 */ /* 0x0005e80000100800 */
[----:B------:R3:W-:Y:S01]  /*fa80*/  STL [R1+0xe30], R4 ;  /* 0x000e300401007387 */ /* 0x0007e20000100800 */
[----:B0-----:R-:W-:Y:S01]  /*fa90*/  IMAD.X R3, R27, 0x1, R163, P5 ;  /* 0x000000011b037824 */ /* 0x001fe200028e06a3 */
[----:B--2---:R-:W-:-:S04]  /*faa0*/  IADD3 R2, P0, PT, R44, R165, RZ ;  /* 0x000000a52c027210 */ /* 0x004fc80007f1e0ff */
[----:B------:R0:W-:Y:S01]  /*fab0*/  STL [R1+0xe34], R3 ;  /* 0x000e340301007387 */ /* 0x0001e20000100800 */
[----:B---3--:R-:W-:-:S03]  /*fac0*/  IADD3 R4, P3, PT, R46, R165, RZ ;  /* 0x000000a52e047210 */ /* 0x008fc60007f7e0ff */
[----:B------:R2:W-:Y:S01]  /*fad0*/  STL [R1+0xdf0], R2 ;  /* 0x000df00201007387 */ /* 0x0005e20000100800 */
[----:B------:R-:W-:-:S03]  /*fae0*/  IMAD.X R44, R45, 0x1, R163, P0 ;  /* 0x000000012d2c7824 */ /* 0x000fc600000e06a3 */
[----:B------:R3:W-:Y:S01]  /*faf0*/  STL [R1+0xdf4], R4 ;  /* 0x000df40401007387 */ /* 0x0007e20000100800 */
[----:B------:R-:W-:Y:S01]  /*fb00*/  IMAD.X R46, R47, 0x1, R163, P3 ;  /* 0x000000012f2e7824 */ /* 0x000fe200018e06a3 */
[-C--:B0-----:R-:W-:Y:S02]  /*fb10*/  IADD3 R3, P4, PT, R64, R165.reuse, RZ ;  /* 0x000000a540037210 */ /* 0x081fe40007f9e0ff */
[----:B--2---:R-:W-:-:S03]  /*fb20*/  IADD3 R2, P5, PT, R66, R165, RZ ;  /* 0x000000a542027210 */ /* 0x004fc60007fbe0ff */
[----:B------:R0:W-:Y:S01]  /*fb30*/  STL [R1+0xdf8], R3 ;  /* 0x000df80301007387 */ /* 0x0001e20000100800 */
[--C-:B------:R-:W-:Y:S01]  /*fb40*/  IMAD.X R64, R65, 0x1, R163.reuse, P4 ;  /* 0x0000000141407824 */ /* 0x100fe200020e06a3 */
[----:B---3--:R-:W-:Y:S02]  /*fb50*/  IADD3 R4, P3, PT, R86, R165, RZ ;  /* 0x000000a556047210 */ /* 0x008fe40007f7e0ff */
[----:B------:R-:W-:Y:S01]  /*fb60*/  STL [R1+0xe98], R44 ;  /* 0x000e982c01007387 */ /* 0x000fe20000100800 */
[----:B------:R-:W-:-:S03]  /*fb70*/  IMAD.X R66, R67, 0x1, R163, P5 ;  /* 0x0000000143427824 */ /* 0x000fc600028e06a3 */
[----:B------:R2:W-:Y:S01]  /*fb80*/  STL [R1+0xdfc], R2 ;  /* 0x000dfc0201007387 */ /* 0x0005e20000100800 */
[--C-:B------:R-:W-:Y:S01]  /*fb90*/  IMAD.X R86, R87, 0x1, R163.reuse, P3 ;  /* 0x0000000157567824 */ /* 0x100fe200018e06a3 */
[-C--:B0-----:R-:W-:Y:S02]  /*fba0*/  IADD3 R3, P4, PT, R104, R165.reuse, RZ ;  /* 0x000000a568037210 */ /* 0x081fe40007f9e0ff */
[----:B------:R-:W-:Y:S03]  /*fbb0*/  STL [R1+0xeb0], R46 ;  /* 0x000eb02e01007387 */ /* 0x000fe60000100800 */
[----:B------:R-:W-:Y:S01]  /*fbc0*/  IMAD.X R104, R105, 0x1, R163, P4 ;  /* 0x0000000169687824 */ /* 0x000fe200020e06a3 */
[----:B------:R-:W-:Y:S01]  /*fbd0*/  STL [R1+0xeb4], R64 ;  /* 0x000eb44001007387 */ /* 0x000fe20000100800 */
[----:B--2---:R-:W-:-:S03]  /*fbe0*/  IADD3 R2, P0, PT, R84, R165, RZ ;  /* 0x000000a554027210 */ /* 0x004fc60007f1e0ff */
[----:B------:R-:W-:Y:S02]  /*fbf0*/  STL [R1+0xeb8], R66 ;  /* 0x000eb84201007387 */ /* 0x000fe40000100800 */
[----:B------:R-:W-:Y:S02]  /*fc00*/  IMAD.X R84, R85, 0x1, R163, P0 ;  /* 0x0000000155547824 */ /* 0x000fe400000e06a3 */
[----:B------:R0:W-:Y:S04]  /*fc10*/  STL [R1+0xe00], R2 ;  /* 0x000e000201007387 */ /* 0x0001e80000100800 */
[----:B------:R2:W-:Y:S04]  /*fc20*/  STL [R1+0xe04], R4 ;  /* 0x000e040401007387 */ /* 0x0005e80000100800 */
[----:B------:R3:W-:Y:S01]  /*fc30*/  STL [R1+0xe08], R3 ;  /* 0x000e080301007387 */ /* 0x0007e20000100800 */
[----:B0-----:R-:W-:-:S03]  /*fc40*/  IADD3 R2, P5, PT, R106, R165, RZ ;  /* 0x000000a56a027210 */ /* 0x001fc60007fbe0ff */
[----:B------:R-:W-:Y:S01]  /*fc50*/  STL [R1+0xebc], R84 ;  /* 0x000ebc5401007387 */ /* 0x000fe20000100800 */
[----:B--2---:R-:W-:-:S03]  /*fc60*/  IADD3 R4, P3, PT, R126, R165, RZ ;  /* 0x000000a57e047210 */ /* 0x004fc60007f7e0ff */
[----:B------:R0:W-:Y:S01]  /*fc70*/  STL [R1+0xe0c], R2 ;  /* 0x000e0c0201007387 */ /* 0x0001e20000100800 */
[----:B------:R-:W-:Y:S02]  /*fc80*/  IADD3.X R106, PT, PT, R107, R163, RZ, P5, !PT ;  /* 0x000000a36b6a7210 */ /* 0x000fe40002ffe4ff */
[----:B---3--:R-:W-:Y:S01]  /*fc90*/  IADD3 R3, P4, PT, R142, R165, RZ ;  /* 0x000000a58e037210 */ /* 0x008fe20007f9e0ff */
[----:B------:R-:W-:Y:S01]  /*fca0*/  STL [R1+0xec0], R86 ;  /* 0x000ec05601007387 */ /* 0x000fe20000100800 */
[----:B------:R-:W-:-:S03]  /*fcb0*/  IMAD.X R126, R127, 0x1, R163, P3 ;  /* 0x000000017f7e7824 */ /* 0x000fc600018e06a3 */
[----:B------:R-:W-:Y:S01]  /*fcc0*/  STL [R1+0xec4], R104 ;  /* 0x000ec46801007387 */ /* 0x000fe20000100800 */
[----:B------:R-:W-:Y:S01]  /*fcd0*/  IMAD.X R142, R143, 0x1, R163, P4 ;  /* 0x000000018f8e7824 */ /* 0x000fe200020e06a3 */
[----:B0-----:R-:W-:-:S05]  /*fce0*/  IADD3 R2, P0, PT, R124, R165, RZ ;  /* 0x000000a57c027210 */ /* 0x001fca0007f1e0ff */
[----:B------:R0:W-:Y:S01]  /*fcf0*/  STL [R1+0xe10], R2 ;  /* 0x000e100201007387 */ /* 0x0001e20000100800 */
[----:B------:R-:W-:-:S03]  /*fd00*/  IMAD.X R124, R125, 0x1, R163, P0 ;  /* 0x000000017d7c7824 */ /* 0x000fc600000e06a3 */
[----:B------:R2:W-:Y:S04]  /*fd10*/  STL [R1+0xe14], R4 ;  /* 0x000e140401007387 */ /* 0x0005e80000100800 */
[----:B------:R3:W-:Y:S01]  /*fd20*/  STL [R1+0xe18], R3 ;  /* 0x000e180301007387 */ /* 0x0007e20000100800 */
[-C--:B0-----:R-:W-:Y:S02]  /*fd30*/  IADD3 R2, P5, PT, R144, R165.reuse, RZ ;  /* 0x000000a590027210 */ /* 0x081fe40007fbe0ff */
[----:B--2---:R-:W-:-:S03]  /*fd40*/  IADD3 R4, P0, PT, R8, R165, RZ ;  /* 0x000000a508047210 */ /* 0x004fc60007f1e0ff */
[----:B------:R0:W-:Y:S01]  /*fd50*/  STL [R1+0xe1c], R2 ;  /* 0x000e1c0201007387 */ /* 0x0001e20000100800 */
[----:B------:R-:W-:Y:S01]  /*fd60*/  IMAD.X R144, R145, 0x1, R163, P5 ;  /* 0x0000000191907824 */ /* 0x000fe200028e06a3 */
[-C--:B---3--:R-:W-:Y:S02]  /*fd70*/  IADD3 R3, P3, PT, R10, R165.reuse, RZ ;  /* 0x000000a50a037210 */ /* 0x088fe40007f7e0ff */
[----:B------:R2:W-:Y:S04]  /*fd80*/  STL [R1+0xe50], R4 ;  /* 0x000e500401007387 */ /* 0x0005e80000100800 */
[----:B------:R3:W-:Y:S01]  /*fd90*/  STL [R1+0xe54], R3 ;  /* 0x000e540301007387 */ /* 0x0007e20000100800 */
[-C--:B0-----:R-:W-:Y:S02]  /*fda0*/  IADD3 R2, P4, PT, R28, R165.reuse, RZ ;  /* 0x000000a51c027210 */ /* 0x081fe40007f9e0ff */
[----:B--2---:R-:W-:-:S03]  /*fdb0*/  IADD3 R4, P5, PT, R30, R165, RZ ;  /* 0x000000a51e047210 */ /* 0x004fc60007fbe0ff */
[----:B------:R0:W-:Y:S01]  /*fdc0*/  STL [R1+0xe20], R2 ;  /* 0x000e200201007387 */ /* 0x0001e20000100800 */
[--C-:B------:R-:W-:Y:S02]  /*fdd0*/  IMAD.X R28, R29, 0x1, R163.reuse, P4 ;  /* 0x000000011d1c7824 */ /* 0x100fe400020e06a3 */
[--C-:B---3--:R-:W-:Y:S01]  /*fde0*/  IMAD.X R3, R9, 0x1, R163.reuse, P0 ;  /* 0x0000000109037824 */ /* 0x108fe200000e06a3 */
[----:B------:R2:W-:Y:S01]  /*fdf0*/  STL [R1+0xe24], R4 ;  /* 0x000e240401007387 */ /* 0x0005e20000100800 */
[----:B------:R-:W-:-:S03]  /*fe00*/  IMAD.X R30, R31, 0x1, R163, P5 ;  /* 0x000000011f1e7824 */ /* 0x000fc600028e06a3 */
[----:B------:R3:W-:Y:S01]  /*fe10*/  STL [R1+0xe48], R3 ;  /* 0x000e480301007387 */ /* 0x0007e20000100800 */
[----:B0-----:R-:W-:Y:S01]  /*fe20*/  IMAD.X R2, R11, 0x1, R163, P3 ;  /* 0x000000010b027824 */ /* 0x001fe200018e06a3 */
[----:B--2---:R-:W-:-:S04]  /*fe30*/  IADD3 R4, P3, PT, R50, R165, RZ ;  /* 0x000000a532047210 */ /* 0x004fc80007f7e0ff */
[----:B------:R0:W-:Y:S01]  /*fe40*/  STL [R1+0xe4c], R2 ;  /* 0x000e4c0201007387 */ /* 0x0001e20000100800 */
[----:B---3--:R-:W-:Y:S01]  /*fe50*/  IADD3 R3, P4, PT, R68, R165, RZ ;  /* 0x000000a544037210 */ /* 0x008fe20007f9e0ff */
[----:B------:R-:W-:-:S04]  /*fe60*/  IMAD.X R50, R51, 0x1, R163, P3 ;  /* 0x0000000133327824 */ /* 0x000fc800018e06a3 */
        /* <DEDUP_REMOVED lines=9> */
[--C-:B------:R-:W-:Y:S01]  /*ff00*/  IMAD.X R70, R71, 0x1, R163.reuse, P5 ;  /* 0x0000000147467824 */ /* 0x100fe200028e06a3 */
        /* <DEDUP_REMOVED lines=23> */
[----:B------:R-:W-:Y:S02]  /*10080*/  IADD3.X R148, PT, PT, R149, R163, RZ, P5, !PT ;  /* 0x000000a395947210 */ /* 0x000fe40002ffe4ff */
        /* <DEDUP_REMOVED lines=90> */
[----:B------:R-:W-:Y:S04]  /*10630*/  STL [R1+0xd2c], R4 ;  /* 0x000d2c0401007387 */ /* 0x000fe80000100800 */
[----:B------:R2:W-:Y:S01]  /*10640*/  STL [R1+0xd30], R3 ;  /* 0x000d300301007387 */ /* 0x0005e20000100800 */
[----:B0-----:R-:W-:-:S05]  /*10650*/  IADD3 R2, P5, PT, R156, R165, RZ ;  /* 0x000000a59c027210 */ /* 0x001fca0007fbe0ff */
[----:B------:R0:W-:Y:S01]  /*10660*/  STL [R1+0xd34], R2 ;  /* 0x000d340201007387 */ /* 0x0001e20000100800 */
[-C--:B------:R-:W-:Y:S01]  /*10670*/  IADD3 R5, P4, PT, R40, R165.reuse, RZ ;  /* 0x000000a528057210 */ /* 0x080fe20007f9e0ff */
[----:B------:R-:W-:Y:S01]  /*10680*/  IMAD.X R156, R157, 0x1, R163, P5 ;  /* 0x000000019d9c7824 */ /* 0x000fe200028e06a3 */
[-C--:B--2---:R-:W-:Y:S01]  /*10690*/  IADD3 R3, P0, PT, R20, R165.reuse, RZ ;  /* 0x000000a514037210 */ /* 0x084fe20007f1e0ff */
[----:B------:R-:W2:Y:S01]  /*106a0*/  LDL.LU.64 R10, [R1] ;  /* 0x00000000010a7983 */ /* 0x000ea20000300a00 */
[----:B0-----:R-:W-:-:S03]  /*106b0*/  IADD3 R2, P3, PT, R22, R165, RZ ;  /* 0x000000a516027210 */ /* 0x001fc60007f7e0ff */
[----:B------:R-:W-:Y:S04]  /*106c0*/  STL [R1+0xd38], R3 ;  /* 0x000d380301007387 */ /* 0x000fe80000100800 */
[----:B------:R-:W3:Y:S04]  /*106d0*/  LDL.LU.64 R8, [R1+0x8] ;  /* 0x0000080001087983 */ /* 0x000ee80000300a00 */
[----:B------:R0:W-:Y:S01]  /*106e0*/  STL [R1+0xd3c], R2 ;  /* 0x000d3c0201007387 */ /* 0x0001e20000100800 */
[----:B------:R-:W-:Y:S01]  /*106f0*/  IADD3 R4, P5, PT, R42, R165, RZ ;  /* 0x000000a52a047210 */ /* 0x000fe20007fbe0ff */
[----:B------:R-:W-:-:S02]  /*10700*/  IMAD.X R20, R21, 0x1, R163, P0 ;  /* 0x0000000115147824 */ /* 0x000fc400000e06a3 */
[----:B0-----:R-:W4:Y:S01]  /*10710*/  LDL.LU.64 R2, [R1+0x10] ;  /* 0x0000100001027983 */ /* 0x001f220000300a00 */
[----:B------:R-:W-:-:S03]  /*10720*/  IMAD.X R22, R23, 0x1, R163, P3 ;  /* 0x0000000117167824 */ /* 0x000fc600018e06a3 */
[----:B------:R0:W-:Y:S04]  /*10730*/  STL [R1+0xd40], R5 ;  /* 0x000d400501007387 */ /* 0x0001e80000100800 */
[----:B-1----:R1:W-:Y:S04]  /*10740*/  STL [R1+0xd44], R4 ;  /* 0x000d440401007387 */ /* 0x0023e80000100800 */
[----:B------:R-:W4:Y:S01]  /*10750*/  LDL.LU.64 R26, [R1+0x18] ;  /* 0x00001800011a7983 */ /* 0x000f220000300a00 */
[-C--:B0-----:R-:W-:Y:S02]  /*10760*/  IADD3 R5, P0, PT, R60, R165.reuse, RZ ;  /* 0x000000a53c057210 */ /* 0x081fe40007f1e0ff */
[----:B-1----:R-:W-:-:S03]  /*10770*/  IADD3 R4, P3, PT, R62, R165, RZ ;  /* 0x000000a53e047210 */ /* 0x002fc60007f7e0ff */
[----:B------:R-:W-:Y:S04]  /*10780*/  STL [R1+0xd48], R5 ;  /* 0x000d480501007387 */ /* 0x000fe80000100800 */
[----:B------:R-:W4:Y:S04]  /*10790*/  LDL.LU.64 R24, [R1+0x20] ;  /* 0x0000200001187983 */ /* 0x000f280000300a00 */
[----:B------:R0:W-:Y:S04]  /*107a0*/  STL [R1+0xd4c], R4 ;  /* 0x000d4c0401007387 */ /* 0x0001e80000100800 */
[----:B------:R-:W4:Y:S04]  /*107b0*/  LDL.LU.64 R6, [R1+0x28] ;  /* 0x0000280001067983 */ /* 0x000f280000300a00 */
[----:B0-----:R-:W4:Y:S01]  /*107c0*/  LDL.LU.64 R4, [R1+0x30] ;  /* 0x0000300001047983 */ /* 0x001f220000300a00 */
[--C-:B------:R-:W-:Y:S01]  /*107d0*/  IMAD.X R40, R41, 0x1, R163.reuse, P4 ;  /* 0x0000000129287824 */ /* 0x100fe200020e06a3 */
[-C--:B------:R-:W-:Y:S01]  /*107e0*/  IADD3 R15, P4, PT, R80, R165.reuse, RZ ;  /* 0x000000a5500f7210 */ /* 0x080fe20007f9e0ff */
[--C-:B------:R-:W-:Y:S01]  /*107f0*/  IMAD.X R42, R43, 0x1, R163.reuse, P5 ;  /* 0x000000012b2a7824 */ /* 0x100fe200028e06a3 */
[----:B------:R-:W-:Y:S01]  /*10800*/  IADD3 R13, P5, PT, R82, R165, RZ ;  /* 0x000000a5520d7210 */ /* 0x000fe20007fbe0ff */
[----:B------:R-:W-:-:S02]  /*10810*/  IMAD.X R60, R61, 0x1, R163, P0 ;  /* 0x000000013d3c7824 */ /* 0x000fc400000e06a3 */
[----:B------:R-:W-:Y:S04]  /*10820*/  STL [R1+0xd50], R15 ;  /* 0x000d500f01007387 */ /* 0x000fe80000100800 */
[----:B------:R0:W-:Y:S01]  /*10830*/  STL [R1+0xd54], R13 ;  /* 0x000d540d01007387 */ /* 0x0001e20000100800 */
[--C-:B------:R-:W-:Y:S01]  /*10840*/  IMAD.X R62, R63, 0x1, R163.reuse, P3 ;  /* 0x000000013f3e7824 */ /* 0x100fe200018e06a3 */
[----:B------:R-:W-:Y:S01]  /*10850*/  IADD3 R17, P3, PT, R102, R165, RZ ;  /* 0x000000a566117210 */ /* 0x000fe20007f7e0ff */
[----:B------:R-:W-:Y:S01]  /*10860*/  IMAD.X R80, R81, 0x1, R163, P4 ;  /* 0x0000000151507824 */ /* 0x000fe200020e06a3 */
[----:B------:R-:W-:Y:S02]  /*10870*/  IADD3.X R82, PT, PT, R83, R163, RZ, P5, !PT ;  /* 0x000000a353527210 */ /* 0x000fe40002ffe4ff */
[----:B0-----:R-:W-:-:S02]  /*10880*/  IADD3 R13, P0, PT, R100, R165, RZ ;  /* 0x000000a5640d7210 */ /* 0x001fc40007f1e0ff */
[----:B------:R-:W-:-:S03]  /*10890*/  IADD3 R15, P4, PT, R120, R165, RZ ;  /* 0x000000a5780f7210 */ /* 0x000fc60007f9e0ff */
[----:B------:R0:W-:Y:S01]  /*108a0*/  STL [R1+0xd58], R13 ;  /* 0x000d580d01007387 */ /* 0x0001e20000100800 */
[----:B------:R-:W-:-:S03]  /*108b0*/  IMAD.X R100, R101, 0x1, R163, P0 ;  /* 0x0000000165647824 */ /* 0x000fc600000e06a3 */
[----:B------:R-:W-:Y:S01]  /*108c0*/  STL [R1+0xd5c], R17 ;  /* 0x000d5c1101007387 */ /* 0x000fe20000100800 */
[----:B0-----:R-:W-:-:S03]  /*108d0*/  IADD3 R13, P5, PT, R122, R165, RZ ;  /* 0x000000a57a0d7210 */ /* 0x001fc60007fbe0ff */
[----:B------:R-:W-:Y:S01]  /*108e0*/  STL [R1+0xd60], R15 ;  /* 0x000d600f01007387 */ /* 0x000fe20000100800 */
[----:B------:R-:W-:-:S03]  /*108f0*/  IMAD.X R102, R103, 0x1, R163, P3 ;  /* 0x0000000167667824 */ /* 0x000fc600018e06a3 */
[----:B------:R0:W-:Y:S01]  /*10900*/  STL [R1+0xd64], R13 ;  /* 0x000d640d01007387 */ /* 0x0001e20000100800 */
[--C-:B------:R-:W-:Y:S02]  /*10910*/  IMAD.X R120, R121, 0x1, R163.reuse, P4 ;  /* 0x0000000179787824 */ /* 0x100fe400020e06a3 */
[----:B------:R-:W-:Y:S01]  /*10920*/  IMAD.X R122, R123, 0x1, R163, P5 ;  /* 0x000000017b7a7824 */ /* 0x000fe200028e06a3 */
[----:B0-----:R-:W-:-:S05]  /*10930*/  IADD3 R13, P0, PT, R140, R165, RZ ;  /* 0x000000a58c0d7210 */ /* 0x001fca0007f1e0ff */
[----:B------:R4:W-:Y:S01]  /*10940*/  STL [R1+0xd68], R13 ;  /* 0x000d680d01007387 */ /* 0x0009e20000100800 */
[----:B------:R-:W-:Y:S01]  /*10950*/  IMAD.X R140, R141, 0x1, R163, P0 ;  /* 0x000000018d8c7824 */ /* 0x000fe200000e06a3 */
[----:B--2---:R-:W-:-:S05]  /*10960*/  IADD3 R17, P3, PT, R10, R165, RZ ;  /* 0x000000a50a117210 */ /* 0x004fca0007f7e0ff */
[----:B------:R-:W-:Y:S01]  /*10970*/  IMAD.X R10, R11, 0x1, R163, P3 ;  /* 0x000000010b0a7824 */ /* 0x000fe200018e06a3 */
[----:B------:R-:W-:Y:S01]  /*10980*/  STL [R1+0xd6c], R17 ;  /* 0x000d6c1101007387 */ /* 0x000fe20000100800 */
[----:B---3--:R-:W-:-:S05]  /*10990*/  IADD3 R15, P4, PT, R8, R165, RZ ;  /* 0x000000a5080f7210 */ /* 0x008fca0007f9e0ff */
[----:B------:R-:W-:Y:S01]  /*109a0*/  IMAD.X R8, R9, 0x1, R163, P4 ;  /* 0x0000000109087824 */ /* 0x000fe200020e06a3 */
[----:B------:R-:W-:Y:S01]  /*109b0*/  STL [R1+0xd70], R15 ;  /* 0x000d700f01007387 */ /* 0x000fe20000100800 */
[----:B----4-:R-:W-:-:S05]  /*109c0*/  IADD3 R13, P5, PT, R2, R165, RZ ;  /* 0x000000a5020d7210 */ /* 0x010fca0007fbe0ff */
[----:B------:R-:W-:Y:S01]  /*109d0*/  STL [R1+0xd74], R13 ;  /* 0x000d740d01007387 */ /* 0x000fe20000100800 */
[----:B------:R-:W-:-:S03]  /*109e0*/  IMAD.X R2, R3, 0x1, R163, P5 ;  /* 0x0000000103027824 */ /* 0x000fc600028e06a3 */
[----:B------:R0:W-:Y:S04]  /*109f0*/  STL [R1], R10 ;  /* 0x0000000a01007387 */ /* 0x0001e80000100800 */
[----:B------:R-:W2:Y:S04]  /*10a00*/  LDL.LU.64 R44, [R1+0x38] ;  /* 0x00003800012c7983 */ /* 0x000ea80000300a00 */
[----:B------:R1:W-:Y:S04]  /*10a10*/  STL [R1+0x8], R8 ;  /* 0x0000080801007387 */ /* 0x0003e80000100800 */
[----:B0-----:R-:W3:Y:S01]  /*10a20*/  LDL.LU.64 R10, [R1+0x40] ;  /* 0x00004000010a7983 */ /* 0x001ee20000300a00 */
[----:B------:R-:W-:-:S03]  /*10a30*/  IADD3 R17, P0, PT, R26, R165, RZ ;  /* 0x000000a51a117210 */ /* 0x000fc60007f1e0ff */
[----:B------:R0:W-:Y:S01]  /*10a40*/  STL [R1+0x10], R2 ;  /* 0x0000100201007387 */ /* 0x0001e20000100800 */
[----:B------:R-:W-:-:S03]  /*10a50*/  IADD3 R15, P3, PT, R24, R165, RZ ;  /* 0x000000a5180f7210 */ /* 0x000fc60007f7e0ff */
[----:B-1----:R-:W4:Y:S01]  /*10a60*/  LDL.LU.64 R8, [R1+0x48] ;  /* 0x0000480001087983 */ /* 0x002f220000300a00 */
[----:B------:R-:W-:-:S03]  /*10a70*/  IADD3 R13, P4, PT, R6, R165, RZ ;  /* 0x000000a5060d7210 */ /* 0x000fc60007f9e0ff */
[----:B0-----:R-:W4:Y:S04]  /*10a80*/  LDL.LU.64 R2, [R1+0x50] ;  /* 0x0000500001027983 */ /* 0x001f280000300a00 */
[----:B------:R0:W-:Y:S04]  /*10a90*/  STL [R1+0xd78], R17 ;  /* 0x000d781101007387 */ /* 0x0001e80000100800 */
[----:B------:R1:W-:Y:S01]  /*10aa0*/  STL [R1+0xd7c], R15 ;  /* 0x000d7c0f01007387 */ /* 0x0003e20000100800 */
[----:B------:R-:W-:-:S03]  /*10ab0*/  IMAD.X R6, R7, 0x1, R163, P4 ;  /* 0x0000000107067824 */ /* 0x000fc600020e06a3 */
[----:B------:R1:W-:Y:S01]  /*10ac0*/  STL [R1+0xd80], R13 ;  /* 0x000d800d01007387 */ /* 0x0003e20000100800 */
[----:B0-----:R-:W-:Y:S01]  /*10ad0*/  IADD3 R17, P5, PT, R4, R165, RZ ;  /* 0x000000a504117210 */ /* 0x001fe20007fbe0ff */
[----:B-1----:R-:W-:-:S04]  /*10ae0*/  IMAD.X R15, R27, 0x1, R163, P0 ;  /* 0x000000011b0f7824 */ /* 0x002fc800000e06a3 */
[----:B------:R-:W-:Y:S01]  /*10af0*/  STL [R1+0xd84], R17 ;  /* 0x000d841101007387 */ /* 0x000fe20000100800 */
[----:B------:R-:W-:-:S03]  /*10b00*/  IMAD.X R13, R25, 0x1, R163, P3 ;  /* 0x00000001190d7824 */ /* 0x000fc600018e06a3 */
[----:B------:R-:W-:Y:S01]  /*10b10*/  STL [R1+0x18], R15 ;  /* 0x0000180f01007387 */ /* 0x000fe20000100800 */
[----:B------:R-:W-:-:S03]  /*10b20*/  IMAD.X R4, R5, 0x1, R163, P5 ;  /* 0x0000000105047824 */ /* 0x000fc600028e06a3 */
[----:B------:R-:W-:Y:S04]  /*10b30*/  STL [R1+0x20], R13 ;  /* 0x0000200d01007387 */ /* 0x000fe80000100800 */
[----:B------:R-:W4:Y:S04]  /*10b40*/  LDL.LU.64 R26, [R1+0x58] ;  /* 0x00005800011a7983 */ /* 0x000f280000300a00 */
[----:B------:R0:W-:Y:S04]  /*10b50*/  STL [R1+0x28], R6 ;  /* 0x0000280601007387 */ /* 0x0001e80000100800 */
[----:B------:R-:W4:Y:S04]  /*10b60*/  LDL.LU.64 R24, [R1+0x60] ;  /* 0x0000600001187983 */ /* 0x000f280000300a00 */
[----:B------:R1:W-:Y:S04]  /*10b70*/  STL [R1+0x30], R4 ;  /* 0x0000300401007387 */ /* 0x0003e80000100800 */
[----:B0-----:R-:W4:Y:S04]  /*10b80*/  LDL.LU.64 R6, [R1+0x68] ;  /* 0x0000680001067983 */ /* 0x001f280000300a00 */
[----:B-1----:R-:W4:Y:S01]  /*10b90*/  LDL.LU.64 R4, [R1+0x70] ;  /* 0x0000700001047983 */ /* 0x002f220000300a00 */
[----:B--2---:R-:W-:-:S02]  /*10ba0*/  IADD3 R15, P0, PT, R44, R165, RZ ;  /* 0x000000a52c0f7210 */ /* 0x004fc40007f1e0ff */
[----:B---3--:R-:W-:-:S03]  /*10bb0*/  IADD3 R13, P3, PT, R10, R165, RZ ;  /* 0x000000a50a0d7210 */ /* 0x008fc60007f7e0ff */
[----:B------:R0:W-:Y:S04]  /*10bc0*/  STL [R1+0xd88], R15 ;  /* 0x000d880f01007387 */ /* 0x0001e80000100800 */
[----:B------:R1:W-:Y:S01]  /*10bd0*/  STL [R1+0xd8c], R13 ;  /* 0x000d8c0d01007387 */ /* 0x0003e20000100800 */
[-C--:B----4-:R-:W-:Y:S01]  /*10be0*/  IADD3 R17, P4, PT, R8, R165.reuse, RZ ;  /* 0x000000a508117210 */ /* 0x090fe20007f9e0ff */
[--C-:B------:R-:W-:Y:S01]  /*10bf0*/  IMAD.X R10, R11, 0x1, R163.reuse, P3 ;  /* 0x000000010b0a7824 */ /* 0x100fe200018e06a3 */
[----:B0-----:R-:W-:Y:S01]  /*10c00*/  IADD3 R15, P5, PT, R2, R165, RZ ;  /* 0x000000a5020f7210 */ /* 0x001fe20007fbe0ff */
[--C-:B-1----:R-:W-:Y:S02]  /*10c10*/  IMAD.X R13, R45, 0x1, R163.reuse, P0 ;  /* 0x000000012d0d7824 */ /* 0x102fe400000e06a3 */
[----:B------:R-:W-:Y:S01]  /*10c20*/  STL [R1+0xd90], R17 ;  /* 0x000d901101007387 */ /* 0x000fe20000100800 */
[----:B------:R-:W-:-:S03]  /*10c30*/  IMAD.X R8, R9, 0x1, R163, P4 ;  /* 0x0000000109087824 */ /* 0x000fc600020e06a3 */
[----:B------:R-:W-:Y:S01]  /*10c40*/  STL [R1+0xd94], R15 ;  /* 0x000d940f01007387 */ /* 0x000fe20000100800 */
[----:B------:R-:W-:-:S03]  /*10c50*/  IMAD.X R2, R3, 0x1, R163, P5 ;  /* 0x0000000103027824 */ /* 0x000fc600028e06a3 */
[----:B------:R-:W-:Y:S04]  /*10c60*/  STL [R1+0x38], R13 ;  /* 0x0000380d01007387 */ /* 0x000fe80000100800 */
[----:B------:R0:W-:Y:S04]  /*10c70*/  STL [R1+0x40], R10 ;  /* 0x0000400a01007387 */ /* 0x0001e80000100800 */
[----:B------:R-:W2:Y:S04]  /*10c80*/  LDL.LU.64 R44, [R1+0x78] ;  /* 0x00007800012c7983 */ /* 0x000ea80000300a00 */
[----:B------:R1:W-:Y:S04]  /*10c90*/  STL [R1+0x48], R8 ;  /* 0x0000480801007387 */ /* 0x0003e80000100800 */
[----:B0-----:R-:W3:Y:S04]  /*10ca0*/  LDL.LU.64 R10, [R1+0x80] ;  /* 0x00008000010a7983 */ /* 0x001ee80000300a00 */
[----:B------:R0:W-:Y:S01]  /*10cb0*/  STL [R1+0x50], R2 ;  /* 0x0000500201007387 */ /* 0x0001e20000100800 */
[----:B------:R-:W-:-:S03]  /*10cc0*/  IADD3 R17, P0, PT, R26, R165, RZ ;  /* 0x000000a51a117210 */ /* 0x000fc60007f1e0ff */
[----:B-1----:R-:W4:Y:S01]  /*10cd0*/  LDL.LU.64 R8, [R1+0x88] ;  /* 0x0000880001087983 */ /* 0x002f220000300a00 */
[----:B------:R-:W-:-:S03]  /*10ce0*/  IADD3 R15, P3, PT, R24, R165, RZ ;  /* 0x000000a5180f7210 */ /* 0x000fc60007f7e0ff */
[----:B0-----:R-:W4:Y:S04]  /*10cf0*/  LDL.LU.64 R2, [R1+0x90] ;  /* 0x0000900001027983 */ /* 0x001f280000300a00 */
[----:B------:R0:W-:Y:S01]  /*10d00*/  STL [R1+0xd98], R17 ;  /* 0x000d981101007387 */ /* 0x0001e20000100800 */
[----:B------:R-:W-:-:S03]  /*10d10*/  IADD3 R13, P4, PT, R6, R165, RZ ;  /* 0x000000a5060d7210 */ /* 0x000fc60007f9e0ff */
[----:B------:R1:W-:Y:S04]  /*10d20*/  STL [R1+0xd9c], R15 ;  /* 0x000d9c0f01007387 */ /* 0x0003e80000100800 */
[----:B------:R1:W-:Y:S01]  /*10d30*/  STL [R1+0xda0], R13 ;  /* 0x000da00d01007387 */ /* 0x0003e20000100800 */
[----:B0-----:R-:W-:Y:S01]  /*10d40*/  IADD3 R17, P5, PT, R4, R165, RZ ;  /* 0x000000a504117210 */ /* 0x001fe20007fbe0ff */
[--C-:B------:R-:W-:Y:S02]  /*10d50*/  IMAD.X R6, R7, 0x1, R163.reuse, P4 ;  /* 0x0000000107067824 */ /* 0x100fe400020e06a3 */
[--C-:B-1----:R-:W-:Y:S02]  /*10d60*/  IMAD.X R15, R27, 0x1, R163.reuse, P0 ;  /* 0x000000011b0f7824 */ /* 0x102fe400000e06a3 */
[----:B------:R-:W-:Y:S01]  /*10d70*/  STL [R1+0xda4], R17 ;  /* 0x000da41101007387 */ /* 0x000fe20000100800 */
[----:B------:R-:W-:-:S03]  /*10d80*/  IMAD.X R13, R25, 0x1, R163, P3 ;  /* 0x00000001190d7824 */ /* 0x000fc600018e06a3 */
[----:B------:R-:W-:Y:S01]  /*10d90*/  STL [R1+0x58], R15 ;  /* 0x0000580f01007387 */ /* 0x000fe20000100800 */
[----:B------:R-:W-:-:S03]  /*10da0*/  IADD3.X R4, PT, PT, R5, R163, RZ, P5, !PT ;  /* 0x000000a305047210 */ /* 0x000fc60002ffe4ff */
        /* <DEDUP_REMOVED lines=26> */
[----:B-1----:R-:W4:Y:S04]  /*10f50*/  LDL.LU.64 R8, [R1+0xc8] ;  /* 0x0000c80001087983 */ /* 0x002f280000300a00 */
[----:B0-----:R-:W4:Y:S01]  /*10f60*/  LDL.LU.64 R2, [R1+0xd0] ;  /* 0x0000d00001027983 */ /* 0x001f220000300a00 */
[----:B------:R-:W-:-:S03]  /*10f70*/  IADD3 R15, P3, PT, R24, R165, RZ ;  /* 0x000000a5180f7210 */ /* 0x000fc60007f7e0ff */
        /* <DEDUP_REMOVED lines=69> */
[----:B------:R-:W-:-:S03]  /*113d0*/  IADD3.X R2, PT, PT, R3, R163, RZ, P5, !PT ;  /* 0x000000a303027210 */ /* 0x000fc60002ffe4ff */
[----:B------:R-:W-:Y:S04]  /*113e0*/  STL [R1+0xf8], R13 ;  /* 0x0000f80d01007387 */ /* 0x000fe80000100800 */
[----:B------:R0:W-:Y:S04]  /*113f0*/  STL [R1+0xc10], R10 ;  /* 0x000c100a01007387 */ /* 0x0001e80000100800 */
[----:B------:R-:W2:Y:S04]  /*11400*/  LDL.LU.64 R44, [R1+0x138] ;  /* 0x00013800012c7983 */ /* 0x000ea80000300a00 */
[----:B------:R1:W-:Y:S04]  /*11410*/  STL [R1+0x108], R8 ;  /* 0x0001080801007387 */ /* 0x0003e80000100800 */
[----:B0-----:R-:W3:Y:S04]  /*11420*/  LDL.LU.64 R10, [R1+0x140] ;  /* 0x00014000010a7983 */ /* 0x001ee80000300a00 */
[----:B------:R0:W-:Y:S04]  /*11430*/  STL [R1+0x110], R2 ;  /* 0x0001100201007387 */ /* 0x0001e80000100800 */
[----:B-1----:R-:W4:Y:S01]  /*11440*/  LDL.LU.64 R8, [R1+0x148] ;  /* 0x0001480001087983 */ /* 0x002f220000300a00 */
[----:B------:R-:W-:-:S03]  /*11450*/  IADD3 R17, P0, PT, R26, R165, RZ ;  /* 0x000000a51a117210 */ /* 0x000fc60007f1e0ff */
        /* <DEDUP_REMOVED lines=55> */
[----:B------:R-:W-:Y:S04]  /*117d0*/  STL [R1+0x168], R6 ;  /* 0x0001680601007387 */ /* 0x000fe80000100800 */
[----:B------:R-:W4:Y:S04]  /*117e0*/  LDL.LU.64 R24, [R1+0x1a0] ;  /* 0x0001a00001187983 */ /* 0x000f280000300a00 */
[----:B------:R0:W-:Y:S04]  /*117f0*/  STL [R1+0x170], R4 ;  /* 0x0001700401007387 */ /* 0x0001e80000100800 */
[----:B0-----:R-:W4:Y:S04]  /*11800*/  LDL.LU.64 R4, [R1+0x1a8] ;  /* 0x0001a80001047983 */ /* 0x001f280000300a00 */
[----:B------:R-:W4:Y:S01]  /*11810*/  LDL.LU.64 R6, [R1+0x1b0] ;  /* 0x0001b00001067983 */ /* 0x000f220000300a00 */
        /* <DEDUP_REMOVED lines=13> */
[----:B------:R-:W-:Y:S04]  /*118f0*/  STL [R1+0x180], R10 ;  /* 0x0001800a01007387 */ /* 0x000fe80000100800 */
[----:B------:R-:W2:Y:S04]  /*11900*/  LDL.LU.64 R44, [R1+0x1b8] ;  /* 0x0001b800012c7983 */ /* 0x000ea80000300a00 */
[----:B------:R0:W-:Y:S04]  /*11910*/  STL [R1+0x188], R8 ;  /* 0x0001880801007387 */ /* 0x0001e80000100800 */
[----:B0-----:R-:W3:Y:S04]  /*11920*/  LDL.LU.64 R8, [R1+0x1c0] ;  /* 0x0001c00001087983 */ /* 0x001ee80000300a00 */
[----:B------:R0:W-:Y:S04]  /*11930*/  STL [R1+0x190], R2 ;  /* 0x0001900201007387 */ /* 0x0001e80000100800 */
[----:B------:R-:W4:Y:S04]  /*11940*/  LDL.LU.64 R10, [R1+0x1c8] ;  /* 0x0001c800010a7983 */ /* 0x000f280000300a00 */
[----:B0-----:R-:W4:Y:S01]  /*11950*/  LDL.LU.64 R2, [R1+0x1d0] ;  /* 0x0001d00001027983 */ /* 0x001f220000300a00 */
[----:B------:R-:W-:-:S02]  /*11960*/  IADD3 R17, P0, PT, R26, R165, RZ ;  /* 0x000000a51a117210 */ /* 0x000fc40007f1e0ff */
[-C--:B------:R-:W-:Y:S02]  /*11970*/  IADD3 R15, P3, PT, R24, R165.reuse, RZ ;  /* 0x000000a5180f7210 */ /* 0x080fe40007f7e0ff */
[-C--:B------:R-:W-:Y:S01]  /*11980*/  IADD3 R13, P4, PT, R4, R165.reuse, RZ ;  /* 0x000000a5040d7210 */ /* 0x080fe20007f9e0ff */
[----:B------:R0:W-:Y:S04]  /*11990*/  STL [R1+0xde8], R17 ;  /* 0x000de81101007387 */ /* 0x0001e80000100800 */
[----:B------:R1:W-:Y:S04]  /*119a0*/  STL [R1+0xdec], R15 ;  /* 0x000dec0f01007387 */ /* 0x0003e80000100800 */
[----:B------:R1:W-:Y:S01]  /*119b0*/  STL [R1+0x1a8], R13 ;  /* 0x0001a80d01007387 */ /* 0x0003e20000100800 */
[----:B0-----:R-:W-:Y:S01]  /*119c0*/  IADD3 R17, P5, PT, R6, R165, RZ ;  /* 0x000000a506117210 */ /* 0x001fe20007fbe0ff */
[----:B-1----:R-:W-:-:S04]  /*119d0*/  IMAD.X R15, R27, 0x1, R163, P0 ;  /* 0x000000011b0f7824 */ /* 0x002fc800000e06a3 */
[----:B------:R-:W-:Y:S01]  /*119e0*/  STL [R1+0x1b0], R17 ;  /* 0x0001b01101007387 */ /* 0x000fe20000100800 */
[----:B------:R-:W-:-:S03]  /*119f0*/  IMAD.X R13, R25, 0x1, R163, P3 ;  /* 0x00000001190d7824 */ /* 0x000fc600018e06a3 */
[----:B------:R-:W-:Y:S04]  /*11a00*/  STL [R1+0xc80], R15 ;  /* 0x000c800f01007387 */ /* 0x000fe80000100800 */
[----:B------:R4:W-:Y:S04]  /*11a10*/  STL [R1+0xc84], R13 ;  /* 0x000c840d01007387 */ /* 0x0009e80000100800 */
[----:B------:R-:W4:Y:S04]  /*11a20*/  LDL.LU.64 R64, [R1+0x1d8] ;  /* 0x0001d80001407983 */ /* 0x000f280000300a00 */
[----:B------:R-:W4:Y:S04]  /*11a30*/  LDL.LU.64 R24, [R1+0x1e0] ;  /* 0x0001e00001187983 */ /* 0x000f280000300a00 */
[----:B------:R-:W4:Y:S04]  /*11a40*/  LDL.LU.64 R46, [R1+0x1e8] ;  /* 0x0001e800012e7983 */ /* 0x000f280000300a00 */
[----:B------:R-:W4:Y:S01]  /*11a50*/  LDL.LU.64 R26, [R1+0x1f0] ;  /* 0x0001f000011a7983 */ /* 0x000f220000300a00 */
[----:B------:R-:W-:Y:S01]  /*11a60*/  IADD3.X R6, PT, PT, R7, R163, RZ, P5, !PT ;  /* 0x000000a307067210 */ /* 0x000fe20002ffe4ff */
[----:B------:R-:W-:Y:S01]  /*11a70*/  IMAD.X R5, R5, 0x1, R163, P4 ;  /* 0x0000000105057824 */ /* 0x000fe200020e06a3 */
[----:B--2---:R-:W-:-:S05]  /*11a80*/  IADD3 R4, P0, PT, R44, R165, RZ ;  /* 0x000000a52c047210 */ /* 0x004fca0007f1e0ff */
[----:B------:R0:W-:Y:S01]  /*11a90*/  STL [R1+0x1b8], R4 ;  /* 0x0001b80401007387 */ /* 0x0001e20000100800 */
[-C--:B---3--:R-:W-:Y:S02]  /*11aa0*/  IADD3 R7, P3, PT, R8, R165.reuse, RZ ;  /* 0x000000a508077210 */ /* 0x088fe40007f7e0ff */
[----:B----4-:R-:W-:-:S03]  /*11ab0*/  IADD3 R13, P4, PT, R10, R165, RZ ;  /* 0x000000a50a0d7210 */ /* 0x010fc60007f9e0ff */
[----:B------:R1:W-:Y:S01]  /*11ac0*/  STL [R1+0x1c0], R7 ;  /* 0x0001c00701007387 */ /* 0x0003e20000100800 */
[----:B0-----:R-:W-:-:S03]  /*11ad0*/  IADD3 R4, P5, PT, R2, R165, RZ ;  /* 0x000000a502047210 */ /* 0x001fc60007fbe0ff */
[----:B------:R-:W-:Y:S04]  /*11ae0*/  STL [R1+0x1c8], R13 ;  /* 0x0001c80d01007387 */ /* 0x000fe80000100800 */
[----:B------:R0:W-:Y:S01]  /*11af0*/  STL [R1+0x1d0], R4 ;  /* 0x0001d00401007387 */ /* 0x0001e20000100800 */
[----:B-1----:R-:W-:-:S03]  /*11b00*/  IMAD.X R7, R45, 0x1, R163, P0 ;  /* 0x000000012d077824 */ /* 0x002fc600000e06a3 */
[----:B------:R-:W2:Y:S01]  /*11b10*/  LDL.LU.64 R84, [R1+0x1f8] ;  /* 0x0001f80001547983 */ /* 0x000ea20000300a00 */
[----:B------:R-:W-:-:S03]  /*11b20*/  IMAD.X R10, R3, 0x1, R163, P5 ;  /* 0x00000001030a7824 */ /* 0x000fc600028e06a3 */
[----:B------:R-:W3:Y:S04]  /*11b30*/  LDL.LU.64 R66, [R1+0x200] ;  /* 0x0002000001427983 */ /* 0x000ee80000300a00 */
[----:B------:R-:W4:Y:S04]  /*11b40*/  LDL.LU.64 R44, [R1+0x208] ;  /* 0x00020800012c7983 */ /* 0x000f280000300a00 */
[----:B------:R-:W4:Y:S01]  /*11b50*/  LDL.LU.64 R2, [R1+0x210] ;  /* 0x0002100001027983 */ /* 0x000f220000300a00 */
[--C-:B------:R-:W-:Y:S02]  /*11b60*/  IMAD.X R8, R9, 0x1, R163.reuse, P3 ;  /* 0x0000000109087824 */ /* 0x100fe400018e06a3 */
[----:B------:R-:W-:Y:S01]  /*11b70*/  IMAD.X R9, R11, 0x1, R163, P4 ;  /* 0x000000010b097824 */ /* 0x000fe200020e06a3 */
[----:B0-----:R-:W-:-:S02]  /*11b80*/  IADD3 R4, P0, PT, R64, R165, RZ ;  /* 0x000000a540047210 */ /* 0x001fc40007f1e0ff */
[----:B------:R-:W-:-:S03]  /*11b90*/  IADD3 R11, P3, PT, R24, R165, RZ ;  /* 0x000000a5180b7210 */ /* 0x000fc60007f7e0ff */
[----:B------:R0:W-:Y:S01]  /*11ba0*/  STL [R1+0x1d8], R4 ;  /* 0x0001d80401007387 */ /* 0x0001e20000100800 */
[----:B------:R-:W-:-:S03]  /*11bb0*/  IADD3 R13, P4, PT, R46, R165, RZ ;  /* 0x000000a52e0d7210 */ /* 0x000fc60007f9e0ff */
[----:B------:R1:W-:Y:S01]  /*11bc0*/  STL [R1+0x1e0], R11 ;  /* 0x0001e00b01007387 */ /* 0x0003e20000100800 */
[----:B0-----:R-:W-:-:S03]  /*11bd0*/  IADD3 R4, P5, PT, R26, R165, RZ ;  /* 0x000000a51a047210 */ /* 0x001fc60007fbe0ff */
[----:B------:R-:W-:Y:S04]  /*11be0*/  STL [R1+0x1e8], R13 ;  /* 0x0001e80d01007387 */ /* 0x000fe80000100800 */
[----:B------:R2:W-:Y:S01]  /*11bf0*/  STL [R1+0x1f0], R4 ;  /* 0x0001f00401007387 */ /* 0x0005e20000100800 */
[----:B-1----:R-:W-:-:S03]  /*11c00*/  IMAD.X R11, R65, 0x1, R163, P0 ;  /* 0x00000001410b7824 */ /* 0x002fc600000e06a3 */
[----:B------:R-:W4:Y:S01]  /*11c10*/  LDL.LU.64 R104, [R1+0x218] ;  /* 0x0002180001687983 */ /* 0x000f220000300a00 */
[----:B------:R-:W-:-:S03]  /*11c20*/  IMAD.X R24, R25, 0x1, R163, P3 ;  /* 0x0000000119187824 */ /* 0x000fc600018e06a3 */
[----:B------:R-:W4:Y:S01]  /*11c30*/  LDL.LU.64 R86, [R1+0x220] ;  /* 0x0002200001567983 */ /* 0x000f220000300a00 */
[----:B------:R-:W-:-:S03]  /*11c40*/  IMAD.X R25, R47, 0x1, R163, P4 ;  /* 0x000000012f197824 */ /* 0x000fc600020e06a3 */
[----:B------:R-:W4:Y:S04]  /*11c50*/  LDL.LU.64 R64, [R1+0x228] ;  /* 0x0002280001407983 */ /* 0x000f280000300a00 */
[----:B------:R-:W4:Y:S01]  /*11c60*/  LDL.LU.64 R46, [R1+0x230] ;  /* 0x00023000012e7983 */ /* 0x000f220000300a00 */
[----:B------:R-:W-:Y:S01]  /*11c70*/  IMAD.X R26, R27, 0x1, R163, P5 ;  /* 0x000000011b1a7824 */ /* 0x000fe200028e06a3 */
[-C--:B--2---:R-:W-:Y:S02]  /*11c80*/  IADD3 R4, P0, PT, R84, R165.reuse, RZ ;  /* 0x000000a554047210 */ /* 0x084fe40007f1e0ff */
[----:B---3--:R-:W-:-:S03]  /*11c90*/  IADD3 R15, P3, PT, R66, R165, RZ ;  /* 0x000000a5420f7210 */ /* 0x008fc60007f7e0ff */
[----:B------:R0:W-:Y:S01]  /*11ca0*/  STL [R1+0x1f8], R4 ;  /* 0x0001f80401007387 */ /* 0x0001e20000100800 */
[----:B----4-:R-:W-:-:S03]  /*11cb0*/  IADD3 R13, P4, PT, R44, R165, RZ ;  /* 0x000000a52c0d7210 */ /* 0x010fc60007f9e0ff */
[----:B------:R-:W-:Y:S01]  /*11cc0*/  STL [R1+0x200], R15 ;  /* 0x0002000f01007387 */ /* 0x000fe20000100800 */
[----:B0-----:R-:W-:-:S03]  /*11cd0*/  IADD3 R4, P5, PT, R2, R165, RZ ;  /* 0x000000a502047210 */ /* 0x001fc60007fbe0ff */
[----:B------:R0:W-:Y:S04]  /*11ce0*/  STL [R1+0x208], R13 ;  /* 0x0002080d01007387 */ /* 0x0001e80000100800 */
[----:B------:R1:W-:Y:S01]  /*11cf0*/  STL [R1+0x210], R4 ;  /* 0x0002100401007387 */ /* 0x0003e20000100800 */
[--C-:B------:R-:W-:Y:S02]  /*11d00*/  IMAD.X R2, R3, 0x1, R163.reuse, P5 ;  /* 0x0000000103027824 */ /* 0x100fe400028e06a3 */
[--C-:B0-----:R-:W-:Y:S02]  /*11d10*/  IMAD.X R13, R67, 0x1, R163.reuse, P3 ;  /* 0x00000001430d7824 */ /* 0x101fe400018e06a3 */
[----:B-1----:R-:W-:-:S03]  /*11d20*/  IMAD.X R4, R45, 0x1, R163, P4 ;  /* 0x000000012d047824 */ /* 0x002fc600020e06a3 */
[----:B------:R0:W-:Y:S01]  /*11d30*/  STL [R1+0xa0], R13 ;  /* 0x0000a00d01007387 */ /* 0x0001e20000100800 */
[----:B------:R-:W-:-:S03]  /*11d40*/  IMAD.X R27, R85, 0x1, R163, P0 ;  /* 0x00000001551b7824 */ /* 0x000fc600000e06a3 */
[----:B------:R-:W2:Y:S04]  /*11d50*/  LDL.LU.64 R84, [R1+0x238] ;  /* 0x0002380001547983 */ /* 0x000ea80000300a00 */
[----:B------:R-:W-:Y:S04]  /*11d60*/  STL [R1+0xa4], R4 ;  /* 0x0000a40401007387 */ /* 0x000fe80000100800 */
[----:B------:R-:W3:Y:S04]  /*11d70*/  LDL.LU.64 R66, [R1+0x240] ;  /* 0x0002400001427983 */ /* 0x000ee80000300a00 */
[----:B------:R1:W-:Y:S04]  /*11d80*/  STL [R1+0xa8], R2 ;  /* 0x0000a80201007387 */ /* 0x0003e80000100800 */
[----:B------:R-:W4:Y:S01]  /*11d90*/  LDL.LU.64 R44, [R1+0x248] ;  /* 0x00024800012c7983 */ /* 0x000f220000300a00 */
[----:B0-----:R-:W-:-:S03]  /*11da0*/  IADD3 R13, P0, PT, R104, R165, RZ ;  /* 0x000000a5680d7210 */ /* 0x001fc60007f1e0ff */
[----:B-1----:R-:W4:Y:S01]  /*11db0*/  LDL.LU.64 R2, [R1+0x250] ;  /* 0x0002500001027983 */ /* 0x002f220000300a00 */
[-C--:B------:R-:W-:Y:S02]  /*11dc0*/  IADD3 R4, P3, PT, R86, R165.reuse, RZ ;  /* 0x000000a556047210 */ /* 0x080fe40007f7e0ff */
[-C--:B------:R-:W-:Y:S01]  /*11dd0*/  IADD3 R15, P4, PT, R64, R165.reuse, RZ ;  /* 0x000000a5400f7210 */ /* 0x080fe20007f9e0ff */
[----:B------:R0:W-:Y:S04]  /*11de0*/  STL [R1+0x218], R13 ;  /* 0x0002180d01007387 */ /* 0x0001e80000100800 */
[----:B------:R1:W-:Y:S01]  /*11df0*/  STL [R1+0x220], R4 ;  /* 0x0002200401007387 */ /* 0x0003e20000100800 */
[----:B0-----:R-:W-:-:S03]  /*11e00*/  IADD3 R13, P5, PT, R46, R165, RZ ;  /* 0x000000a52e0d7210 */ /* 0x001fc60007fbe0ff */
[----:B------:R0:W-:Y:S01]  /*11e10*/  STL [R1+0x228], R15 ;  /* 0x0002280f01007387 */ /* 0x0001e20000100800 */
[----:B-1----:R-:W-:-:S03]  /*11e20*/  IMAD.X R4, R105, 0x1, R163, P0 ;  /* 0x0000000169047824 */ /* 0x002fc600000e06a3 */
[----:B------:R1:W-:Y:S01]  /*11e30*/  STL [R1+0x230], R13 ;  /* 0x0002300d01007387 */ /* 0x0003e20000100800 */
[----:B0-----:R-:W-:-:S03]  /*11e40*/  IMAD.X R15, R87, 0x1, R163, P3 ;  /* 0x00000001570f7824 */ /* 0x001fc600018e06a3 */
[----:B------:R0:W-:Y:S01]  /*11e50*/  STL [R1+0xac], R4 ;  /* 0x0000ac0401007387 */ /* 0x0001e20000100800 */
[----:B-1----:R-:W-:-:S03]  /*11e60*/  IMAD.X R13, R65, 0x1, R163, P4 ;  /* 0x00000001410d7824 */ /* 0x002fc600020e06a3 */
[----:B------:R-:W-:Y:S04]  /*11e70*/  STL [R1+0xb0], R15 ;  /* 0x0000b00f01007387 */ /* 0x000fe80000100800 */
[----:B------:R-:W4:Y:S01]  /*11e80*/  LDL.LU.64 R104, [R1+0x258] ;  /* 0x0002580001687983 */ /* 0x000f220000300a00 */
[----:B0-----:R-:W-:-:S03]  /*11e90*/  IMAD.X R4, R47, 0x1, R163, P5 ;  /* 0x000000012f047824 */ /* 0x001fc600028e06a3 */
[----:B------:R-:W-:Y:S04]  /*11ea0*/  STL [R1+0xb4], R13 ;  /* 0x0000b40d01007387 */ /* 0x000fe80000100800 */
[----:B------:R-:W4:Y:S04]  /*11eb0*/  LDL.LU.64 R86, [R1+0x260] ;  /* 0x0002600001567983 */ /* 0x000f280000300a00 */
[----:B------:R2:W-:Y:S04]  /*11ec0*/  STL [R1+0xb8], R4 ;  /* 0x0000b80401007387 */ /* 0x0005e80000100800 */
[----:B------:R-:W4:Y:S04]  /*11ed0*/  LDL.LU.64 R64, [R1+0x268] ;  /* 0x0002680001407983 */ /* 0x000f280000300a00 */
[----:B------:R-:W4:Y:S01]  /*11ee0*/  LDL.LU.64 R46, [R1+0x270] ;  /* 0x00027000012e7983 */ /* 0x000f220000300a00 */
[----:B--2---:R-:W-:-:S05]  /*11ef0*/  IADD3 R4, P0, PT, R84, R165, RZ ;  /* 0x000000a554047210 */ /* 0x004fca0007f1e0ff */
[----:B------:R0:W-:Y:S01]  /*11f00*/  STL [R1+0x238], R4 ;  /* 0x0002380401007387 */ /* 0x0001e20000100800 */
[-C--:B---3--:R-:W-:Y:S02]  /*11f10*/  IADD3 R15, P3, PT, R66, R165.reuse, RZ ;  /* 0x000000a5420f7210 */ /* 0x088fe40007f7e0ff */
[----:B----4-:R-:W-:-:S03]  /*11f20*/  IADD3 R13, P4, PT, R44, R165, RZ ;  /* 0x000000a52c0d7210 */ /* 0x010fc60007f9e0ff */
[----:B------:R1:W-:Y:S01]  /*11f30*/  STL [R1+0x240], R15 ;  /* 0x0002400f01007387 */ /* 0x0003e20000100800 */
[----:B0-----:R-:W-:-:S03]  /*11f40*/  IADD3 R4, P5, PT, R2, R165, RZ ;  /* 0x000000a502047210 */ /* 0x001fc60007fbe0ff */
[----:B------:R0:W-:Y:S01]  /*11f50*/  STL [R1+0x248], R13 ;  /* 0x0002480d01007387 */ /* 0x0001e20000100800 */
[----:B-1----:R-:W-:-:S03]  /*11f60*/  IMAD.X R15, R85, 0x1, R163, P0 ;  /* 0x00000001550f7824 */ /* 0x002fc600000e06a3 */
[----:B------:R1:W-:Y:S01]  /*11f70*/  STL [R1+0x250], R4 ;  /* 0x0002500401007387 */ /* 0x0003e20000100800 */
[----:B------:R-:W-:Y:S01]  /*11f80*/  IADD3.X R2, PT, PT, R3, R163, RZ, P5, !PT ;  /* 0x000000a303027210 */ /* 0x000fe20002ffe4ff */
[--C-:B0-----:R-:W-:Y:S02]  /*11f90*/  IMAD.X R13, R67, 0x1, R163.reuse, P3 ;  /* 0x00000001430d7824 */ /* 0x101fe400018e06a3 */
[----:B------:R-:W-:Y:S01]  /*11fa0*/  STL [R1+0xbc], R15 ;  /* 0x0000bc0f01007387 */ /* 0x000fe20000100800 */
[----:B-1----:R-:W-:-:S03]  /*11fb0*/  IMAD.X R4, R45, 0x1, R163, P4 ;  /* 0x000000012d047824 */ /* 0x002fc600020e06a3 */
[----:B------:R0:W-:Y:S04]  /*11fc0*/  STL [R1+0xc0], R13 ;  /* 0x0000c00d01007387 */ /* 0x0001e80000100800 */
[----:B------:R-:W2:Y:S04]  /*11fd0*/  LDL.LU.64 R84, [R1+0x278] ;  /* 0x0002780001547983 */ /* 0x000ea80000300a00 */
[----:B------:R-:W-:Y:S04]  /*11fe0*/  STL [R1+0xc4], R4 ;  /* 0x0000c40401007387 */ /* 0x000fe80000100800 */
[----:B------:R-:W3:Y:S04]  /*11ff0*/  LDL.LU.64 R66, [R1+0x280] ;  /* 0x0002800001427983 */ /* 0x000ee80000300a00 */
[----:B------:R1:W-:Y:S04]  /*12000*/  STL [R1+0xc8], R2 ;  /* 0x0000c80201007387 */ /* 0x0003e80000100800 */
[----:B------:R-:W4:Y:S01]  /*12010*/  LDL.LU.64 R44, [R1+0x288] ;  /* 0x00028800012c7983 */ /* 0x000f220000300a00 */
[----:B0-----:R-:W-:-:S03]  /*12020*/  IADD3 R13, P0, PT, R104, R165, RZ ;  /* 0x000000a5680d7210 */ /* 0x001fc60007f1e0ff */
[----:B-1----:R-:W4:Y:S01]  /*12030*/  LDL.LU.64 R2, [R1+0x290] ;  /* 0x0002900001027983 */ /* 0x002f220000300a00 */
[----:B------:R-:W-:-:S03]  /*12040*/  IADD3 R4, P3, PT, R86, R165, RZ ;  /* 0x000000a556047210 */ /* 0x000fc60007f7e0ff */
[----:B------:R0:W-:Y:S01]  /*12050*/  STL [R1+0x258], R13 ;  /* 0x0002580d01007387 */ /* 0x0001e20000100800 */
[----:B------:R-:W-:-:S03]  /*12060*/  IADD3 R15, P4, PT, R64, R165, RZ ;  /* 0x000000a5400f7210 */ /* 0x000fc60007f9e0ff */
        /* <DEDUP_REMOVED lines=25> */
[--C-:B------:R-:W-:Y:S02]  /*12200*/  IMAD.X R2, R3, 0x1, R163.reuse, P5 ;  /* 0x0000000103027824 */ /* 0x100fe400028e06a3 */
[--C-:B0-----:R-:W-:Y:S01]  /*12210*/  IMAD.X R13, R67, 0x1, R163.reuse, P3 ;  /* 0x00000001430d7824 */ /* 0x101fe200018e06a3 */
        /* <DEDUP_REMOVED lines=63> */
[----:B0-----:R-:W-:-:S03]  /*12610*/  IADD3.X R4, PT, PT, R47, R163, RZ, P5, !PT ;  /* 0x000000a32f047210 */ /* 0x001fc60002ffe4ff */
        /* <DEDUP_REMOVED lines=320> */
[----:B------:R2:W-:Y:S04]  /*13a20*/  STL [R1+0x4e8], R13 ;  /* 0x0004e80d01007387 */ /* 0x0005e80000100800 */
[----:B------:R-:W4:Y:S04]  /*13a30*/  LDL.LU.64 R46, [R1+0x520] ;  /* 0x00052000012e7983 */ /* 0x000f280000300a00 */
[----:B------:R3:W-:Y:S04]  /*13a40*/  STL [R1+0x4f0], R4 ;  /* 0x0004f00401007387 */ /* 0x0007e80000100800 */
[----:B------:R-:W4:Y:S04]  /*13a50*/  LDL.LU.64 R104, [R1+0x528] ;  /* 0x0005280001687983 */ /* 0x000f280000300a00 */
[----:B------:R-:W4:Y:S01]  /*13a60*/  LDL.LU.64 R86, [R1+0x530] ;  /* 0x0005300001567983 */ /* 0x000f220000300a00 */
[----:B--2---:R-:W-:-:S05]  /*13a70*/  IADD3 R13, P0, PT, R84, R165, RZ ;  /* 0x000000a5540d7210 */ /* 0x004fca0007f1e0ff */
[----:B------:R0:W-:Y:S01]  /*13a80*/  STL [R1+0xb9c], R13 ;  /* 0x000b9c0d01007387 */ /* 0x0001e20000100800 */
[----:B---3--:R-:W-:-:S05]  /*13a90*/  IADD3 R4, P3, PT, R66, R165, RZ ;  /* 0x000000a542047210 */ /* 0x008fca0007f7e0ff */
[----:B------:R1:W-:Y:S01]  /*13aa0*/  STL [R1+0xba0], R4 ;  /* 0x000ba00401007387 */ /* 0x0003e20000100800 */
[-C--:B----4-:R-:W-:Y:S02]  /*13ab0*/  IADD3 R15, P4, PT, R44, R165.reuse, RZ ;  /* 0x000000a52c0f7210 */ /* 0x090fe40007f9e0ff */
[----:B0-----:R-:W-:Y:S01]  /*13ac0*/  IADD3 R13, P5, PT, R2, R165, RZ ;  /* 0x000000a5020d7210 */ /* 0x001fe20007fbe0ff */
[--C-:B-1----:R-:W-:Y:S02]  /*13ad0*/  IMAD.X R4, R85, 0x1, R163.reuse, P0 ;  /* 0x0000000155047824 */ /* 0x102fe400000e06a3 */
[----:B------:R0:W-:Y:S04]  /*13ae0*/  STL [R1+0xba4], R15 ;  /* 0x000ba40f01007387 */ /* 0x0001e80000100800 */
[----:B------:R1:W-:Y:S01]  /*13af0*/  STL [R1+0xba8], R13 ;  /* 0x000ba80d01007387 */ /* 0x0003e20000100800 */
[----:B0-----:R-:W-:-:S03]  /*13b00*/  IMAD.X R15, R67, 0x1, R163, P3 ;  /* 0x00000001430f7824 */ /* 0x001fc600018e06a3 */
[----:B------:R0:W-:Y:S01]  /*13b10*/  STL [R1+0x4f8], R4 ;  /* 0x0004f80401007387 */ /* 0x0001e20000100800 */
[----:B-1----:R-:W-:-:S03]  /*13b20*/  IMAD.X R13, R45, 0x1, R163, P4 ;  /* 0x000000012d0d7824 */ /* 0x002fc600020e06a3 */
[----:B------:R1:W-:Y:S04]  /*13b30*/  STL [R1+0x500], R15 ;  /* 0x0005000f01007387 */ /* 0x0003e80000100800 */
[----:B------:R-:W2:Y:S01]  /*13b40*/  LDL.LU.64 R44, [R1+0x538] ;  /* 0x00053800012c7983 */ /* 0x000ea20000300a00 */
[----:B0-----:R-:W-:-:S03]  /*13b50*/  IMAD.X R4, R3, 0x1, R163, P5 ;  /* 0x0000000103047824 */ /* 0x001fc600028e06a3 */
[----:B------:R0:W-:Y:S04]  /*13b60*/  STL [R1+0x508], R13 ;  /* 0x0005080d01007387 */ /* 0x0001e80000100800 */
[----:B------:R-:W3:Y:S04]  /*13b70*/  LDL.LU.64 R2, [R1+0x540] ;  /* 0x0005400001027983 */ /* 0x000ee80000300a00 */
[----:B------:R4:W-:Y:S04]  /*13b80*/  STL [R1+0x510], R4 ;  /* 0x0005100401007387 */ /* 0x0009e80000100800 */
[----:B------:R-:W3:Y:S04]  /*13b90*/  LDL.LU.64 R84, [R1+0x548] ;  /* 0x0005480001547983 */ /* 0x000ee80000300a00 */
[----:B------:R-:W3:Y:S01]  /*13ba0*/  LDL.LU.64 R66, [R1+0x550] ;  /* 0x0005500001427983 */ /* 0x000ee20000300a00 */
[----:B-1----:R-:W-:-:S02]  /*13bb0*/  IADD3 R15, P0, PT, R64, R165, RZ ;  /* 0x000000a5400f7210 */ /* 0x002fc40007f1e0ff */
[----:B0-----:R-:W-:-:S03]  /*13bc0*/  IADD3 R13, P3, PT, R46, R165, RZ ;  /* 0x000000a52e0d7210 */ /* 0x001fc60007f7e0ff */
[----:B------:R0:W-:Y:S01]  /*13bd0*/  STL [R1+0xbac], R15 ;  /* 0x000bac0f01007387 */ /* 0x0001e20000100800 */
[----:B----4-:R-:W-:-:S03]  /*13be0*/  IADD3 R4, P4, PT, R104, R165, RZ ;  /* 0x000000a568047210 */ /* 0x010fc60007f9e0ff */
[----:B------:R1:W-:Y:S01]  /*13bf0*/  STL [R1+0xbb0], R13 ;  /* 0x000bb00d01007387 */ /* 0x0003e20000100800 */
[----:B0-----:R-:W-:-:S03]  /*13c00*/  IADD3 R15, P5, PT, R86, R165, RZ ;  /* 0x000000a5560f7210 */ /* 0x001fc60007fbe0ff */
        /* <DEDUP_REMOVED lines=10> */
[----:B0-----:R-:W-:-:S02]  /*13cb0*/  IMAD.X R13, R105, 0x1, R163, P4 ;  /* 0x00000001690d7824 */ /* 0x001fc400020e06a3 */
[----:B-1----:R-:W-:Y:S01]  /*13cc0*/  IMAD.X R4, R87, 0x1, R163, P5 ;  /* 0x0000000157047824 */ /* 0x002fe200028e06a3 */
[----:B------:R0:W5:Y:S04]  /*13cd0*/  LDL.LU R104, [R1+0xec4] ;  /* 0x000ec40001687983 */ /* 0x0001680000300800 */
[----:B------:R0:W5:Y:S04]  /*13ce0*/  LDL.LU R86, [R1+0xec0] ;  /* 0x000ec00001567983 */ /* 0x0001680000300800 */
[----:B------:R3:W-:Y:S04]  /*13cf0*/  STL [R1+0x528], R13 ;  /* 0x0005280d01007387 */ /* 0x0007e80000100800 */
[----:B------:R1:W-:Y:S01]  /*13d00*/  STL [R1+0x530], R4 ;  /* 0x0005300401007387 */ /* 0x0003e20000100800 */
[----:B--2---:R-:W-:-:S05]  /*13d10*/  IADD3 R15, P0, PT, R44, R165, RZ ;  /* 0x000000a52c0f7210 */ /* 0x004fca0007f1e0ff */
[----:B------:R2:W-:Y:S01]  /*13d20*/  STL [R1+0xbbc], R15 ;  /* 0x000bbc0f01007387 */ /* 0x0005e20000100800 */
[----:B---3--:R-:W-:-:S05]  /*13d30*/  IADD3 R13, P3, PT, R2, R165, RZ ;  /* 0x000000a5020d7210 */ /* 0x008fca0007f7e0ff */
[----:B------:R3:W-:Y:S01]  /*13d40*/  STL [R1+0xbc0], R13 ;  /* 0x000bc00d01007387 */ /* 0x0007e20000100800 */
[-C--:B-1----:R-:W-:Y:S02]  /*13d50*/  IADD3 R4, P4, PT, R84, R165.reuse, RZ ;  /* 0x000000a554047210 */ /* 0x082fe40007f9e0ff */
[----:B--2---:R-:W-:-:S03]  /*13d60*/  IADD3 R15, P5, PT, R66, R165, RZ ;  /* 0x000000a5420f7210 */ /* 0x004fc60007fbe0ff */
[----:B------:R1:W-:Y:S01]  /*13d70*/  STL [R1+0xbc4], R4 ;  /* 0x000bc40401007387 */ /* 0x0003e20000100800 */
[----:B---3--:R-:W-:-:S03]  /*13d80*/  IMAD.X R13, R45, 0x1, R163, P0 ;  /* 0x000000012d0d7824 */ /* 0x008fc600000e06a3 */
[----:B------:R2:W-:Y:S04]  /*13d90*/  STL [R1+0xbc8], R15 ;  /* 0x000bc80f01007387 */ /* 0x0005e80000100800 */
[----:B------:R-:W3:Y:S01]  /*13da0*/  LDL.LU.64 R44, [R1+0x578] ;  /* 0x00057800012c7983 */ /* 0x000ee20000300a00 */
[----:B-1----:R-:W-:-:S03]  /*13db0*/  IMAD.X R4, R3, 0x1, R163, P3 ;  /* 0x0000000103047824 */ /* 0x002fc600018e06a3 */
[----:B------:R-:W-:Y:S04]  /*13dc0*/  STL [R1+0x538], R13 ;  /* 0x0005380d01007387 */ /* 0x000fe80000100800 */
[----:B------:R-:W3:Y:S04]  /*13dd0*/  LDL.LU.64 R2, [R1+0x580] ;  /* 0x0005800001027983 */ /* 0x000ee80000300a00 */
[----:B------:R1:W-:Y:S01]  /*13de0*/  STL [R1+0x540], R4 ;  /* 0x0005400401007387 */ /* 0x0003e20000100800 */
[----:B--2---:R-:W-:-:S03]  /*13df0*/  IMAD.X R15, R67, 0x1, R163, P5 ;  /* 0x00000001430f7824 */ /* 0x004fc600028e06a3 */
[----:B------:R0:W5:Y:S04]  /*13e00*/  LDL.LU R84, [R1+0xebc] ;  /* 0x000ebc0001547983 */ /* 0x0001680000300800 */
[----:B------:R0:W5:Y:S01]  /*13e10*/  LDL.LU R66, [R1+0xeb8] ;  /* 0x000eb80001427983 */ /* 0x0001620000300800 */
[----:B-1----:R-:W-:Y:S01]  /*13e20*/  IMAD.X R4, R85, 0x1, R163, P4 ;  /* 0x0000000155047824 */ /* 0x002fe200020e06a3 */
[----:B----4-:R-:W-:-:S04]  /*13e30*/  IADD3 R13, P3, PT, R46, R165, RZ ;  /* 0x000000a52e0d7210 */ /* 0x010fc80007f7e0ff */
[----:B------:R1:W-:Y:S04]  /*13e40*/  STL [R1+0x548], R4 ;  /* 0x0005480401007387 */ /* 0x0003e80000100800 */
[----:B------:R2:W-:Y:S01]  /*13e50*/  STL [R1+0x550], R15 ;  /* 0x0005500f01007387 */ /* 0x0005e20000100800 */
[-C--:B-1----:R-:W-:Y:S02]  /*13e60*/  IADD3 R4, P0, PT, R64, R165.reuse, RZ ;  /* 0x000000a540047210 */ /* 0x082fe40007f1e0ff */
[----:B--2---:R-:W-:-:S03]  /*13e70*/  IADD3 R15, P4, PT, R158, R165, RZ ;  /* 0x000000a59e0f7210 */ /* 0x004fc60007f9e0ff */
[----:B------:R1:W-:Y:S04]  /*13e80*/  STL [R1+0xbcc], R4 ;  /* 0x000bcc0401007387 */ /* 0x0003e80000100800 */
[----:B------:R2:W-:Y:S01]  /*13e90*/  STL [R1+0xbd0], R13 ;  /* 0x000bd00d01007387 */ /* 0x0005e20000100800 */
[----:B-1----:R-:W-:-:S03]  /*13ea0*/  IADD3 R4, P5, PT, R160, R165, RZ ;  /* 0x000000a5a0047210 */ /* 0x002fc60007fbe0ff */
[----:B------:R1:W-:Y:S01]  /*13eb0*/  STL [R1+0xbd4], R15 ;  /* 0x000bd40f01007387 */ /* 0x0003e20000100800 */
[----:B--2---:R-:W-:-:S03]  /*13ec0*/  IMAD.X R13, R65, 0x1, R163, P0 ;  /* 0x00000001410d7824 */ /* 0x004fc600000e06a3 */
[----:B------:R0:W5:Y:S04]  /*13ed0*/  LDL.LU R64, [R1+0xeb4] ;  /* 0x000eb40001407983 */ /* 0x0001680000300800 */
[----:B------:R2:W-:Y:S04]  /*13ee0*/  STL [R1+0xbd8], R4 ;  /* 0x000bd80401007387 */ /* 0x0005e80000100800 */
[----:B-1----:R-:W4:Y:S04]  /*13ef0*/  LDL.LU R15, [R1+0x8c8] ;  /* 0x0008c800010f7983 */ /* 0x002f280000300800 */
[----:B------:R1:W-:Y:S01]  /*13f00*/  STL [R1+0x558], R13 ;  /* 0x0005580d01007387 */ /* 0x0003e20000100800 */
[----:B--2---:R-:W-:-:S03]  /*13f10*/  IMAD.X R4, R47, 0x1, R163, P3 ;  /* 0x000000012f047824 */ /* 0x004fc600018e06a3 */
[----:B------:R0:W5:Y:S04]  /*13f20*/  LDL.LU R46, [R1+0xeb0] ;  /* 0x000eb000012e7983 */ /* 0x0001680000300800 */
[----:B------:R-:W2:Y:S04]  /*13f30*/  LDL.LU R19, [R1+0xab0] ;  /* 0x000ab00001137983 */ /* 0x000ea80000300800 */
[----:B------:R-:W2:Y:S01]  /*13f40*/  LDL.LU R17, [R1+0xaac] ;  /* 0x000aac0001117983 */ /* 0x000ea20000300800 */
[----:B------:R-:W-:-:S03]  /*13f50*/  IADD3.X R21, PT, PT, R161, R163, RZ, P5, !PT ;  /* 0x000000a3a1157210 */ /* 0x000fc60002ffe4ff */
[----:B------:R0:W-:Y:S04]  /*13f60*/  STL [R1+0x560], R4 ;  /* 0x0005600401007387 */ /* 0x0001e80000100800 */
[----:B-1----:R-:W2:Y:S01]  /*13f70*/  LDL.LU R13, [R1+0xaa8] ;  /* 0x000aa800010d7983 */ /* 0x002ea20000300800 */
[----:B0-----:R-:W-:-:S03]  /*13f80*/  IMAD.X R4, R159, 0x1, R163, P4 ;  /* 0x000000019f047824 */ /* 0x001fc600020e06a3 */
[----:B------:R-:W2:Y:S04]  /*13f90*/  LDL.LU.64 R158, [R1+0xea8] ;  /* 0x000ea800019e7983 */ /* 0x000ea80000300a00 */
[----:B------:R-:W4:Y:S04]  /*13fa0*/  LDL.LU.64 R160, [R1+0xea0] ;  /* 0x000ea00001a07983 */ /* 0x000f280000300a00 */
[----:B------:R3:W-:Y:S04]  /*13fb0*/  STL [R1+0x568], R4 ;  /* 0x0005680401007387 */ /* 0x0007e80000100800 */
[----:B------:R2:W-:Y:S01]  /*13fc0*/  STL [R1+0x570], R21 ;  /* 0x0005701501007387 */ /* 0x0005e20000100800 */
[----:B---3--:R-:W-:-:S05]  /*13fd0*/  IADD3 R4, P0, PT, R44, R165, RZ ;  /* 0x000000a52c047210 */ /* 0x008fca0007f1e0ff */
[----:B------:R4:W-:Y:S01]  /*13fe0*/  STL [R1+0x578], R4 ;  /* 0x0005780401007387 */ /* 0x0009e20000100800 */
[----:B------:R-:W-:-:S05]  /*13ff0*/  IADD3 R23, P3, PT, R2, R165, RZ ;  /* 0x000000a502177210 */ /* 0x000fca0007f7e0ff */
[----:B------:R-:W-:Y:S01]  /*14000*/  STL [R1+0x580], R23 ;  /* 0x0005801701007387 */ /* 0x000fe20000100800 */
[-C--:B--2---:R-:W-:Y:S02]  /*14010*/  IADD3 R21, P4, PT, R158, R165.reuse, RZ ;  /* 0x000000a59e157210 */ /* 0x084fe40007f9e0ff */
[----:B----4-:R-:W-:-:S03]  /*14020*/  IADD3 R4, P5, PT, R160, R165, RZ ;  /* 0x000000a5a0047210 */ /* 0x010fc60007fbe0ff */
[----:B------:R-:W-:Y:S01]  /*14030*/  STL [R1+0xbdc], R21 ;  /* 0x000bdc1501007387 */ /* 0x000fe20000100800 */
[--C-:B------:R-:W-:Y:S01]  /*14040*/  IMAD.X R158, R45, 0x1, R163.reuse, P0 ;  /* 0x000000012d9e7824 */ /* 0x100fe200000e06a3 */
[-C--:B------:R-:W-:Y:S01]  /*14050*/  IADD3 R15, P0, PT, R15, R162.reuse, RZ ;  /* 0x000000a20f0f7210 */ /* 0x080fe20007f1e0ff */
[----:B------:R-:W-:Y:S01]  /*14060*/  IMAD.X R160, R3, 0x1, R163, P3 ;  /* 0x0000000103a07824 */ /* 0x000fe200018e06a3 */
[----:B------:R0:W5:Y:S04]  /*14070*/  LDL.LU R44, [R1+0xe98] ;  /* 0x000e9800012c7983 */ /* 0x0001680000300800 */
[----:B------:R1:W-:Y:S01]  /*14080*/  STL [R1+0xbe0], R4 ;  /* 0x000be00401007387 */ /* 0x0003e20000100800 */
[----:B------:R-:W-:-:S03]  /*14090*/  IADD3 R19, P3, PT, R19, R162, RZ ;  /* 0x000000a213137210 */ /* 0x000fc60007f7e0ff */
[----:B------:R-:W2:Y:S01]  /*140a0*/  LDL.LU.64 R2, [R1+0xe90] ;  /* 0x000e900001027983 */ /* 0x000ea20000300a00 */
[--C-:B------:R-:W-:Y:S01]  /*140b0*/  IMAD.X R159, R159, 0x1, R163.reuse, P4 ;  /* 0x000000019f9f7824 */ /* 0x100fe200020e06a3 */
[-C--:B------:R-:W-:Y:S02]  /*140c0*/  IADD3 R17, P4, PT, R17, R162.reuse, RZ ;  /* 0x000000a211117210 */ /* 0x080fe40007f9e0ff */
[----:B-1----:R-:W3:Y:S01]  /*140d0*/  LDL.LU R4, [R1+0xaa4] ;  /* 0x000aa40001047983 */ /* 0x002ee20000300800 */
[----:B------:R-:W-:Y:S01]  /*140e0*/  IMAD.X R161, R161, 0x1, R163, P5 ;  /* 0x00000001a1a17824 */ /* 0x000fe200028e06a3 */
[-C--:B------:R-:W-:Y:S02]  /*140f0*/  IADD3 R13, P5, PT, R13, R162.reuse, RZ ;  /* 0x000000a20d0d7210 */ /* 0x080fe40007fbe0ff */
[----:B------:R1:W-:Y:S04]  /*14100*/  STL [R1+0x8c8], R15 ;  /* 0x0008c80f01007387 */ /* 0x0003e80000100800 */
[----:B-1----:R-:W2:Y:S04]  /*14110*/  LDL.LU R15, [R1+0x8b4] ;  /* 0x0008b400010f7983 */ /* 0x002ea80000300800 */
[----:B------:R-:W4:Y:S04]  /*14120*/  LDL.LU R71, [R1+0xaa0] ;  /* 0x000aa00001477983 */ /* 0x000f280000300800 */
[----:B------:R-:W-:Y:S04]  /*14130*/  STL [R1+0xab0], R19 ;  /* 0x000ab01301007387 */ /* 0x000fe80000100800 */
[----:B------:R-:W4:Y:S04]  /*14140*/  LDL.LU R69, [R1+0x8c4] ;  /* 0x0008c40001457983 */ /* 0x000f280000300800 */
[----:B------:R-:W-:Y:S04]  /*14150*/  STL [R1+0xaac], R17 ;  /* 0x000aac1101007387 */ /* 0x000fe80000100800 */
[----:B------:R-:W4:Y:S04]  /*14160*/  LDL.LU R67, [R1+0xa98] ;  /* 0x000a980001437983 */ /* 0x000f280000300800 */
[----:B------:R1:W-:Y:S04]  /*14170*/  STL [R1+0xaa8], R13 ;  /* 0x000aa80d01007387 */ /* 0x0003e80000100800 */
        /* <DEDUP_REMOVED lines=19> */
[----:B-1----:R-:W4:Y:S04]  /*142b0*/  LDL.LU R13, [R1+0xa48] ;  /* 0x000a4800010d7983 */ /* 0x002f280000300800 */
[----:B------:R-:W4:Y:S04]  /*142c0*/  LDL.LU R23, [R1+0xa64] ;  /* 0x000a640001177983 */ /* 0x000f280000300800 */
[----:B------:R-:W4:Y:S01]  /*142d0*/  LDL.LU R21, [R1+0xa40] ;  /* 0x000a400001157983 */ /* 0x000f220000300800 */
[----:B---3--:R-:W-:-:S05]  /*142e0*/  IADD3 R4, P6, PT, R4, R162, RZ ;  /* 0x000000a204047210 */ /* 0x008fca0007fde0ff */
[----:B------:R1:W-:Y:S04]  /*142f0*/  STL [R1+0xaa4], R4 ;  /* 0x000aa40401007387 */ /* 0x0003e80000100800 */
[----:B-1----:R-:W3:Y:S01]  /*14300*/  LDL.LU R4, [R1+0xa5c] ;  /* 0x000a5c0001047983 */ /* 0x002ee20000300800 */
[--C-:B--2---:R-:W-:Y:S01]  /*14310*/  IMAD.X R15, R15, 0x1, R3.reuse, P0 ;  /* 0x000000010f0f7824 */ /* 0x104fe200000e0603 */
[----:B----4-:R-:W-:Y:S02]  /*14320*/  IADD3 R71, P0, PT, R71, R162, RZ ;  /* 0x000000a247477210 */ /* 0x010fe40007f1e0ff */
[----:B------:R-:W2:Y:S04]  /*14330*/  LDL.LU R19, [R1+0xa38] ;  /* 0x000a380001137983 */ /* 0x000ea80000300800 */
[----:B------:R-:W4:Y:S01]  /*14340*/  LDL.LU R17, [R1+0xa54] ;  /* 0x000a540001117983 */ /* 0x000f220000300800 */
[----:B------:R-:W-:-:S03]  /*14350*/  IMAD.X R69, R69, 0x1, R3, P3 ;  /* 0x0000000145457824 */ /* 0x000fc600018e0603 */
[----:B------:R1:W-:Y:S01]  /*14360*/  STL [R1+0x8b4], R15 ;  /* 0x0008b40f01007387 */ /* 0x0003e20000100800 */
[----:B------:R-:W-:-:S03]  /*14370*/  IADD3 R67, P3, PT, R67, R162, RZ ;  /* 0x000000a243437210 */ /* 0x000fc60007f7e0ff */
[----:B-1----:R-:W4:Y:S01]  /*14380*/  LDL.LU R15, [R1+0xa30] ;  /* 0x000a3000010f7983 */ /* 0x002f220000300800 */
[----:B------:R-:W-:-:S03]  /*14390*/  IMAD.X R65, R65, 0x1, R3, P4 ;  /* 0x0000000141417824 */ /* 0x000fc600020e0603 */
[----:B------:R-:W-:Y:S01]  /*143a0*/  STL [R1+0xaa0], R71 ;  /* 0x000aa04701007387 */ /* 0x000fe20000100800 */
[----:B------:R-:W-:-:S03]  /*143b0*/  IADD3 R63, P4, PT, R63, R162, RZ ;  /* 0x000000a23f3f7210 */ /* 0x000fc60007f9e0ff */
[----:B------:R-:W-:Y:S01]  /*143c0*/  STL [R1+0x8c4], R69 ;  /* 0x0008c44501007387 */ /* 0x000fe20000100800 */
        /* <DEDUP_REMOVED lines=35> */
[----:B------:R-:W-:Y:S04]  /*14600*/  STL [R1+0xa74], R33 ;  /* 0x000a742101007387 */ /* 0x000fe80000100800 */
[----:B------:R1:W-:Y:S04]  /*14610*/  STL [R1+0xa48], R13 ;  /* 0x000a480d01007387 */ /* 0x0003e80000100800 */
[----:B------:R-:W-:Y:S04]  /*14620*/  STL [R1+0xa50], R31 ;  /* 0x000a501f01007387 */ /* 0x000fe80000100800 */
[----:B-1----:R-:W4:Y:S01]  /*14630*/  LDL.LU R13, [R1+0xa4c] ;  /* 0x000a4c00010d7983 */ /* 0x002f220000300800 */
[----:B------:R-:W-:Y:S01]  /*14640*/  IMAD.X R23, R23, 0x1, R3, P4 ;  /* 0x0000000117177824 */ /* 0x000fe200020e0603 */
[----:B------:R-:W-:-:S02]  /*14650*/  IADD3 R21, P4, PT, R21, R162, RZ ;  /* 0x000000a215157210 */ /* 0x000fc40007f9e0ff */
[----:B------:R-:W-:Y:S01]  /*14660*/  STL [R1+0xa6c], R29 ;  /* 0x000a6c1d01007387 */ /* 0x000fe20000100800 */
[----:B---3--:R-:W-:Y:S01]  /*14670*/  IMAD.X R4, R4, 0x1, R3, P5 ;  /* 0x0000000104047824 */ /* 0x008fe200028e0603 */
[----:B--2---:R-:W-:-:S04]  /*14680*/  IADD3 R19, P5, PT, R19, R162, RZ ;  /* 0x000000a213137210 */ /* 0x004fc80007fbe0ff */
[----:B------:R1:W-:Y:S01]  /*14690*/  STL [R1+0xa5c], R4 ;  /* 0x000a5c0401007387 */ /* 0x0003e20000100800 */
[----:B----4-:R-:W-:-:S03]  /*146a0*/  IMAD.X R17, R17, 0x1, R3, P6 ;  /* 0x0000000111117824 */ /* 0x010fc600030e0603 */
[----:B------:R-:W-:Y:S04]  /*146b0*/  STL [R1+0xa64], R23 ;  /* 0x000a641701007387 */ /* 0x000fe80000100800 */
[----:B-1----:R-:W2:Y:S04]  /*146c0*/  LDL.LU R4, [R1+0xa28] ;  /* 0x000a280001047983 */ /* 0x002ea80000300800 */
[----:B------:R-:W-:Y:S01]  /*146d0*/  STL [R1+0xa40], R21 ;  /* 0x000a401501007387 */ /* 0x000fe20000100800 */
[----:B------:R-:W-:-:S03]  /*146e0*/  IADD3 R15, P6, PT, R15, R162, RZ ;  /* 0x000000a20f0f7210 */ /* 0x000fc60007fde0ff */
[----:B------:R-:W3:Y:S04]  /*146f0*/  LDL.LU R71, [R1+0xa44] ;  /* 0x000a440001477983 */ /* 0x000ee80000300800 */
        /* <DEDUP_REMOVED lines=23> */
[----:B------:R-:W-:-:S03]  /*14870*/  IADD3.X R13, PT, PT, R13, R3, RZ, P0, !PT ;  /* 0x000000030d0d7210 */ /* 0x000fc600007fe4ff */
[----:B------:R-:W4:Y:S04]  /*14880*/  LDL.LU R29, [R1+0x9d0] ;  /* 0x0009d000011d7983 */ /* 0x000f280000300800 */
[----:B-1----:R-:W4:Y:S04]  /*14890*/  LDL.LU R15, [R1+0x9ec] ;  /* 0x0009ec00010f7983 */ /* 0x002f280000300800 */
[----:B------:R-:W4:Y:S04]  /*148a0*/  LDL.LU R23, [R1+0x9c8] ;  /* 0x0009c80001177983 */ /* 0x000f280000300800 */
[----:B------:R-:W4:Y:S04]  /*148b0*/  LDL.LU R21, [R1+0x9e4] ;  /* 0x0009e40001157983 */ /* 0x000f280000300800 */
[----:B------:R1:W-:Y:S04]  /*148c0*/  STL [R1+0xa4c], R13 ;  /* 0x000a4c0d01007387 */ /* 0x0003e80000100800 */
[----:B-1----:R-:W4:Y:S04]  /*148d0*/  LDL.LU R13, [R1+0x9c0] ;  /* 0x0009c000010d7983 */ /* 0x002f280000300800 */
[----:B------:R-:W4:Y:S04]  /*148e0*/  LDL.LU R19, [R1+0x9dc] ;  /* 0x0009dc0001137983 */ /* 0x000f280000300800 */
[----:B------:R-:W4:Y:S01]  /*148f0*/  LDL.LU R17, [R1+0x9b8] ;  /* 0x0009b80001117983 */ /* 0x000f220000300800 */
[----:B--2---:R-:W-:-:S05]  /*14900*/  IADD3 R4, P0, PT, R4, R162, RZ ;  /* 0x000000a204047210 */ /* 0x004fca0007f1e0ff */
[----:B------:R1:W-:Y:S01]  /*14910*/  STL [R1+0xa28], R4 ;  /* 0x000a280401007387 */ /* 0x0003e20000100800 */
[----:B---3--:R-:W-:-:S03]  /*14920*/  IMAD.X R71, R71, 0x1, R3, P3 ;  /* 0x0000000147477824 */ /* 0x008fc600018e0603 */
[----:B-1----:R-:W2:Y:S01]  /*14930*/  LDL.LU R4, [R1+0x9d4] ;  /* 0x0009d40001047983 */ /* 0x002ea20000300800 */
[----:B----4-:R-:W-:-:S03]  /*14940*/  IADD3 R69, P3, PT, R69, R162, RZ ;  /* 0x000000a245457210 */ /* 0x010fc60007f7e0ff */
        /* <DEDUP_REMOVED lines=39> */
[-C--:B------:R-:W-:Y:S01]  /*14bc0*/  IADD3 R29, P3, PT, R29, R162.reuse, RZ ;  /* 0x000000a21d1d7210 */ /* 0x080fe20007f7e0ff */
[----:B------:R-:W-:Y:S01]  /*14bd0*/  IMAD.X R15, R15, 0x1, R3, P4 ;  /* 0x000000010f0f7824 */ /* 0x000fe200020e0603 */
[----:B------:R-:W-:-:S04]  /*14be0*/  IADD3 R23, P4, PT, R23, R162, RZ ;  /* 0x000000a217177210 */ /* 0x000fc80007f9e0ff */
[----:B------:R1:W-:Y:S01]  /*14bf0*/  STL [R1+0x9ec], R15 ;  /* 0x0009ec0f01007387 */ /* 0x0003e20000100800 */
[----:B------:R-:W-:-:S03]  /*14c00*/  IMAD.X R21, R21, 0x1, R3, P5 ;  /* 0x0000000115157824 */ /* 0x000fc600028e0603 */
[----:B------:R-:W-:Y:S04]  /*14c10*/  STL [R1+0x9f4], R31 ;  /* 0x0009f41f01007387 */ /* 0x000fe80000100800 */
[----:B-1----:R-:W3:Y:S01]  /*14c20*/  LDL.LU R15, [R1+0x9b0] ;  /* 0x0009b000010f7983 */ /* 0x002ee20000300800 */
[----:B------:R-:W-:-:S03]  /*14c30*/  IADD3 R13, P5, PT, R13, R162, RZ ;  /* 0x000000a20d0d7210 */ /* 0x000fc60007fbe0ff */
[----:B------:R-:W-:Y:S04]  /*14c40*/  STL [R1+0x9d0], R29 ;  /* 0x0009d01d01007387 */ /* 0x000fe80000100800 */
[----:B------:R1:W-:Y:S04]  /*14c50*/  STL [R1+0x9c0], R13 ;  /* 0x0009c00d01007387 */ /* 0x0003e80000100800 */
[----:B------:R-:W-:Y:S04]  /*14c60*/  STL [R1+0x9c8], R23 ;  /* 0x0009c81701007387 */ /* 0x000fe80000100800 */
[----:B-1----:R-:W4:Y:S01]  /*14c70*/  LDL.LU R13, [R1+0x9cc] ;  /* 0x0009cc00010d7983 */ /* 0x002f220000300800 */
[----:B------:R-:W-:Y:S01]  /*14c80*/  IMAD.X R19, R19, 0x1, R3, P6 ;  /* 0x0000000113137824 */ /* 0x000fe200030e0603 */
[----:B------:R-:W-:-:S02]  /*14c90*/  IADD3 R17, P6, PT, R17, R162, RZ ;  /* 0x000000a211117210 */ /* 0x000fc40007fde0ff */
[----:B------:R-:W-:Y:S04]  /*14ca0*/  STL [R1+0x9e4], R21 ;  /* 0x0009e41501007387 */ /* 0x000fe80000100800 */
[----:B------:R-:W4:Y:S04]  /*14cb0*/  LDL.LU R71, [R1+0x9a8] ;  /* 0x0009a80001477983 */ /* 0x000f280000300800 */
[----:B------:R-:W-:Y:S04]  /*14cc0*/  STL [R1+0x9dc], R19 ;  /* 0x0009dc1301007387 */ /* 0x000fe80000100800 */
[----:B------:R-:W4:Y:S04]  /*14cd0*/  LDL.LU R69, [R1+0x9c4] ;  /* 0x0009c40001457983 */ /* 0x000f280000300800 */
[----:B------:R-:W-:Y:S04]  /*14ce0*/  STL [R1+0x9b8], R17 ;  /* 0x0009b81101007387 */ /* 0x000fe80000100800 */
[----:B------:R-:W4:Y:S01]  /*14cf0*/  LDL.LU R67, [R1+0x9a0] ;  /* 0x0009a00001437983 */ /* 0x000f220000300800 */
[----:B--2---:R-:W-:-:S05]  /*14d00*/  IMAD.X R4, R4, 0x1, R3, P0 ;  /* 0x0000000104047824 */ /* 0x004fca00000e0603 */
[----:B------:R1:W-:Y:S04]  /*14d10*/  STL [R1+0x9d4], R4 ;  /* 0x0009d40401007387 */ /* 0x0003e80000100800 */
[----:B------:R-:W2:Y:S04]  /*14d20*/  LDL.LU R65, [R1+0x9bc] ;  /* 0x0009bc0001417983 */ /* 0x000ea80000300800 */
        /* <DEDUP_REMOVED lines=18> */
[----:B-1----:R-:W2:Y:S04]  /*14e50*/  LDL.LU R4, [R1+0x950] ;  /* 0x0009500001047983 */ /* 0x002ea80000300800 */
[----:B------:R-:W2:Y:S04]  /*14e60*/  LDL.LU R23, [R1+0x96c] ;  /* 0x00096c0001177983 */ /* 0x000ea80000300800 */
[----:B------:R-:W2:Y:S04]  /*14e70*/  LDL.LU R21, [R1+0x948] ;  /* 0x0009480001157983 */ /* 0x000ea80000300800 */
[----:B------:R-:W2:Y:S01]  /*14e80*/  LDL.LU R19, [R1+0x964] ;  /* 0x0009640001137983 */ /* 0x000ea20000300800 */
[----:B---3--:R-:W-:-:S05]  /*14e90*/  IADD3 R15, P0, PT, R15, R162, RZ ;  /* 0x000000a20f0f7210 */ /* 0x008fca0007f1e0ff */
[----:B------:R1:W-:Y:S04]  /*14ea0*/  STL [R1+0x9b0], R15 ;  /* 0x0009b00f01007387 */ /* 0x0003e80000100800 */
[----:B------:R-:W3:Y:S04]  /*14eb0*/  LDL.LU R17, [R1+0x95c] ;  /* 0x00095c0001117983 */ /* 0x000ee80000300800 */
[----:B-1----:R-:W3:Y:S01]  /*14ec0*/  LDL.LU R15, [R1+0x940] ;  /* 0x00094000010f7983 */ /* 0x002ee20000300800 */
[----:B----4-:R-:W-:-:S05]  /*14ed0*/  IMAD.X R13, R13, 0x1, R3, P3 ;  /* 0x000000010d0d7824 */ /* 0x010fca00018e0603 */
[----:B------:R1:W-:Y:S04]  /*14ee0*/  STL [R1+0x9cc], R13 ;  /* 0x0009cc0d01007387 */ /* 0x0003e80000100800 */
[----:B-1----:R-:W4:Y:S01]  /*14ef0*/  LDL.LU R13, [R1+0x954] ;  /* 0x00095400010d7983 */ /* 0x002f220000300800 */
[----:B------:R-:W-:Y:S01]  /*14f00*/  IADD3 R71, P3, PT, R71, R162, RZ ;  /* 0x000000a247477210 */ /* 0x000fe20007f7e0ff */
[----:B------:R-:W-:-:S04]  /*14f10*/  IMAD.X R69, R69, 0x1, R3, P4 ;  /* 0x0000000145457824 */ /* 0x000fc800020e0603 */
[----:B------:R1:W-:Y:S01]  /*14f20*/  STL [R1+0x9a8], R71 ;  /* 0x0009a84701007387 */ /* 0x0003e20000100800 */
[----:B------:R-:W-:-:S03]  /*14f30*/  IADD3 R67, P4, PT, R67, R162, RZ ;  /* 0x000000a243437210 */ /* 0x000fc60007f9e0ff */
[----:B------:R0:W-:Y:S04]  /*14f40*/  STL [R1+0x9c4], R69 ;  /* 0x0009c44501007387 */ /* 0x0001e80000100800 */
[----:B------:R0:W-:Y:S01]  /*14f50*/  STL [R1+0x9a0], R67 ;  /* 0x0009a04301007387 */ /* 0x0001e20000100800 */
[----:B--2---:R-:W-:Y:S01]  /*14f60*/  IMAD.X R65, R65, 0x1, R3, P5 ;  /* 0x0000000141417824 */ /* 0x004fe200028e0603 */
[----:B------:R-:W-:-:S04]  /*14f70*/  IADD3 R63, P5, PT, R63, R162, RZ ;  /* 0x000000a23f3f7210 */ /* 0x000fc80007fbe0ff */
[----:B------:R2:W-:Y:S01]  /*14f80*/  STL [R1+0x9bc], R65 ;  /* 0x0009bc4101007387 */ /* 0x0005e20000100800 */
[----:B------:R-:W-:-:S03]  /*14f90*/  IMAD.X R61, R61, 0x1, R3, P6 ;  /* 0x000000013d3d7824 */ /* 0x000fc600030e0603 */
[----:B------:R0:W-:Y:S01]  /*14fa0*/  STL [R1+0x998], R63 ;  /* 0x0009983f01007387 */ /* 0x0001e20000100800 */
[----:B------:R-:W-:-:S03]  /*14fb0*/  IADD3 R59, P6, PT, R59, R162, RZ ;  /* 0x000000a23b3b7210 */ /* 0x000fc60007fde0ff */
[----:B------:R0:W-:Y:S01]  /*14fc0*/  STL [R1+0x9b4], R61 ;  /* 0x0009b43d01007387 */ /* 0x0001e20000100800 */
[----:B------:R-:W-:-:S03]  /*14fd0*/  IADD3.X R57, PT, PT, R57, R3, RZ, P0, !PT ;  /* 0x0000000339397210 */ /* 0x000fc600007fe4ff */
[----:B------:R0:W-:Y:S01]  /*14fe0*/  STL [R1+0x990], R59 ;  /* 0x0009903b01007387 */ /* 0x0001e20000100800 */
[----:B------:R-:W-:-:S03]  /*14ff0*/  IADD3 R55, P0, PT, R55, R162, RZ ;  /* 0x000000a237377210 */ /* 0x000fc60007f1e0ff */
[----:B------:R0:W-:Y:S01]  /*15000*/  STL [R1+0x9ac], R57 ;  /* 0x0009ac3901007387 */ /* 0x0001e20000100800 */
[----:B------:R-:W-:-:S03]  /*15010*/  IMAD.X R53, R53, 0x1, R3, P3 ;  /* 0x0000000135357824 */ /* 0x000fc600018e0603 */
        /* <DEDUP_REMOVED lines=21> */
[-C--:B------:R-:W-:Y:S01]  /*15170*/  IADD3 R31, P3, PT, R31, R162.reuse, RZ ;  /* 0x000000a21f1f7210 */ /* 0x080fe20007f7e0ff */
[--C-:B------:R-:W-:Y:S01]  /*15180*/  IMAD.X R29, R29, 0x1, R3.reuse, P4 ;  /* 0x000000011d1d7824 */ /* 0x100fe200020e0603 */
[----:B------:R-:W-:Y:S01]  /*15190*/  IADD3 R4, P4, PT, R4, R162, RZ ;  /* 0x000000a204047210 */ /* 0x000fe20007f9e0ff */
[----:B------:R0:W-:Y:S01]  /*151a0*/  STL [R1+0x97c], R33 ;  /* 0x00097c2101007387 */ /* 0x0001e20000100800 */
[----:B------:R-:W-:-:S03]  /*151b0*/  IMAD.X R23, R23, 0x1, R3, P5 ;  /* 0x0000000117177824 */ /* 0x000fc600028e0603 */
[----:B------:R-:W-:Y:S01]  /*151c0*/  STL [R1+0x950], R4 ;  /* 0x0009500401007387 */ /* 0x000fe20000100800 */
[----:B------:R-:W-:-:S03]  /*151d0*/  IADD3 R21, P5, PT, R21, R162, RZ ;  /* 0x000000a215157210 */ /* 0x000fc60007fbe0ff */
[----:B------:R0:W-:Y:S01]  /*151e0*/  STL [R1+0x958], R31 ;  /* 0x0009581f01007387 */ /* 0x0001e20000100800 */
[----:B------:R-:W-:-:S03]  /*151f0*/  IMAD.X R19, R19, 0x1, R3, P6 ;  /* 0x0000000113137824 */ /* 0x000fc600030e0603 */
[----:B------:R0:W-:Y:S04]  /*15200*/  STL [R1+0x974], R29 ;  /* 0x0009741d01007387 */ /* 0x0001e80000100800 */
[----:B------:R0:W-:Y:S04]  /*15210*/  STL [R1+0x96c], R23 ;  /* 0x00096c1701007387 */ /* 0x0001e80000100800 */
[----:B------:R0:W-:Y:S04]  /*15220*/  STL [R1+0x948], R21 ;  /* 0x0009481501007387 */ /* 0x0001e80000100800 */
[----:B------:R0:W-:Y:S04]  /*15230*/  STL [R1+0x964], R19 ;  /* 0x0009641301007387 */ /* 0x0001e80000100800 */
[----:B------:R-:W2:Y:S01]  /*15240*/  LDL.LU R77, [R1+0x938] ;  /* 0x00093800014d7983 */ /* 0x000ea20000300800 */
[----:B---3--:R-:W-:Y:S01]  /*15250*/  IMAD.X R17, R17, 0x1, R3, P0 ;  /* 0x0000000111117824 */ /* 0x008fe200000e0603 */
[----:B------:R-:W-:-:S04]  /*15260*/  IADD3 R15, P0, PT, R15, R162, RZ ;  /* 0x000000a20f0f7210 */ /* 0x000fc80007f1e0ff */
[----:B------:R3:W-:Y:S04]  /*15270*/  STL [R1+0x95c], R17 ;  /* 0x00095c1101007387 */ /* 0x0007e80000100800 */
[----:B------:R-:W2:Y:S04]  /*15280*/  LDL.LU R75, [R1+0x94c] ;  /* 0x00094c00014b7983 */ /* 0x000ea80000300800 */
[----:B------:R0:W-:Y:S04]  /*15290*/  STL [R1+0x940], R15 ;  /* 0x0009400f01007387 */ /* 0x0001e80000100800 */
[----:B------:R-:W2:Y:S01]  /*152a0*/  LDL.LU R73, [R1+0x930] ;  /* 0x0009300001497983 */ /* 0x000ea20000300800 */
[----:B----4-:R-:W-:-:S05]  /*152b0*/  IMAD.X R13, R13, 0x1, R3, P3 ;  /* 0x000000010d0d7824 */ /* 0x010fca00018e0603 */
[----:B------:R4:W-:Y:S04]  /*152c0*/  STL [R1+0x954], R13 ;  /* 0x0009540d01007387 */ /* 0x0009e80000100800 */
[----:B-1----:R-:W2:Y:S04]  /*152d0*/  LDL.LU R71, [R1+0x944] ;  /* 0x0009440001477983 */ /* 0x002ea80000300800 */
[----:B0-----:R-:W2:Y:S04]  /*152e0*/  LDL.LU R69, [R1+0x928] ;  /* 0x0009280001457983 */ /* 0x001ea80000300800 */
[----:B------:R-:W2:Y:S04]  /*152f0*/  LDL.LU R67, [R1+0x93c] ;  /* 0x00093c0001437983 */ /* 0x000ea80000300800 */
[----:B--2---:R-:W2:Y:S04]  /*15300*/  LDL.LU R65, [R1+0x920] ;  /* 0x0009200001417983 */ /* 0x004ea80000300800 */
        /* <DEDUP_REMOVED lines=21> */
[----:B---3--:R-:W3:Y:S04]  /*15460*/  LDL.LU R17, [R1+0x8dc] ;  /* 0x0008dc0001117983 */ /* 0x008ee80000300800 */
[----:B------:R-:W3:Y:S04]  /*15470*/  LDL.LU R15, [R1+0x8d4] ;  /* 0x0008d400010f7983 */ /* 0x000ee80000300800 */
[----:B----4-:R-:W4:Y:S01]  /*15480*/  LDL.LU R13, [R1+0x8cc] ;  /* 0x0008cc00010d7983 */ /* 0x010f220000300800 */
[----:B------:R-:W-:-:S06]  /*15490*/  USHF.L.U32 UR4, UR4, 0x1f, URZ ;  /* 0x0000001f04047899 */ /* 0x000fcc00080006ff */
[----:B------:R-:W-:-:S04]  /*154a0*/  IMAD.U32 R4, RZ, RZ, UR4 ;  /* 0x00000004ff047e24 */ /* 0x000fc8000f8e00ff */
[----:B------:R-:W0:Y:S01]  /*154b0*/  SYNCS.PHASECHK.TRANS64.TRYWAIT P6, [UR8], R4 ;  /* 0x00000004ff0075a7 */ /* 0x000e2200080c1108 */
[----:B------:R-:W-:-:S05]  /*154c0*/  IADD3 R77, P3, PT, R77, R162, RZ ;  /* 0x000000a24d4d7210 */ /* 0x000fca0007f7e0ff */
[----:B------:R1:W-:Y:S01]  /*154d0*/  STL [R1+0x938], R77 ;  /* 0x0009384d01007387 */ /* 0x0003e20000100800 */
[----:B------:R-:W-:Y:S01]  /*154e0*/  IMAD.X R75, R75, 0x1, R3, P4 ;  /* 0x000000014b4b7824 */ /* 0x000fe200020e0603 */
[----:B------:R-:W-:-:S04]  /*154f0*/  IADD3 R73, P4, PT, R73, R162, RZ ;  /* 0x000000a249497210 */ /* 0x000fc80007f9e0ff */
[----:B------:R1:W-:Y:S04]  /*15500*/  STL [R1+0x94c], R75 ;  /* 0x00094c4b01007387 */ /* 0x0003e80000100800 */
[----:B------:R1:W-:Y:S01]  /*15510*/  STL [R1+0x930], R73 ;  /* 0x0009304901007387 */ /* 0x0003e20000100800 */
[----:B------:R-:W-:Y:S01]  /*15520*/  IMAD.X R71, R71, 0x1, R3, P5 ;  /* 0x0000000147477824 */ /* 0x000fe200028e0603 */
[----:B------:R-:W-:-:S04]  /*15530*/  IADD3 R69, P5, PT, R69, R162, RZ ;  /* 0x000000a245457210 */ /* 0x000fc80007fbe0ff */
[----:B------:R1:W-:Y:S01]  /*15540*/  STL [R1+0x944], R71 ;  /* 0x0009444701007387 */ /* 0x0003e20000100800 */
[----:B------:R-:W-:-:S03]  /*15550*/  IMAD.X R67, R67, 0x1, R3, P0 ;  /* 0x0000000143437824 */ /* 0x000fc600000e0603 */
[----:B------:R1:W-:Y:S01]  /*15560*/  STL [R1+0x928], R69 ;  /* 0x0009284501007387 */ /* 0x0003e20000100800 */
[----:B--2---:R-:W-:-:S03]  /*15570*/  IADD3 R65, P0, PT, R65, R162, RZ ;  /* 0x000000a241417210 */ /* 0x004fc60007f1e0ff */
        /* <DEDUP_REMOVED lines=17> */
[----:B------:R-:W-:-:S03]  /*15690*/  IADD3.X R47, PT, PT, R47, R3, RZ, P3, !PT ;  /* 0x000000032f2f7210 */ /* 0x000fc60001ffe4ff */
[----:B------:R1:W-:Y:S01]  /*156a0*/  STL [R1+0x900], R49 ;  /* 0x0009003101007387 */ /* 0x0003e20000100800 */
[-C--:B------:R-:W-:Y:S01]  /*156b0*/  IADD3 R45, P3, PT, R45, R162.reuse, RZ ;  /* 0x000000a22d2d7210 */ /* 0x080fe20007f7e0ff */
[----:B------:R-:W-:Y:S02]  /*156c0*/  IMAD.X R43, R43, 0x1, R3, P4 ;  /* 0x000000012b2b7824 */ /* 0x000fe400020e0603 */
        /* <DEDUP_REMOVED lines=18> */
[----:B------:R1:W-:Y:S01]  /*157f0*/  STL [R1+0x8f4], R31 ;  /* 0x0008f41f01007387 */ /* 0x0003e20000100800 */
[----:B---3--:R-:W-:-:S03]  /*15800*/  IMAD.X R17, R17, 0x1, R3, P0 ;  /* 0x0000000111117824 */ /* 0x008fc600000e0603 */
[----:B------:R1:W-:Y:S01]  /*15810*/  STL [R1+0x8d8], R29 ;  /* 0x0008d81d01007387 */ /* 0x0003e20000100800 */
[----:B------:R-:W-:-:S03]  /*15820*/  IMAD.X R15, R15, 0x1, R3, P3 ;  /* 0x000000010f0f7824 */ /* 0x000fc600018e0603 */
[----:B------:R1:W-:Y:S01]  /*15830*/  STL [R1+0x8ec], R23 ;  /* 0x0008ec1701007387 */ /* 0x0003e20000100800 */
[----:B----4-:R-:W-:-:S03]  /*15840*/  IMAD.X R13, R13, 0x1, R3, P4 ;  /* 0x000000010d0d7824 */ /* 0x010fc600020e0603 */
[----:B------:R1:W-:Y:S04]  /*15850*/  STL [R1+0x8d0], R21 ;  /* 0x0008d01501007387 */ /* 0x0003e80000100800 */
[----:B------:R1:W-:Y:S04]  /*15860*/  STL [R1+0x8e4], R19 ;  /* 0x0008e41301007387 */ /* 0x0003e80000100800 */
[----:B------:R1:W-:Y:S04]  /*15870*/  STL [R1+0x8cc], R13 ;  /* 0x0008cc0d01007387 */ /* 0x0003e80000100800 */
[----:B------:R1:W-:Y:S04]  /*15880*/  STL [R1+0x8dc], R17 ;  /* 0x0008dc1101007387 */ /* 0x0003e80000100800 */
[----:B------:R1:W-:Y:S01]  /*15890*/  STL [R1+0x8d4], R15 ;  /* 0x0008d40f01007387 */ /* 0x0003e20000100800 */
[----:B0-----:R-:W-:Y:S05]  /*158a0*/  @!P6 BRA `(.L_x_8) ;  /* 0x000001300044e947 */ /* 0x001fea0003800000 */
.L_x_16:
[----:B------:R0:W-:Y:S04]  /*158b0*/  STL [R1+0x1888], R77 ;  /* 0x0018884d01007387 */ /* 0x0001e80000100800 */
[----:B------:R2:W-:Y:S04]  /*158c0*/  STL [R1+0x1884], R75 ;  /* 0x0018844b01007387 */ /* 0x0005e80000100800 */
[----:B------:R3:W-:Y:S04]  /*158d0*/  STL [R1+0x1880], R73 ;  /* 0x0018804901007387 */ /* 0x0007e80000100800 */
[----:B------:R4:W-:Y:S04]  /*158e0*/  STL [R1+0x187c], R71 ;  /* 0x00187c4701007387 */ /* 0x0009e80000100800 */
[----:B------:R1:W-:Y:S04]  /*158f0*/  STL [R1+0x1878], R69 ;  /* 0x0018784501007387 */ /* 0x0003e80000100800 */
[----:B------:R0:W-:Y:S04]  /*15900*/  STL [R1+0x1874], R67 ;  /* 0x0018744301007387 */ /* 0x0001e80000100800 */
        /* <DEDUP_REMOVED lines=24> */
[----:B-----5:R-:W-:Y:S04]  /*15a90*/  STL [R1+0x1810], R44 ;  /* 0x0018102c01007387 */ /* 0x020fe80000100800 */
        /* <DEDUP_REMOVED lines=85> */
[----:B-1----:R-:W4:Y:S01]  /*15ff0*/  LDL.LU R19, [R1+0x590] ;  /* 0x0005900001137983 */ /* 0x002f220000300800 */
[----:B0-----:R-:W-:-:S03]  /*16000*/  PRMT R77, RZ, 0x7610, R77 ;  /* 0x00007610ff4d7816 */ /* 0x001fc6000000004d */
[----:B------:R-:W-:Y:S04]  /*16010*/  STL [R1+0x1200], R0 ;  /* 0x0012000001007387 */ /* 0x000fe80000100800 */
[----:B------:R-:W-:Y:S04]  /*16020*/  STL [R1+0xf90], R2 ;  /* 0x000f900201007387 */ /* 0x000fe80000100800 */
[----:B------:R-:W-:Y:S04]  /*16030*/  STL [R1+0x1204], R2 ;  /* 0x0012040201007387 */ /* 0x000fe80000100800 */
[----:B------:R-:W-:Y:S04]  /*16040*/  STL [R1+0xea0], R165 ;  /* 0x000ea0a501007387 */ /* 0x000fe80000100800 */
[----:B------:R-:W-:Y:S04]  /*16050*/  STL [R1+0xe9c], R164 ;  /* 0x000e9ca401007387 */ /* 0x000fe80000100800 */
[----:B------:R-:W-:Y:S01]  /*16060*/  STL.64 [R1+0x1070], R164 ;  /* 0x001070a401007387 */ /* 0x000fe20000100a00 */
[----:B--2---:R-:W-:-:S03]  /*16070*/  PRMT R75, RZ, 0x7610, R75 ;  /* 0x00007610ff4b7816 */ /* 0x004fc6000000004b */
[----:B------:R-:W-:Y:S04]  /*16080*/  STL [R1+0xe98], R163 ;  /* 0x000e98a301007387 */ /* 0x000fe80000100800 */
[----:B------:R-:W-:Y:S04]  /*16090*/  STL [R1+0x1078], R163 ;  /* 0x001078a301007387 */ /* 0x000fe80000100800 */
[----:B------:R-:W-:Y:S01]  /*160a0*/  STL [R1+0xe94], R162 ;  /* 0x000e94a201007387 */ /* 0x000fe20000100800 */
[----:B---3--:R-:W-:-:S03]  /*160b0*/  PRMT R73, RZ, 0x7610, R73 ;  /* 0x00007610ff497816 */ /* 0x008fc60000000049 */
[----:B------:R-:W-:Y:S04]  /*160c0*/  STL [R1+0x107c], R162 ;  /* 0x00107ca201007387 */ /* 0x000fe80000100800 */
[----:B------:R-:W-:Y:S01]  /*160d0*/  STL [R1+0xe90], R3 ;  /* 0x000e900301007387 */ /* 0x000fe20000100800 */
[----:B----4-:R-:W-:-:S03]  /*160e0*/  PRMT R71, RZ, 0x7610, R71 ;  /* 0x00007610ff477816 */ /* 0x010fc60000000047 */
[----:B------:R-:W-:Y:S04]  /*160f0*/  STL [R1+0x1080], R3 ;  /* 0x0010800301007387 */ /* 0x000fe80000100800 */
[----:B------:R0:W-:Y:S01]  /*16100*/  STL.S16 [R1+0x8a4], R77 ;  /* 0x0008a44d01007387 */ /* 0x0001e20000100600 */
[----:B------:R-:W-:Y:S02]  /*16110*/  PRMT R69, RZ, 0x7610, R69 ;  /* 0x00007610ff457816 */ /* 0x000fe40000000045 */
[----:B------:R-:W-:Y:S01]  /*16120*/  PRMT R67, RZ, 0x7610, R67 ;  /* 0x00007610ff437816 */ /* 0x000fe20000000043 */
[----:B0-----:R-:W2:Y:S04]  /*16130*/  LDL.LU R77, [R1+0x1888] ;  /* 0x00188800014d7983 */ /* 0x001ea80000300800 */
[----:B------:R0:W-:Y:S01]  /*16140*/  STL.S16 [R1+0x8a0], R75 ;  /* 0x0008a04b01007387 */ /* 0x0001e20000100600 */
[----:B------:R-:W-:-:S02]  /*16150*/  PRMT R65, RZ, 0x7610, R65 ;  /* 0x00007610ff417816 */ /* 0x000fc40000000041 */
[----:B------:R-:W-:Y:S01]  /*16160*/  PRMT R63, RZ, 0x7610, R63 ;  /* 0x00007610ff3f7816 */ /* 0x000fe2000000003f */
[----:B0-----:R-:W3:Y:S01]  /*16170*/  LDL.LU R75, [R1+0x1884] ;  /* 0x00188400014b7983 */ /* 0x001ee20000300800 */
        /* <DEDUP_REMOVED lines=43> */
[----:B------:R-:W-:Y:S01]  /*16430*/  PRMT R88, RZ, 0x7610, R88 ;  /* 0x00007610ff587816 */ /* 0x000fe20000000058 */
[----:B------:R-:W-:-:S05]  /*16440*/  VIADD R19, R19, 0x1 ;  /* 0x0000000113137836 */ /* 0x000fca0000000000 */
[----:B------:R-:W-:Y:S04]  /*16450*/  STL [R1+0x590], R19 ;  /* 0x0005901301007387 */ /* 0x000fe80000100800 */
[----:B------:R0:W-:Y:S04]  /*16460*/  STL.S16 [R1+0x89c], R73 ;  /* 0x00089c4901007387 */ /* 0x0001e80000100600 */
[----:B0-----:R-:W4:Y:S04]  /*16470*/  LDL.LU R73, [R1+0x1880] ;  /* 0x0018800001497983 */ /* 0x001f280000300800 */
[----:B------:R0:W-:Y:S04]  /*16480*/  STL.S16 [R1+0x898], R71 ;  /* 0x0008984701007387 */ /* 0x0001e80000100600 */
[----:B0-----:R-:W2:Y:S04]  /*16490*/  LDL.LU R71, [R1+0x187c] ;  /* 0x00187c0001477983 */ /* 0x001ea80000300800 */
        /* <DEDUP_REMOVED lines=50> */
[----:B------:R-:W-:Y:S04]  /*167c0*/  STL [R1+0x1640], R3 ;  /* 0x0016400301007387 */ /* 0x000fe80000100800 */
        /* <DEDUP_REMOVED lines=26> */
[----:B------:R0:W-:Y:S01]  /*16970*/  STL.S16 [R1+0x808], R28 ;  /* 0x0008081c01007387 */ /* 0x0001e20000100600 */
[----:B------:R-:W-:-:S03]  /*16980*/  PRMT R90, RZ, 0x7610, R90 ;  /* 0x00007610ff5a7816 */ /* 0x000fc6000000005a */
[----:B0-----:R-:W2:Y:S04]  /*16990*/  LDL.LU R28, [R1+0x17e0] ;  /* 0x0017e000011c7983 */ /* 0x001ea80000300800 */
[----:B------:R-:W-:Y:S04]  /*169a0*/  STL.64 [R1+0x1558], R162 ;  /* 0x001558a201007387 */ /* 0x000fe80000100a00 */
[----:B------:R0:W-:Y:S01]  /*169b0*/  STL.S16 [R1+0xb84], R30 ;  /* 0x000b841e01007387 */ /* 0x0001e20000100600 */
[----:B------:R-:W-:-:S03]  /*169c0*/  PRMT R108, RZ, 0x7610, R108 ;  /* 0x00007610ff6c7816 */ /* 0x000fc6000000006c */
[----:B0-----:R-:W2:Y:S04]  /*169d0*/  LDL.LU R30, [R1+0x17dc] ;  /* 0x0017dc00011e7983 */ /* 0x001ea80000300800 */
        /* <DEDUP_REMOVED lines=22> */
[----:B------:R-:W-:Y:S02]  /*16b40*/  PRMT R165, RZ, 0x7610, R165 ;  /* 0x00007610ffa57816 */ /* 0x000fe400000000a5 */
[----:B------:R-:W-:Y:S01]  /*16b50*/  PRMT R14, RZ, 0x7610, R14 ;  /* 0x00007610ff0e7816 */ /* 0x000fe2000000000e */
        /* <DEDUP_REMOVED lines=163> */
[----:B0-----:R-:W3:Y:S04]  /*17590*/  LDL.LU R9, [R1+0x16e4] ;  /* 0x0016e40001097983 */ /* 0x001ee80000300800 */
[----:B------:R0:W-:Y:S01]  /*175a0*/  STL.S16 [R1+0xb48], R10 ;  /* 0x000b480a01007387 */ /* 0x0001e20000100600 */
[----:B------:R-:W-:-:S03]  /*175b0*/  PRMT R158, RZ, 0x7610, R158 ;  /* 0x00007610ff9e7816 */ /* 0x000fc6000000009e */
[----:B0-----:R-:W4:Y:S04]  /*175c0*/  LDL.LU R10, [R1+0x16e0] ;  /* 0x0016e000010a7983 */ /* 0x001f280000300800 */
        /* <DEDUP_REMOVED lines=10> */
[----:B------:R-:W-:Y:S02]  /*17670*/  PRMT R4, RZ, 0x7610, R4 ;  /* 0x00007610ff047816 */ /* 0x000fe40000000004 */
[----:B------:R-:W-:Y:S01]  /*17680*/  PRMT R165, RZ, 0x7610, R165 ;  /* 0x00007610ffa57816 */ /* 0x000fe200000000a5 */
[----:B0-----:R-:W4:Y:S04]  /*17690*/  LDL.LU R26, [R1+0x16d0] ;  /* 0x0016d000011a7983 */ /* 0x001f280000300800 */
[----:B------:R0:W-:Y:S01]  /*176a0*/  STL.S16 [R1+0x728], R27 ;  /* 0x0007281b01007387 */ /* 0x0001e20000100600 */
[----:B------:R-:W-:-:S02]  /*176b0*/  PRMT R164, RZ, 0x7610, R164 ;  /* 0x00007610ffa47816 */ /* 0x000fc400000000a4 */
[----:B------:R-:W-:Y:S01]  /*176c0*/  PRMT R163, RZ, 0x7610, R163 ;  /* 0x00007610ffa37816 */ /* 0x000fe200000000a3 */
        /* <DEDUP_REMOVED lines=17> */
[----:B------:R0:W-:Y:S04]  /*177e0*/  STL.S16 [R1+0x714], R4 ;  /* 0x0007140401007387 */ /* 0x0001e80000100600 */
[----:B------:R-:W-:Y:S04]  /*177f0*/  STL.S16 [R1+0x710], R165 ;  /* 0x000710a501007387 */ /* 0x000fe80000100600 */
[----:B------:R-:W-:Y:S01]  /*17800*/  STL.S16 [R1+0x70c], R164 ;  /* 0x00070ca401007387 */ /* 0x000fe20000100600 */
[----:B------:R-:W-:Y:S01]  /*17810*/  PRMT R143, RZ, 0x7610, R143 ;  /* 0x00007610ff8f7816 */ /* 0x000fe2000000008f */
[----:B0-----:R-:W0:Y:S02]  /*17820*/  LDC R4, c[0x0][0x3a0] ;  /* 0x0000e800ff047b82 */ /* 0x001e240000000800 */
[----:B------:R-:W-:Y:S04]  /*17830*/  STL.S16 [R1+0xb44], R163 ;  /* 0x000b44a301007387 */ /* 0x000fe80000100600 */
[----:B------:R-:W-:Y:S01]  /*17840*/  STL.S16 [R1+0xb40], R162 ;  /* 0x000b40a201007387 */ /* 0x000fe20000100600 */
[----:B------:R-:W-:-:S03]  /*17850*/  PRMT R141, RZ, 0x7610, R141 ;  /* 0x00007610ff8d7816 */ /* 0x000fc6000000008d */
        /* <DEDUP_REMOVED lines=56> */
[----:B------:R-:W-:Y:S01]  /*17be0*/  STL [R1+0x1218], R2 ;  /* 0x0012180201007387 */ /* 0x000fe20000100800 */
        /* <DEDUP_REMOVED lines=10> */
[----:B--2---:R-:W-:-:S03]  /*17c90*/  PRMT R77, RZ, 0x7610, R77 ;  /* 0x00007610ff4d7816 */ /* 0x004fc6000000004d */
[----:B------:R-:W-:Y:S01]  /*17ca0*/  STL.S16 [R1+0x678], R91 ;  /* 0x0006785b01007387 */ /* 0x000fe20000100600 */
[----:B---3--:R-:W-:-:S03]  /*17cb0*/  PRMT R75, RZ, 0x7610, R75 ;  /* 0x00007610ff4b7816 */ /* 0x008fc6000000004b */
[----:B------:R-:W-:Y:S01]  /*17cc0*/  STL.S16 [R1+0x674], R89 ;  /* 0x0006745901007387 */ /* 0x000fe20000100600 */
[----:B----4-:R-:W-:-:S03]  /*17cd0*/  PRMT R73, RZ, 0x7610, R73 ;  /* 0x00007610ff497816 */ /* 0x010fc60000000049 */
        /* <DEDUP_REMOVED lines=30> */
[----:B------:R-:W-:Y:S04]  /*17ec0*/  STL.S16 [R1+0x62c], R59 ;  /* 0x00062c3b01007387 */ /* 0x000fe80000100600 */
[----:B------:R-:W-:Y:S04]  /*17ed0*/  STL.S16 [R1+0x628], R57 ;  /* 0x0006283901007387 */ /* 0x000fe80000100600 */
[----:B------:R-:W-:Y:S04]  /*17ee0*/  STL.S16 [R1+0x624], R55 ;  /* 0x0006243701007387 */ /* 0x000fe80000100600 */
[----:B------:R-:W-:Y:S01]  /*17ef0*/  STL.S16 [R1+0x618], R53 ;  /* 0x0006183501007387 */ /* 0x000fe20000100600 */
[----:B------:R-:W-:-:S03]  /*17f00*/  PRMT R43, RZ, 0x7610, R43 ;  /* 0x00007610ff2b7816 */ /* 0x000fc6000000002b */
[----:B------:R-:W-:Y:S01]  /*17f10*/  STL.S16 [R1+0x614], R51 ;  /* 0x0006143301007387 */ /* 0x000fe20000100600 */
[----:B------:R-:W-:-:S03]  /*17f20*/  PRMT R23, RZ, 0x7610, R23 ;  /* 0x00007610ff177816 */ /* 0x000fc60000000017 */
[----:B------:R-:W-:Y:S04]  /*17f30*/  STL.S16 [R1+0x610], R49 ;  /* 0x0006103101007387 */ /* 0x000fe80000100600 */
[----:B------:R-:W-:Y:S04]  /*17f40*/  STL.S16 [R1+0x60c], R47 ;  /* 0x00060c2f01007387 */ /* 0x000fe80000100600 */
[----:B------:R-:W-:Y:S04]  /*17f50*/  STL.S16 [R1+0x608], R45 ;  /* 0x0006082d01007387 */ /* 0x000fe80000100600 */
[----:B------:R1:W-:Y:S01]  /*17f60*/  STL.S16 [R1+0x604], R33 ;  /* 0x0006042101007387 */ /* 0x0003e20000100600 */
[----:B------:R-:W-:-:S02]  /*17f70*/  PRMT R41, RZ, 0x7610, R41 ;  /* 0x00007610ff297816 */ /* 0x000fc40000000029 */
[----:B------:R-:W-:Y:S01]  /*17f80*/  PRMT R21, RZ, 0x7610, R21 ;  /* 0x00007610ff157816 */ /* 0x000fe20000000015 */
[----:B-1----:R-:W2:Y:S04]  /*17f90*/  LDL.LU R33, [R1+0xdf0] ;  /* 0x000df00001217983 */ /* 0x002ea80000300800 */
[----:B------:R-:W-:Y:S04]  /*17fa0*/  STL.S16 [R1+0x600], R43 ;  /* 0x0006002b01007387 */ /* 0x000fe80000100600 */
[----:B------:R1:W-:Y:S01]  /*17fb0*/  STL.S16 [R1+0x5fc], R23 ;  /* 0x0005fc1701007387 */ /* 0x0003e20000100600 */
[----:B------:R-:W-:-:S03]  /*17fc0*/  PRMT R17, RZ, 0x7610, R17 ;  /* 0x00007610ff117816 */ /* 0x000fc60000000011 */
[----:B-1----:R-:W3:Y:S04]  /*17fd0*/  LDL.LU R23, [R1+0xdf4] ;  /* 0x000df40001177983 */ /* 0x002ee80000300800 */
[----:B------:R-:W-:Y:S04]  /*17fe0*/  STL.S16 [R1+0x5e8], R41 ;  /* 0x0005e82901007387 */ /* 0x000fe80000100600 */
[----:B------:R1:W-:Y:S01]  /*17ff0*/  STL.S16 [R1+0x5e4], R21 ;  /* 0x0005e41501007387 */ /* 0x0003e20000100600 */
[----:B------:R-:W-:-:S03]  /*18000*/  PRMT R0, RZ, 0x7610, R0 ;  /* 0x00007610ff007816 */ /* 0x000fc60000000000 */
[----:B-1----:R-:W4:Y:S01]  /*18010*/  LDL.LU R21, [R1+0xdf8] ;  /* 0x000df80001157983 */ /* 0x002f220000300800 */
[----:B------:R-:W-:-:S03]  /*18020*/  PRMT R13, RZ, 0x7610, R13 ;  /* 0x00007610ff0d7816 */ /* 0x000fc6000000000d */
[----:B------:R1:W-:Y:S04]  /*18030*/  STL.S16 [R1+0x5e0], R17 ;  /* 0x0005e01101007387 */ /* 0x0003e80000100600 */
[----:B------:R-:W-:Y:S01]  /*18040*/  STL [R1+0x1248], R0 ;  /* 0x0012480001007387 */ /* 0x000fe20000100800 */
[----:B------:R-:W-:-:S03]  /*18050*/  PRMT R31, RZ, 0x7610, R31 ;  /* 0x00007610ff1f7816 */ /* 0x000fc6000000001f */
[----:B-1----:R-:W4:Y:S01]  /*18060*/  LDL.LU R17, [R1+0xdfc] ;  /* 0x000dfc0001117983 */ /* 0x002f220000300800 */
[----:B------:R-:W-:-:S03]  /*18070*/  PRMT R15, RZ, 0x7610, R15 ;  /* 0x00007610ff0f7816 */ /* 0x000fc6000000000f */
[----:B------:R1:W-:Y:S04]  /*18080*/  STL.S16 [R1+0x5d8], R13 ;  /* 0x0005d80d01007387 */ /* 0x0003e80000100600 */
[----:B-1----:R-:W4:Y:S04]  /*18090*/  LDL.LU R13, [R1+0xe00] ;  /* 0x000e0000010d7983 */ /* 0x002f280000300800 */
[----:B------:R-:W-:Y:S04]  /*180a0*/  STL.S16 [R1+0x5d4], R31 ;  /* 0x0005d41f01007387 */ /* 0x000fe80000100600 */
[----:B------:R1:W-:Y:S01]  /*180b0*/  STL.S16 [R1+0x5d0], R15 ;  /* 0x0005d00f01007387 */ /* 0x0003e20000100600 */
[----:B------:R-:W-:-:S03]  /*180c0*/  PRMT R3, RZ, 0x7610, R3 ;  /* 0x00007610ff037816 */ /* 0x000fc60000000003 */
[----:B-1----:R-:W4:Y:S04]  /*180d0*/  LDL.LU R15, [R1+0xe04] ;  /* 0x000e0400010f7983 */ /* 0x002f280000300800 */
[----:B------:R1:W-:Y:S01]  /*180e0*/  STL.S16 [R1+0x5cc], R3 ;  /* 0x0005cc0301007387 */ /* 0x0003e20000100600 */
[----:B------:R-:W-:Y:S02]  /*180f0*/  PRMT R29, RZ, 0x7610, R29 ;  /* 0x00007610ff1d7816 */ /* 0x000fe4000000001d */
[----:B------:R-:W-:Y:S01]  /*18100*/  PRMT R0, RZ, 0x7610, R0 ;  /* 0x00007610ff007816 */ /* 0x000fe20000000000 */
[----:B-1----:R-:W4:Y:S01]  /*18110*/  LDL.LU R3, [R1+0xe08] ;  /* 0x000e080001037983 */ /* 0x002f220000300800 */
[----:B------:R-:W-:-:S03]  /*18120*/  PRMT R2, RZ, 0x7610, R2 ;  /* 0x00007610ff027816 */ /* 0x000fc60000000002 */
[----:B------:R1:W-:Y:S01]  /*18130*/  STL.S16 [R1+0x5b8], R29 ;  /* 0x0005b81d01007387 */ /* 0x0003e20000100600 */
[----:B------:R-:W-:-:S03]  /*18140*/  PRMT R39, RZ, 0x7610, R39 ;  /* 0x00007610ff277816 */ /* 0x000fc60000000027 */
[----:B------:R-:W4:Y:S04]  /*18150*/  LDL.LU R31, [R1+0xe0c] ;  /* 0x000e0c00011f7983 */ /* 0x000f280000300800 */
[----:B------:R-:W-:Y:S04]  /*18160*/  STL [R1+0x13a8], R0 ;  /* 0x0013a80001007387 */ /* 0x000fe80000100800 */
[----:B------:R0:W-:Y:S01]  /*18170*/  STL [R1+0x13d0], R2 ;  /* 0x0013d00201007387 */ /* 0x0001e20000100800 */
[----:B------:R-:W-:-:S03]  /*18180*/  PRMT R37, RZ, 0x7610, R37 ;  /* 0x00007610ff257816 */ /* 0x000fc60000000025 */
[----:B-1----:R-:W4:Y:S01]  /*18190*/  LDL.LU R29, [R1+0xe10] ;  /* 0x000e1000011d7983 */ /* 0x002f220000300800 */
[----:B------:R-:W-:Y:S02]  /*181a0*/  PRMT R35, RZ, 0x7610, R35 ;  /* 0x00007610ff237816 */ /* 0x000fe40000000023 */
[----:B0-----:R-:W-:Y:S01]  /*181b0*/  PRMT R2, RZ, 0x7610, R2 ;  /* 0x00007610ff027816 */ /* 0x001fe20000000002 */
[----:B------:R-:W-:Y:S04]  /*181c0*/  STL.S16 [R1+0x5ac], R39 ;  /* 0x0005ac2701007387 */ /* 0x000fe80000100600 */
[----:B------:R0:W-:Y:S01]  /*181d0*/  STL.S16 [R1+0x5a8], R2 ;  /* 0x0005a80201007387 */ /* 0x0001e20000100600 */
[----:B------:R-:W-:-:S03]  /*181e0*/  IMAD R4, R19, -0x80, R4 ;  /* 0xffffff8013047824 */ /* 0x000fc600078e0204 */
[----:B0-----:R-:W4:Y:S04]  /*181f0*/  LDL.LU R2, [R1+0xe14] ;  /* 0x000e140001027983 */ /* 0x001f280000300800 */
[----:B------:R-:W-:Y:S04]  /*18200*/  STL.S16 [R1+0x5a4], R37 ;  /* 0x0005a42501007387 */ /* 0x000fe80000100600 */
[----:B------:R-:W-:Y:S04]  /*18210*/  STL.S16 [R1+0x5a0], R35 ;  /* 0x0005a02301007387 */ /* 0x000fe80000100600 */
[----:B------:R-:W4:Y:S01]  /*18220*/  LDL.LU R19, [R1+0xe18] ;  /* 0x000e180001137983 */ /* 0x000f220000300800 */
[----:B------:R-:W-:-:S05]  /*18230*/  PRMT R0, RZ, 0x7610, R0 ;  /* 0x00007610ff007816 */ /* 0x000fca0000000000 */
[----:B------:R0:W-:Y:S04]  /*18240*/  STL.S16 [R1+0x59c], R0 ;  /* 0x00059c0001007387 */ /* 0x0001e80000100600 */
[----:B0-----:R-:W4:Y:S01]  /*18250*/  LDL.LU R0, [R1+0xe1c] ;  /* 0x000e1c0001007983 */ /* 0x001f220000300800 */
[----:B------:R-:W-:Y:S02]  /*18260*/  IMAD.MOV.U32 R45, RZ, RZ, R44 ;  /* 0x000000ffff2d7224 */ /* 0x000fe400078e002c */
[----:B------:R-:W-:Y:S02]  /*18270*/  IMAD.MOV.U32 R47, RZ, RZ, R46 ;  /* 0x000000ffff2f7224 */ /* 0x000fe400078e002e */
[----:B------:R-:W-:Y:S02]  /*18280*/  IMAD.MOV.U32 R65, RZ, RZ, R64 ;  /* 0x000000ffff417224 */ /* 0x000fe400078e0040 */
[----:B------:R-:W-:-:S02]  /*18290*/  IMAD.MOV.U32 R67, RZ, RZ, R66 ;  /* 0x000000ffff437224 */ /* 0x000fc400078e0042 */
[----:B------:R-:W-:Y:S02]  /*182a0*/  IMAD.MOV.U32 R85, RZ, RZ, R84 ;  /* 0x000000ffff557224 */ /* 0x000fe400078e0054 */
[----:B------:R-:W-:Y:S02]  /*182b0*/  IMAD.MOV.U32 R87, RZ, RZ, R86 ;  /* 0x000000ffff577224 */ /* 0x000fe400078e0056 */
[----:B------:R-:W-:Y:S02]  /*182c0*/  IMAD.MOV.U32 R105, RZ, RZ, R104 ;  /* 0x000000ffff697224 */ /* 0x000fe400078e0068 */
[----:B------:R-:W-:Y:S02]  /*182d0*/  IMAD.MOV.U32 R107, RZ, RZ, R106 ;  /* 0x000000ffff6b7224 */ /* 0x000fe400078e006a */
[----:B------:R-:W-:Y:S02]  /*182e0*/  IMAD.MOV.U32 R125, RZ, RZ, R124 ;  /* 0x000000ffff7d7224 */ /* 0x000fe400078e007c */
[----:B------:R-:W-:-:S02]  /*182f0*/  IMAD.MOV.U32 R127, RZ, RZ, R126 ;  /* 0x000000ffff7f7224 */ /* 0x000fc400078e007e */
[----:B------:R-:W-:Y:S02]  /*18300*/  IMAD.MOV.U32 R143, RZ, RZ, R142 ;  /* 0x000000ffff8f7224 */ /* 0x000fe400078e008e */
[----:B------:R-:W-:Y:S02]  /*18310*/  IMAD.MOV.U32 R145, RZ, RZ, R144 ;  /* 0x000000ffff917224 */ /* 0x000fe400078e0090 */
[----:B--2---:R-:W-:-:S05]  /*18320*/  IMAD.MOV.U32 R44, RZ, RZ, R33 ;  /* 0x000000ffff2c7224 */ /* 0x004fca00078e0021 */
[----:B------:R-:W-:Y:S01]  /*18330*/  STL.64 [R1+0x11d0], R44 ;  /* 0x0011d02c01007387 */ /* 0x000fe20000100a00 */
[----:B---3--:R-:W-:-:S03]  /*18340*/  IMAD.MOV.U32 R46, RZ, RZ, R23 ;  /* 0x000000ffff2e7224 */ /* 0x008fc600078e0017 */
[----:B------:R-:W2:Y:S04]  /*18350*/  LDL.LU R23, [R1+0xe20] ;  /* 0x000e200001177983 */ /* 0x000ea80000300800 */
[----:B------:R-:W-:Y:S01]  /*18360*/  STL.64 [R1+0x11d8], R46 ;  /* 0x0011d82e01007387 */ /* 0x000fe20000100a00 */
[----:B----4-:R-:W-:-:S03]  /*18370*/  IMAD.MOV.U32 R64, RZ, RZ, R21 ;  /* 0x000000ffff407224 */ /* 0x010fc600078e0015 */
[----:B------:R-:W3:Y:S04]  /*18380*/  LDL.LU R21, [R1+0xe24] ;  /* 0x000e240001157983 */ /* 0x000ee80000300800 */
[----:B------:R-:W-:Y:S01]  /*18390*/  STL.64 [R1+0x11e0], R64 ;  /* 0x0011e04001007387 */ /* 0x000fe20000100a00 */
[----:B------:R-:W-:-:S03]  /*183a0*/  IMAD.MOV.U32 R66, RZ, RZ, R17 ;  /* 0x000000ffff427224 */ /* 0x000fc600078e0011 */
[----:B------:R-:W4:Y:S04]  /*183b0*/  LDL.LU R17, [R1+0xc88] ;  /* 0x000c880001117983 */ /* 0x000f280000300800 */
[----:B------:R-:W-:Y:S01]  /*183c0*/  STL.64 [R1+0x11e8], R66 ;  /* 0x0011e84201007387 */ /* 0x000fe20000100a00 */
[----:B------:R-:W-:-:S03]  /*183d0*/  MOV R84, R13 ;  /* 0x0000000d00547202 */ /* 0x000fc60000000f00 */
[----:B------:R-:W4:Y:S04]  /*183e0*/  LDL.LU R13, [R1+0xc8c] ;  /* 0x000c8c00010d7983 */ /* 0x000f280000300800 */
[----:B------:R-:W-:Y:S01]  /*183f0*/  STL.64 [R1+0x11f0], R84 ;  /* 0x0011f05401007387 */ /* 0x000fe20000100a00 */
[----:B------:R-:W-:-:S03]  /*18400*/  IMAD.MOV.U32 R86, RZ, RZ, R15 ;  /* 0x000000ffff567224 */ /* 0x000fc600078e000f */
[----:B------:R-:W4:Y:S04]  /*18410*/  LDL.LU R15, [R1+0xc90] ;  /* 0x000c9000010f7983 */ /* 0x000f280000300800 */
[----:B------:R-:W-:Y:S01]  /*18420*/  STL.64 [R1+0x11f8], R86 ;  /* 0x0011f85601007387 */ /* 0x000fe20000100a00 */
[----:B------:R-:W-:-:S03]  /*18430*/  IMAD.MOV.U32 R104, RZ, RZ, R3 ;  /* 0x000000ffff687224 */ /* 0x000fc600078e0003 */
[----:B------:R-:W4:Y:S01]  /*18440*/  LDL.LU R3, [R1+0xc94] ;  /* 0x000c940001037983 */ /* 0x000f220000300800 */
[----:B------:R-:W-:-:S03]  /*18450*/  IMAD.MOV.U32 R106, RZ, RZ, R31 ;  /* 0x000000ffff6a7224 */ /* 0x000fc600078e001f */
[----:B------:R-:W-:Y:S04]  /*18460*/  STL.64 [R1+0x1208], R104 ;  /* 0x0012086801007387 */ /* 0x000fe80000100a00 */
[----:B------:R-:W4:Y:S04]  /*18470*/  LDL.LU R35, [R1+0xc98] ;  /* 0x000c980001237983 */ /* 0x000f280000300800 */
[----:B------:R-:W-:Y:S01]  /*18480*/  STL.64 [R1+0x1210], R106 ;  /* 0x0012106a01007387 */ /* 0x000fe20000100a00 */
[----:B------:R-:W-:-:S03]  /*18490*/  IMAD.MOV.U32 R124, RZ, RZ, R29 ;  /* 0x000000ffff7c7224 */ /* 0x000fc600078e001d */
        /* <DEDUP_REMOVED lines=11> */
[----:B------:R-:W-:Y:S01]  /*18550*/  STL.64 [R1+0x1258], R144 ;  /* 0x0012589001007387 */ /* 0x000fe20000100a00 */
        /* <DEDUP_REMOVED lines=10> */
[----:B--2---:R-:W-:Y:S02]  /*18600*/  IMAD.MOV.U32 R28, RZ, RZ, R23 ;  /* 0x000000ffff1c7224 */ /* 0x004fe400078e0017 */
[----:B------:R-:W2:Y:S04]  /*18610*/  LDL.LU R23, [R1+0xcac] ;  /* 0x000cac0001177983 */ /* 0x000ea80000300800 */
[----:B------:R-:W-:Y:S01]  /*18620*/  STL.64 [R1+0x11a8], R28 ;  /* 0x0011a81c01007387 */ /* 0x000fe20000100a00 */
[----:B---3--:R-:W-:-:S03]  /*18630*/  IMAD.MOV.U32 R30, RZ, RZ, R21 ;  /* 0x000000ffff1e7224 */ /* 0x008fc600078e0015 */
[----:B------:R-:W3:Y:S04]  /*18640*/  LDL.LU R21, [R1+0xcb0] ;  /* 0x000cb00001157983 */ /* 0x000ee80000300800 */
[----:B------:R0:W-:Y:S01]  /*18650*/  STL.64 [R1+0x11b0], R30 ;  /* 0x0011b01e01007387 */ /* 0x0001e20000100a00 */
[----:B----4-:R-:W-:-:S03]  /*18660*/  MOV R48, R17 ;  /* 0x0000001100307202 */ /* 0x010fc60000000f00 */
        /* <DEDUP_REMOVED lines=10> */
[----:B------:R-:W-:Y:S04]  /*18710*/  STL.64 [R1+0x1260], R70 ;  /* 0x0012604601007387 */ /* 0x000fe80000100a00 */
[----:B0-----:R-:W4:Y:S01]  /*18720*/  LDL.LU R31, [R1+0xcc4] ;  /* 0x000cc400011f7983 */ /* 0x001f220000300800 */
[----:B------:R-:W-:-:S05]  /*18730*/  IMAD.MOV.U32 R88, RZ, RZ, R35 ;  /* 0x000000ffff587224 */ /* 0x000fca00078e0023 */
        /* <DEDUP_REMOVED lines=14> */
[----:B------:R-:W-:-:S03]  /*18820*/  IMAD.MOV.U32 R147, RZ, RZ, R146 ;  /* 0x000000ffff937224 */ /* 0x000fc600078e0092 */
[----:B------:R-:W4:Y:S01]  /*18830*/  LDL.LU R29, [R1+0xcd8] ;  /* 0x000cd800011d7983 */ /* 0x000f220000300800 */
[----:B------:R-:W-:Y:S02]  /*18840*/  IMAD.MOV.U32 R149, RZ, RZ, R148 ;  /* 0x000000ffff957224 */ /* 0x000fe400078e0094 */
[----:B------:R-:W-:Y:S02]  /*18850*/  IMAD.MOV.U32 R33, RZ, RZ, R32 ;  /* 0x000000ffff217224 */ /* 0x000fe400078e0020 */
[----:B------:R-:W-:Y:S02]  /*18860*/  IMAD.MOV.U32 R35, RZ, RZ, R34 ;  /* 0x000000ffff237224 */ /* 0x000fe400078e0022 */
[----:B------:R-:W-:Y:S02]  /*18870*/  IMAD.MOV.U32 R53, RZ, RZ, R52 ;  /* 0x000000ffff357224 */ /* 0x000fe400078e0034 */
[----:B------:R-:W-:Y:S02]  /*18880*/  IMAD.MOV.U32 R55, RZ, RZ, R54 ;  /* 0x000000ffff377224 */ /* 0x000fe400078e0036 */
[----:B------:R-:W-:-:S02]  /*18890*/  IMAD.MOV.U32 R73, RZ, RZ, R72 ;  /* 0x000000ffff497224 */ /* 0x000fc400078e0048 */
[----:B------:R-:W-:Y:S02]  /*188a0*/  IMAD.MOV.U32 R75, RZ, RZ, R74 ;  /* 0x000000ffff4b7224 */ /* 0x000fe400078e004a */
[----:B--2---:R-:W-:-:S05]  /*188b0*/  IMAD.MOV.U32 R130, RZ, RZ, R23 ;  /* 0x000000ffff827224 */ /* 0x004fca00078e0017 */
[----:B------:R-:W-:Y:S04]  /*188c0*/  STL.64 [R1+0x1290], R130 ;  /* 0x0012908201007387 */ /* 0x000fe80000100a00 */
[----:B------:R-:W2:Y:S01]  /*188d0*/  LDL.LU R28, [R1+0xcdc] ;  /* 0x000cdc00011c7983 */ /* 0x000ea20000300800 */
[----:B---3--:R-:W-:-:S05]  /*188e0*/  MOV R146, R21 ;  /* 0x0000001500927202 */ /* 0x008fca0000000f00 */
[----:B------:R-:W-:Y:S04]  /*188f0*/  STL.64 [R1+0x1298], R146 ;  /* 0x0012989201007387 */ /* 0x000fe80000100a00 */
[----:B------:R-:W3:Y:S01]  /*18900*/  LDL.LU R23, [R1+0xce0] ;  /* 0x000ce00001177983 */ /* 0x000ee20000300800 */
[----:B----4-:R-:W-:-:S05]  /*18910*/  IMAD.MOV.U32 R148, RZ, RZ, R17 ;  /* 0x000000ffff947224 */ /* 0x010fca00078e0011 */
[----:B------:R-:W-:Y:S04]  /*18920*/  STL.64 [R1+0x12a0], R148 ;  /* 0x0012a09401007387 */ /* 0x000fe80000100a00 */
[----:B------:R-:W4:Y:S01]  /*18930*/  LDL.LU R21, [R1+0xce4] ;  /* 0x000ce40001157983 */ /* 0x000f220000300800 */
[----:B------:R-:W-:-:S04]  /*18940*/  LOP3.LUT R13, R13, R12, RZ, 0x3c, !PT ;  /* 0x0000000c0d0d7212 */ /* 0x000fc800078e3cff */
[----:B------:R-:W-:-:S04]  /*18950*/  LOP3.LUT R12, R13, R12, RZ, 0x3c, !PT ;  /* 0x0000000c0d0c7212 */ /* 0x000fc800078e3cff */
[----:B------:R-:W-:Y:S02]  /*18960*/  LOP3.LUT R13, R13, R12, RZ, 0x3c, !PT ;  /* 0x0000000c0d0d7212 */ /* 0x000fe400078e3cff */
[----:B------:R-:W-:-:S04]  /*18970*/  LOP3.LUT R15, R15, R14, RZ, 0x3c, !PT ;  /* 0x0000000e0f0f7212 */ /* 0x000fc800078e3cff */
[C---:B------:R-:W-:Y:S01]  /*18980*/  LOP3.LUT R14, R15.reuse, R14, RZ, 0x3c, !PT ;  /* 0x0000000e0f0e7212 */ /* 0x040fe200078e3cff */
[----:B------:R0:W-:Y:S03]  /*18990*/  STL.64 [R1+0x11b8], R12 ;  /* 0x0011b80c01007387 */ /* 0x0001e60000100a00 */
[----:B------:R-:W-:Y:S01]  /*189a0*/  LOP3.LUT R15, R15, R14, RZ, 0x3c, !PT ;  /* 0x0000000e0f0f7212 */ /* 0x000fe200078e3cff */
[----:B------:R-:W4:Y:S04]  /*189b0*/  LDL.LU R17, [R1+0xce8] ;  /* 0x000ce80001117983 */ /* 0x000f280000300800 */
[----:B------:R1:W-:Y:S01]  /*189c0*/  STL.64 [R1+0x11c0], R14 ;  /* 0x0011c00e01007387 */ /* 0x0003e20000100a00 */
[----:B------:R-:W-:-:S03]  /*189d0*/  IMAD.MOV.U32 R32, RZ, RZ, R3 ;  /* 0x000000ffff207224 */ /* 0x000fc600078e0003 */
[----:B------:R-:W4:Y:S04]  /*189e0*/  LDL.LU R3, [R1+0xcec] ;  /* 0x000cec0001037983 */ /* 0x000f280000300800 */
[----:B------:R-:W-:Y:S01]  /*189f0*/  STL.64 [R1+0x11c8], R32 ;  /* 0x0011c82001007387 */ /* 0x000fe20000100a00 */
[----:B------:R-:W-:-:S03]  /*18a00*/  IMAD.MOV.U32 R34, RZ, RZ, R31 ;  /* 0x000000ffff227224 */ /* 0x000fc600078e001f */
[----:B0-----:R-:W4:Y:S04]  /*18a10*/  LDL.LU R13, [R1+0xcf0] ;  /* 0x000cf000010d7983 */ /* 0x001f280000300800 */
        /* <DEDUP_REMOVED lines=12> */
[----:B------:R-:W-:Y:S02]  /*18ae0*/  IMAD.MOV.U32 R93, RZ, RZ, R92 ;  /* 0x000000ffff5d7224 */ /* 0x000fe400078e005c */
[----:B------:R-:W-:Y:S01]  /*18af0*/  IMAD.MOV.U32 R92, RZ, RZ, R29 ;  /* 0x000000ffff5c7224 */ /* 0x000fe200078e001d */
[----:B------:R-:W-:Y:S01]  /*18b00*/  STL.64 [R1+0x12c8], R74 ;  /* 0x0012c84a01007387 */ /* 0x000fe20000100a00 */
        /* <DEDUP_REMOVED lines=10> */
[----:B--2---:R-:W-:-:S05]  /*18bb0*/  IMAD.MOV.U32 R94, RZ, RZ, R28 ;  /* 0x000000ffff5e7224 */ /* 0x004fca00078e001c */
[----:B------:R-:W-:Y:S04]  /*18bc0*/  STL.64 [R1+0x12d8], R94 ;  /* 0x0012d85e01007387 */ /* 0x000fe80000100a00 */
[----:B-1----:R-:W2:Y:S01]  /*18bd0*/  LDL.LU R15, [R1+0xd08] ;  /* 0x000d0800010f7983 */ /* 0x002ea20000300800 */
[----:B---3--:R-:W-:-:S05]  /*18be0*/  MOV R112, R23 ;  /* 0x0000001700707202 */ /* 0x008fca0000000f00 */
[----:B------:R-:W-:Y:S04]  /*18bf0*/  STL.64 [R1+0x12e0], R112 ;  /* 0x0012e07001007387 */ /* 0x000fe80000100a00 */
[----:B------:R-:W3:Y:S01]  /*18c00*/  LDL.LU R14, [R1+0xd0c] ;  /* 0x000d0c00010e7983 */ /* 0x000ee20000300800 */
[----:B----4-:R-:W-:-:S05]  /*18c10*/  IMAD.MOV.U32 R114, RZ, RZ, R21 ;  /* 0x000000ffff727224 */ /* 0x010fca00078e0015 */
[----:B------:R-:W-:Y:S04]  /*18c20*/  STL.64 [R1+0x12e8], R114 ;  /* 0x0012e87201007387 */ /* 0x000fe80000100a00 */
[----:B------:R-:W4:Y:S01]  /*18c30*/  LDL.LU R28, [R1+0xd10] ;  /* 0x000d1000011c7983 */ /* 0x000f220000300800 */
[----:B------:R-:W-:-:S05]  /*18c40*/  IMAD.MOV.U32 R132, RZ, RZ, R17 ;  /* 0x000000ffff847224 */ /* 0x000fca00078e0011 */
[----:B------:R-:W-:Y:S01]  /*18c50*/  STL.64 [R1+0x12f0], R132 ;  /* 0x0012f08401007387 */ /* 0x000fe20000100a00 */
[----:B------:R-:W-:-:S03]  /*18c60*/  IMAD.MOV.U32 R134, RZ, RZ, R3 ;  /* 0x000000ffff867224 */ /* 0x000fc600078e0003 */
[----:B------:R-:W4:Y:S04]  /*18c70*/  LDL.LU R3, [R1+0xd14] ;  /* 0x000d140001037983 */ /* 0x000f280000300800 */
[----:B------:R-:W-:Y:S01]  /*18c80*/  STL.64 [R1+0x12f8], R134 ;  /* 0x0012f88601007387 */ /* 0x000fe20000100a00 */
[----:B------:R-:W-:-:S03]  /*18c90*/  IMAD.MOV.U32 R150, RZ, RZ, R13 ;  /* 0x000000ffff967224 */ /* 0x000fc600078e000d */
[----:B------:R-:W4:Y:S04]  /*18ca0*/  LDL.LU R23, [R1+0xd18] ;  /* 0x000d180001177983 */ /* 0x000f280000300800 */
[----:B------:R-:W4:Y:S01]  /*18cb0*/  LDL.LU R13, [R1+0xd1c] ;  /* 0x000d1c00010d7983 */ /* 0x000f220000300800 */
[----:B------:R-:W-:-:S03]  /*18cc0*/  IMAD.MOV.U32 R152, RZ, RZ, R12 ;  /* 0x000000ffff987224 */ /* 0x000fc600078e000c */
[----:B------:R-:W-:Y:S04]  /*18cd0*/  STL.64 [R1+0x1300], R150 ;  /* 0x0013009601007387 */ /* 0x000fe80000100a00 */
[----:B------:R-:W4:Y:S01]  /*18ce0*/  LDL.LU R12, [R1+0xd20] ;  /* 0x000d2000010c7983 */ /* 0x000f220000300800 */
[----:B------:R-:W-:-:S03]  /*18cf0*/  IMAD.MOV.U32 R17, RZ, RZ, R16 ;  /* 0x000000ffff117224 */ /* 0x000fc600078e0010 */
[----:B------:R-:W-:Y:S01]  /*18d00*/  STL.64 [R1+0x1308], R152 ;  /* 0x0013089801007387 */ /* 0x000fe20000100a00 */
[----:B------:R-:W-:-:S03]  /*18d10*/  IMAD.MOV.U32 R16, RZ, RZ, R2 ;  /* 0x000000ffff107224 */ /* 0x000fc600078e0002 */
[----:B------:R-:W4:Y:S01]  /*18d20*/  LDL.LU R2, [R1+0xd24] ;  /* 0x000d240001027983 */ /* 0x000f220000300800 */
[----:B------:R-:W-:-:S04]  /*18d30*/  LOP3.LUT R19, R19, R18, RZ, 0x3c, !PT ;  /* 0x0000001213137212 */ /* 0x000fc800078e3cff */
[C---:B------:R-:W-:Y:S01]  /*18d40*/  LOP3.LUT R18, R19.reuse, R18, RZ, 0x3c, !PT ;  /* 0x0000001213127212 */ /* 0x040fe200078e3cff */
[----:B------:R-:W-:Y:S03]  /*18d50*/  STL.64 [R1+0x1310], R16 ;  /* 0x0013101001007387 */ /* 0x000fe60000100a00 */
[----:B------:R-:W-:Y:S01]  /*18d60*/  LOP3.LUT R19, R19, R18, RZ, 0x3c, !PT ;  /* 0x0000001213137212 */ /* 0x000fe200078e3cff */
[----:B------:R-:W4:Y:S04]  /*18d70*/  LDL.LU R21, [R1+0xd28] ;  /* 0x000d280001157983 */ /* 0x000f280000300800 */
[----:B------:R0:W-:Y:S01]  /*18d80*/  STL.64 [R1+0x1318], R18 ;  /* 0x0013181201007387 */ /* 0x0001e20000100a00 */
[----:B------:R-:W-:-:S03]  /*18d90*/  IMAD.MOV.U32 R36, RZ, RZ, R0 ;  /* 0x000000ffff247224 */ /* 0x000fc600078e0000 */
[----:B0-----:R-:W4:Y:S04]  /*18da0*/  LDL.LU R18, [R1+0xd2c] ;  /* 0x000d2c0001127983 */ /* 0x001f280000300800 */
[----:B------:R-:W4:Y:S01]  /*18db0*/  LDL.LU R0, [R1+0xd30] ;  /* 0x000d300001007983 */ /* 0x000f220000300800 */
[----:B------:R-:W-:Y:S02]  /*18dc0*/  IMAD.MOV.U32 R39, RZ, RZ, R38 ;  /* 0x000000ffff277224 */ /* 0x000fe400078e0026 */
[----:B------:R-:W-:Y:S01]  /*18dd0*/  IMAD.MOV.U32 R38, RZ, RZ, R29 ;  /* 0x000000ffff267224 */ /* 0x000fe200078e001d */
[----:B------:R-:W-:Y:S01]  /*18de0*/  STL.64 [R1+0x1320], R36 ;  /* 0x0013202401007387 */ /* 0x000fe20000100a00 */
[----:B------:R-:W-:-:S03]  /*18df0*/  IMAD.MOV.U32 R57, RZ, RZ, R56 ;  /* 0x000000ffff397224 */ /* 0x000fc600078e0038 */
[----:B------:R-:W4:Y:S04]  /*18e00*/  LDL.LU R17, [R1+0xd34] ;  /* 0x000d340001117983 */ /* 0x000f280000300800 */
        /* <DEDUP_REMOVED lines=12> */
[----:B--2---:R-:W-:Y:S02]  /*18ed0*/  IMAD.MOV.U32 R56, RZ, RZ, R15 ;  /* 0x000000ffff387224 */ /* 0x004fe400078e000f */
[----:B------:R-:W2:Y:S04]  /*18ee0*/  LDL.LU R15, [R1+0xd3c] ;  /* 0x000d3c00010f7983 */ /* 0x000ea80000300800 */
[----:B------:R-:W-:Y:S01]  /*18ef0*/  STL.64 [R1+0x1330], R56 ;  /* 0x0013303801007387 */ /* 0x000fe20000100a00 */
[----:B---3--:R-:W-:-:S03]  /*18f00*/  MOV R58, R14 ;  /* 0x0000000e003a7202 */ /* 0x008fc60000000f00 */
[----:B------:R-:W3:Y:S04]  /*18f10*/  LDL.LU R14, [R1+0xd40] ;  /* 0x000d4000010e7983 */ /* 0x000ee80000300800 */
[----:B------:R-:W-:Y:S01]  /*18f20*/  STL.64 [R1+0x1338], R58 ;  /* 0x0013383a01007387 */ /* 0x000fe20000100a00 */
[----:B----4-:R-:W-:-:S05]  /*18f30*/  IMAD.MOV.U32 R76, RZ, RZ, R28 ;  /* 0x000000ffff4c7224 */ /* 0x010fca00078e001c */
[----:B------:R-:W-:Y:S01]  /*18f40*/  STL.64 [R1+0x1340], R76 ;  /* 0x0013404c01007387 */ /* 0x000fe20000100a00 */
[----:B------:R-:W-:-:S03]  /*18f50*/  IMAD.MOV.U32 R78, RZ, RZ, R3 ;  /* 0x000000ffff4e7224 */ /* 0x000fc600078e0003 */
[----:B------:R-:W4:Y:S01]  /*18f60*/  LDL.LU R3, [R1+0xd44] ;  /* 0x000d440001037983 */ /* 0x000f220000300800 */
[----:B------:R-:W-:-:S03]  /*18f70*/  IMAD.MOV.U32 R96, RZ, RZ, R23 ;  /* 0x000000ffff607224 */ /* 0x000fc600078e0017 */
[----:B------:R-:W-:Y:S01]  /*18f80*/  STL.64 [R1+0x1348], R78 ;  /* 0x0013484e01007387 */ /* 0x000fe20000100a00 */
[----:B------:R-:W-:-:S03]  /*18f90*/  IMAD.MOV.U32 R98, RZ, RZ, R13 ;  /* 0x000000ffff627224 */ /* 0x000fc600078e000d */
[----:B------:R-:W-:Y:S04]  /*18fa0*/  STL.64 [R1+0x1350], R96 ;  /* 0x0013506001007387 */ /* 0x000fe80000100a00 */
[----:B------:R-:W-:Y:S01]  /*18fb0*/  STL.64 [R1+0x1358], R98 ;  /* 0x0013586201007387 */ /* 0x000fe20000100a00 */
[----:B------:R-:W-:-:S03]  /*18fc0*/  IMAD.MOV.U32 R116, RZ, RZ, R12 ;  /* 0x000000ffff747224 */ /* 0x000fc600078e000c */
[----:B------:R-:W4:Y:S04]  /*18fd0*/  LDL.LU R13, [R1+0xd48] ;  /* 0x000d4800010d7983 */ /* 0x000f280000300800 */
[----:B------:R-:W-:Y:S04]  /*18fe0*/  STL.64 [R1+0x1360], R116 ;  /* 0x0013607401007387 */ /* 0x000fe80000100a00 */
[----:B------:R-:W4:Y:S01]  /*18ff0*/  LDL.LU R12, [R1+0xd4c] ;  /* 0x000d4c00010c7983 */ /* 0x000f220000300800 */
[----:B------:R-:W-:-:S03]  /*19000*/  IMAD.MOV.U32 R118, RZ, RZ, R2 ;  /* 0x000000ffff767224 */ /* 0x000fc600078e0002 */
[----:B------:R-:W4:Y:S04]  /*19010*/  LDL.LU R2, [R1+0xd50] ;  /* 0x000d500001027983 */ /* 0x000f280000300800 */
[----:B------:R-:W-:Y:S01]  /*19020*/  STL.64 [R1+0x1368], R118 ;  /* 0x0013687601007387 */ /* 0x000fe20000100a00 */
[----:B------:R-:W-:-:S05]  /*19030*/  IMAD.MOV.U32 R136, RZ, RZ, R21 ;  /* 0x000000ffff887224 */ /* 0x000fca00078e0015 */
[----:B------:R-:W-:Y:S01]  /*19040*/  STL.64 [R1+0x1370], R136 ;  /* 0x0013708801007387 */ /* 0x000fe20000100a00 */
[----:B------:R-:W-:Y:S02]  /*19050*/  IMAD.MOV.U32 R138, RZ, RZ, R18 ;  /* 0x000000ffff8a7224 */ /* 0x000fe400078e0012 */
[----:B------:R-:W-:-:S03]  /*19060*/  IMAD.MOV.U32 R154, RZ, RZ, R0 ;  /* 0x000000ffff9a7224 */ /* 0x000fc600078e0000 */
[----:B------:R-:W-:Y:S04]  /*19070*/  STL.64 [R1+0x1378], R138 ;  /* 0x0013788a01007387 */ /* 0x000fe80000100a00 */
[----:B------:R-:W4:Y:S01]  /*19080*/  LDL.LU R0, [R1+0xd54] ;  /* 0x000d540001007983 */ /* 0x000f220000300800 */
[----:B------:R-:W-:Y:S01]  /*19090*/  IMAD.MOV.U32 R157, RZ, RZ, R156 ;  /* 0x000000ffff9d7224 */ /* 0x000fe200078e009c */
[----:B------:R-:W-:Y:S01]  /*190a0*/  MOV R156, R17 ;  /* 0x00000011009c7202 */ /* 0x000fe20000000f00 */
[----:B------:R-:W-:Y:S02]  /*190b0*/  IMAD.MOV.U32 R21, RZ, RZ, R20 ;  /* 0x000000ffff157224 */ /* 0x000fe400078e0014 */
[----:B------:R-:W-:Y:S01]  /*190c0*/  IMAD.MOV.U32 R23, RZ, RZ, R22 ;  /* 0x000000ffff177224 */ /* 0x000fe200078e0016 */
[----:B------:R-:W-:Y:S01]  /*190d0*/  STL.64 [R1+0x1380], R154 ;  /* 0x0013809a01007387 */ /* 0x000fe20000100a00 */
[----:B------:R-:W-:-:S03]  /*190e0*/  IMAD.MOV.U32 R20, RZ, RZ, R16 ;  /* 0x000000ffff147224 */ /* 0x000fc600078e0010 */
[----:B------:R-:W-:Y:S01]  /*190f0*/  STL.64 [R1+0x1388], R156 ;  /* 0x0013889c01007387 */ /* 0x000fe20000100a00 */
[----:B------:R-:W-:-:S03]  /*19100*/  IMAD.MOV.U32 R41, RZ, RZ, R40 ;  /* 0x000000ffff297224 */ /* 0x000fc600078e0028 */
[----:B------:R-:W-:Y:S04]  /*19110*/  STL.64 [R1+0x1390], R20 ;  /* 0x0013901401007387 */ /* 0x000fe80000100a00 */
[----:B------:R-:W4:Y:S01]  /*19120*/  LDL.LU R31, [R1+0xd58] ;  /* 0x000d5800011f7983 */ /* 0x000f220000300800 */
[----:B------:R-:W-:Y:S02]  /*19130*/  IMAD.MOV.U32 R43, RZ, RZ, R42 ;  /* 0x000000ffff2b7224 */ /* 0x000fe400078e002a */
[----:B------:R-:W-:Y:S02]  /*19140*/  IMAD.MOV.U32 R61, RZ, RZ, R60 ;  /* 0x000000ffff3d7224 */ /* 0x000fe400078e003c */
[----:B------:R-:W-:Y:S02]  /*19150*/  IMAD.MOV.U32 R63, RZ, RZ, R62 ;  /* 0x000000ffff3f7224 */ /* 0x000fe400078e003e */
[----:B------:R-:W-:-:S02]  /*19160*/  IMAD.MOV.U32 R81, RZ, RZ, R80 ;  /* 0x000000ffff517224 */ /* 0x000fc400078e0050 */
[----:B------:R-:W-:Y:S02]  /*19170*/  IMAD.MOV.U32 R83, RZ, RZ, R82 ;  /* 0x000000ffff537224 */ /* 0x000fe400078e0052 */
[----:B--2---:R-:W-:-:S05]  /*19180*/  IMAD.MOV.U32 R22, RZ, RZ, R15 ;  /* 0x000000ffff167224 */ /* 0x004fca00078e000f */
[----:B------:R0:W-:Y:S04]  /*19190*/  STL.64 [R1+0x1398], R22 ;  /* 0x0013981601007387 */ /* 0x0001e80000100a00 */
[----:B------:R-:W2:Y:S04]  /*191a0*/  LDL.LU R30, [R1+0xd5c] ;  /* 0x000d5c00011e7983 */ /* 0x000ea80000300800 */
[----:B------:R-:W2:Y:S01]  /*191b0*/  LDL.LU R29, [R1+0xd60] ;  /* 0x000d6000011d7983 */ /* 0x000ea20000300800 */
[----:B---3--:R-:W-:-:S05]  /*191c0*/  IMAD.MOV.U32 R40, RZ, RZ, R14 ;  /* 0x000000ffff287224 */ /* 0x008fca00078e000e */
[----:B------:R-:W-:Y:S04]  /*191d0*/  STL.64 [R1+0x13a0], R40 ;  /* 0x0013a02801007387 */ /* 0x000fe80000100a00 */
[----:B0-----:R-:W3:Y:S04]  /*191e0*/  LDL.LU R23, [R1+0xd64] ;  /* 0x000d640001177983 */ /* 0x001ee80000300800 */
[----:B------:R-:W3:Y:S04]  /*191f0*/  LDL.LU R22, [R1+0xd68] ;  /* 0x000d680001167983 */ /* 0x000ee80000300800 */
[----:B------:R-:W3:Y:S04]  /*19200*/  LDL.LU R21, [R1] ;  /* 0x0000000001157983 */ /* 0x000ee80000300800 */
[----:B------:R-:W3:Y:S04]  /*19210*/  LDL.LU R20, [R1+0xd6c] ;  /* 0x000d6c0001147983 */ /* 0x000ee80000300800 */
[----:B------:R-:W3:Y:S01]  /*19220*/  LDL.LU R19, [R1+0x8] ;  /* 0x0000080001137983 */ /* 0x000ee20000300800 */
[----:B----4-:R-:W-:-:S03]  /*19230*/  IMAD.MOV.U32 R42, RZ, RZ, R3 ;  /* 0x000000ffff2a7224 */ /* 0x010fc600078e0003 */
[----:B------:R-:W4:Y:S04]  /*19240*/  LDL.LU R3, [R1+0xd70] ;  /* 0x000d700001037983 */ /* 0x000f280000300800 */
[----:B------:R-:W-:Y:S01]  /*19250*/  STL.64 [R1+0x13b0], R42 ;  /* 0x0013b02a01007387 */ /* 0x000fe20000100a00 */
[----:B------:R-:W-:Y:S02]  /*19260*/  IMAD.MOV.U32 R60, RZ, RZ, R13 ;  /* 0x000000ffff3c7224 */ /* 0x000fe400078e000d */
[----:B------:R-:W-:-:S03]  /*19270*/  IMAD.MOV.U32 R62, RZ, RZ, R12 ;  /* 0x000000ffff3e7224 */ /* 0x000fc600078e000c */
[----:B------:R-:W-:Y:S04]  /*19280*/  STL.64 [R1+0x13b8], R60 ;  /* 0x0013b83c01007387 */ /* 0x000fe80000100a00 */
[----:B------:R-:W-:Y:S04]  /*19290*/  STL.64 [R1+0x13c0], R62 ;  /* 0x0013c03e01007387 */ /* 0x000fe80000100a00 */
[----:B------:R-:W4:Y:S04]  /*192a0*/  LDL.LU R28, [R1+0x10] ;  /* 0x00001000011c7983 */ /* 0x000f280000300800 */
[----:B------:R-:W4:Y:S01]  /*192b0*/  LDL.LU R18, [R1+0xd74] ;  /* 0x000d740001127983 */ /* 0x000f220000300800 */
[----:B------:R-:W-:-:S03]  /*192c0*/  IMAD.MOV.U32 R80, RZ, RZ, R2 ;  /* 0x000000ffff507224 */ /* 0x000fc600078e0002 */
[----:B------:R-:W4:Y:S04]  /*192d0*/  LDL.LU R17, [R1+0x18] ;  /* 0x0000180001117983 */ /* 0x000f280000300800 */
[----:B------:R-:W4:Y:S04]  /*192e0*/  LDL.LU R16, [R1+0xd78] ;  /* 0x000d780001107983 */ /* 0x000f280000300800 */
[----:B------:R-:W-:Y:S04]  /*192f0*/  STL.64 [R1+0x13c8], R80 ;  /* 0x0013c85001007387 */ /* 0x000fe80000100a00 */
[----:B------:R-:W4:Y:S04]  /*19300*/  LDL.LU R15, [R1+0x20] ;  /* 0x00002000010f7983 */ /* 0x000f280000300800 */
[----:B------:R-:W4:Y:S04]  /*19310*/  LDL.LU R14, [R1+0xd7c] ;  /* 0x000d7c00010e7983 */ /* 0x000f280000300800 */
[----:B------:R-:W4:Y:S04]  /*19320*/  LDL.LU R13, [R1+0x28] ;  /* 0x00002800010d7983 */ /* 0x000f280000300800 */
[----:B------:R-:W4:Y:S04]  /*19330*/  LDL.LU R12, [R1+0xd80] ;  /* 0x000d8000010c7983 */ /* 0x000f280000300800 */
[----:B------:R-:W4:Y:S01]  /*19340*/  LDL.LU R2, [R1+0x30] ;  /* 0x0000300001027983 */ /* 0x000f220000300800 */
[----:B------:R-:W-:-:S03]  /*19350*/  IMAD.MOV.U32 R82, RZ, RZ, R0 ;  /* 0x000000ffff527224 */ /* 0x000fc600078e0000 */
[----:B------:R-:W4:Y:S01]  /*19360*/  LDL.LU R0, [R1+0xd84] ;  /* 0x000d840001007983 */ /* 0x000f220000300800 */
[----:B------:R-:W-:Y:S02]  /*19370*/  IMAD.MOV.U32 R101, RZ, RZ, R100 ;  /* 0x000000ffff657224 */ /* 0x000fe400078e0064 */
[----:B------:R-:W-:Y:S02]  /*19380*/  IMAD.MOV.U32 R103, RZ, RZ, R102 ;  /* 0x000000ffff677224 */ /* 0x000fe400078e0066 */
[----:B------:R-:W-:Y:S02]  /*19390*/  IMAD.MOV.U32 R121, RZ, RZ, R120 ;  /* 0x000000ffff797224 */ /* 0x000fe400078e0078 */
[----:B------:R-:W-:Y:S01]  /*193a0*/  IMAD.MOV.U32 R123, RZ, RZ, R122 ;  /* 0x000000ffff7b7224 */ /* 0x000fe200078e007a */
[----:B------:R-:W-:Y:S01]  /*193b0*/  STL.64 [R1+0x13d8], R82 ;  /* 0x0013d85201007387 */ /* 0x000fe20000100a00 */
[----:B------:R-:W-:Y:S02]  /*193c0*/  IMAD.MOV.U32 R141, RZ, RZ, R140 ;  /* 0x000000ffff8d7224 */ /* 0x000fe400078e008c */
[----:B------:R-:W-:-:S05]  /*193d0*/  IMAD.MOV.U32 R100, RZ, RZ, R31 ;  /* 0x000000ffff647224 */ /* 0x000fca00078e001f */
[----:B------:R-:W-:Y:S01]  /*193e0*/  STL.64 [R1+0x13e0], R100 ;  /* 0x0013e06401007387 */ /* 0x000fe20000100a00 */
[----:B--2---:R-:W-:Y:S01]  /*193f0*/  MOV R102, R30 ;  /* 0x0000001e00667202 */ /* 0x004fe20000000f00 */
[----:B------:R-:W-:-:S04]  /*19400*/  IMAD.MOV.U32 R120, RZ, RZ, R29 ;  /* 0x000000ffff787224 */ /* 0x000fc800078e001d */
[----:B------:R-:W-:Y:S04]  /*19410*/  STL.64 [R1+0x13e8], R102 ;  /* 0x0013e86601007387 */ /* 0x000fe80000100a00 */
[----:B------:R-:W-:Y:S01]  /*19420*/  STL.64 [R1+0x13f0], R120 ;  /* 0x0013f07801007387 */ /* 0x000fe20000100a00 */
[----:B---3--:R-:W-:Y:S02]  /*19430*/  IMAD.MOV.U32 R122, RZ, RZ, R23 ;  /* 0x000000ffff7a7224 */ /* 0x008fe400078e0017 */
[----:B------:R-:W-:-:S03]  /*19440*/  IMAD.MOV.U32 R140, RZ, RZ, R22 ;  /* 0x000000ffff8c7224 */ /* 0x000fc600078e0016 */
[----:B------:R-:W-:Y:S04]  /*19450*/  STL.64 [R1+0x13f8], R122 ;  /* 0x0013f87a01007387 */ /* 0x000fe80000100a00 */
[----:B------:R-:W-:Y:S01]  /*19460*/  STL.64 [R1+0x1400], R140 ;  /* 0x0014008c01007387 */ /* 0x000fe20000100a00 */
[----:B------:R-:W-:-:S03]  /*19470*/  IMAD.MOV.U32 R125, RZ, RZ, R21 ;  /* 0x000000ffff7d7224 */ /* 0x000fc600078e0015 */
[----:B------:R-:W2:Y:S01]  /*19480*/  LDL.LU R36, [R1+0x38] ;  /* 0x0000380001247983 */ /* 0x000ea20000300800 */
[----:B------:R-:W-:-:S03]  /*19490*/  IMAD.MOV.U32 R124, RZ, RZ, R20 ;  /* 0x000000ffff7c7224 */ /* 0x000fc600078e0014 */
[----:B------:R-:W3:Y:S01]  /*194a0*/  LDL.LU R35, [R1+0xd88] ;  /* 0x000d880001237983 */ /* 0x000ee20000300800 */
[----:B------:R-:W-:-:S03]  /*194b0*/  IMAD.MOV.U32 R143, RZ, RZ, R19 ;  /* 0x000000ffff8f7224 */ /* 0x000fc600078e0013 */
[----:B------:R-:W2:Y:S04]  /*194c0*/  LDL.LU R23, [R1+0x40] ;  /* 0x0000400001177983 */ /* 0x000ea80000300800 */
[----:B------:R-:W3:Y:S04]  /*194d0*/  LDL.LU R22, [R1+0xd8c] ;  /* 0x000d8c0001167983 */ /* 0x000ee80000300800 */
[----:B------:R-:W3:Y:S04]  /*194e0*/  LDL.LU R21, [R1+0x48] ;  /* 0x0000480001157983 */ /* 0x000ee80000300800 */
[----:B------:R-:W3:Y:S04]  /*194f0*/  LDL.LU R20, [R1+0xd90] ;  /* 0x000d900001147983 */ /* 0x000ee80000300800 */
[----:B------:R-:W3:Y:S01]  /*19500*/  LDL.LU R19, [R1+0x50] ;  /* 0x0000500001137983 */ /* 0x000ee20000300800 */
[----:B----4-:R-:W-:-:S03]  /*19510*/  IMAD.MOV.U32 R142, RZ, RZ, R3 ;  /* 0x000000ffff8e7224 */ /* 0x010fc600078e0003 */
[----:B------:R-:W4:Y:S04]  /*19520*/  LDL.LU R3, [R1+0xd94] ;  /* 0x000d940001037983 */ /* 0x000f280000300800 */
[----:B------:R-:W-:Y:S04]  /*19530*/  STL.64 [R1], R124 ;  /* 0x0000007c01007387 */ /* 0x000fe80000100a00 */
[----:B------:R-:W-:Y:S04]  /*19540*/  STL.64 [R1+0x1408], R124 ;  /* 0x0014087c01007387 */ /* 0x000fe80000100a00 */
[----:B------:R-:W-:Y:S04]  /*19550*/  STL.64 [R1+0x8], R142 ;  /* 0x0000088e01007387 */ /* 0x000fe80000100a00 */
[----:B------:R-:W-:Y:S01]  /*19560*/  STL.64 [R1+0x1410], R142 ;  /* 0x0014108e01007387 */ /* 0x000fe20000100a00 */
[----:B------:R-:W-:-:S02]  /*19570*/  IMAD.MOV.U32 R145, RZ, RZ, R28 ;  /* 0x000000ffff917224 */ /* 0x000fc400078e001c */
[----:B------:R-:W-:-:S05]  /*19580*/  IMAD.MOV.U32 R144, RZ, RZ, R18 ;  /* 0x000000ffff907224 */ /* 0x000fca00078e0012 */
[----:B------:R-:W-:Y:S04]  /*19590*/  STL.64 [R1+0x10], R144 ;  /* 0x0000109001007387 */ /* 0x000fe80000100a00 */
[----:B------:R-:W-:Y:S01]  /*195a0*/  STL.64 [R1+0x1418], R144 ;  /* 0x0014189001007387 */ /* 0x000fe20000100a00 */
[----:B------:R-:W-:-:S03]  /*195b0*/  IMAD.MOV.U32 R29, RZ, RZ, R17 ;  /* 0x000000ffff1d7224 */ /* 0x000fc600078e0011 */
[----:B------:R-:W4:Y:S01]  /*195c0*/  LDL.LU R34, [R1+0x58] ;  /* 0x0000580001227983 */ /* 0x000f220000300800 */
[----:B------:R-:W-:-:S03]  /*195d0*/  IMAD.MOV.U32 R28, RZ, RZ, R16 ;  /* 0x000000ffff1c7224 */ /* 0x000fc600078e0010 */
[----:B------:R-:W4:Y:S04]  /*195e0*/  LDL.LU R33, [R1+0xd98] ;  /* 0x000d980001217983 */ /* 0x000f280000300800 */
[----:B------:R-:W4:Y:S04]  /*195f0*/  LDL.LU R32, [R1+0x60] ;  /* 0x0000600001207983 */ /* 0x000f280000300800 */
[----:B------:R-:W4:Y:S01]  /*19600*/  LDL.LU R18, [R1+0xd9c] ;  /* 0x000d9c0001127983 */ /* 0x000f220000300800 */
[----:B------:R-:W-:-:S03]  /*19610*/  IMAD.MOV.U32 R31, RZ, RZ, R15 ;  /* 0x000000ffff1f7224 */ /* 0x000fc600078e000f */
[----:B------:R-:W4:Y:S01]  /*19620*/  LDL.LU R17, [R1+0x68] ;  /* 0x0000680001117983 */ /* 0x000f220000300800 */
[----:B------:R-:W-:-:S03]  /*19630*/  IMAD.MOV.U32 R30, RZ, RZ, R14 ;  /* 0x000000ffff1e7224 */ /* 0x000fc600078e000e */
[----:B------:R-:W4:Y:S01]  /*19640*/  LDL.LU R16, [R1+0xda0] ;  /* 0x000da00001107983 */ /* 0x000f220000300800 */
[----:B------:R-:W-:-:S03]  /*19650*/  IMAD.MOV.U32 R15, RZ, RZ, R2 ;  /* 0x000000ffff0f7224 */ /* 0x000fc600078e0002 */
[----:B------:R-:W4:Y:S01]  /*19660*/  LDL.LU R2, [R1+0x70] ;  /* 0x0000700001027983 */ /* 0x000f220000300800 */
[----:B------:R-:W-:-:S03]  /*19670*/  IMAD.MOV.U32 R14, RZ, RZ, R0 ;  /* 0x000000ffff0e7224 */ /* 0x000fc600078e0000 */
[----:B------:R-:W4:Y:S04]  /*19680*/  LDL.LU R0, [R1+0xda4] ;  /* 0x000da40001007983 */ /* 0x000f280000300800 */
[----:B------:R-:W-:Y:S04]  /*19690*/  STL.64 [R1+0x18], R28 ;  /* 0x0000181c01007387 */ /* 0x000fe80000100a00 */
[----:B------:R0:W-:Y:S04]  /*196a0*/  STL.64 [R1+0x1420], R28 ;  /* 0x0014201c01007387 */ /* 0x0001e80000100a00 */
[----:B------:R-:W-:Y:S04]  /*196b0*/  STL.64 [R1+0x20], R30 ;  /* 0x0000201e01007387 */ /* 0x000fe80000100a00 */
[----:B------:R-:W-:Y:S04]  /*196c0*/  STL.64 [R1+0x1428], R30 ;  /* 0x0014281e01007387 */ /* 0x000fe80000100a00 */
[----:B------:R-:W-:Y:S04]  /*196d0*/  STL.64 [R1+0x28], R12 ;  /* 0x0000280c01007387 */ /* 0x000fe80000100a00 */
[----:B------:R1:W-:Y:S04]  /*196e0*/  STL.64 [R1+0x1430], R12 ;  /* 0x0014300c01007387 */ /* 0x0003e80000100a00 */
[----:B------:R-:W-:Y:S04]  /*196f0*/  STL.64 [R1+0x30], R14 ;  /* 0x0000300e01007387 */ /* 0x000fe80000100a00 */
[----:B------:R1:W-:Y:S04]  /*19700*/  STL.64 [R1+0x1438], R14 ;  /* 0x0014380e01007387 */ /* 0x0003e80000100a00 */
[----:B0-----:R-:W4:Y:S01]  /*19710*/  LDL.LU R28, [R1+0x78] ;  /* 0x00007800011c7983 */ /* 0x001f220000300800 */
[----:B--2---:R-:W-:-:S03]  /*19720*/  IMAD.MOV.U32 R47, RZ, RZ, R23 ;  /* 0x000000ffff2f7224 */ /* 0x004fc600078e0017 */
[----:B------:R-:W2:Y:S01]  /*19730*/  LDL.LU R23, [R1+0xda8] ;  /* 0x000da80001177983 */ /* 0x000ea20000300800 */
[----:B---3--:R-:W-:-:S03]  /*19740*/  IMAD.MOV.U32 R46, RZ, RZ, R22 ;  /* 0x000000ffff2e7224 */ /* 0x008fc600078e0016 */
[----:B------:R-:W3:Y:S01]  /*19750*/  LDL.LU R22, [R1+0x80] ;  /* 0x0000800001167983 */ /* 0x000ee20000300800 */
[----:B------:R-:W-:-:S03]  /*19760*/  IMAD.MOV.U32 R65, RZ, RZ, R21 ;  /* 0x000000ffff417224 */ /* 0x000fc600078e0015 */
[----:B------:R-:W2:Y:S01]  /*19770*/  LDL.LU R21, [R1+0xdac] ;  /* 0x000dac0001157983 */ /* 0x000ea20000300800 */
[----:B------:R-:W-:-:S03]  /*19780*/  IMAD.MOV.U32 R64, RZ, RZ, R20 ;  /* 0x000000ffff407224 */ /* 0x000fc600078e0014 */
[----:B------:R-:W2:Y:S01]  /*19790*/  LDL.LU R20, [R1+0x88] ;  /* 0x0000880001147983 */ /* 0x000ea20000300800 */
[----:B------:R-:W-:-:S03]  /*197a0*/  IMAD.MOV.U32 R67, RZ, RZ, R19 ;  /* 0x000000ffff437224 */ /* 0x000fc600078e0013 */
[----:B------:R-:W2:Y:S04]  /*197b0*/  LDL.LU R19, [R1+0xdb0] ;  /* 0x000db00001137983 */ /* 0x000ea80000300800 */
[----:B-1----:R-:W2:Y:S01]  /*197c0*/  LDL.LU R12, [R1+0x90] ;  /* 0x00009000010c7983 */ /* 0x002ea20000300800 */
[----:B----4-:R-:W-:-:S03]  /*197d0*/  IMAD.MOV.U32 R66, RZ, RZ, R3 ;  /* 0x000000ffff427224 */ /* 0x010fc600078e0003 */
[----:B------:R-:W4:Y:S01]  /*197e0*/  LDL.LU R3, [R1+0xdb4] ;  /* 0x000db40001037983 */ /* 0x000f220000300800 */
[----:B------:R-:W-:Y:S01]  /*197f0*/  IMAD.MOV.U32 R44, RZ, RZ, R35 ;  /* 0x000000ffff2c7224 */ /* 0x000fe200078e0023 */
[----:B------:R-:W-:-:S05]  /*19800*/  MOV R45, R36 ;  /* 0x00000024002d7202 */ /* 0x000fca0000000f00 */
[----:B------:R-:W-:Y:S04]  /*19810*/  STL.64 [R1+0x38], R44 ;  /* 0x0000382c01007387 */ /* 0x000fe80000100a00 */
[----:B------:R-:W-:Y:S04]  /*19820*/  STL.64 [R1+0x1440], R44 ;  /* 0x0014402c01007387 */ /* 0x000fe80000100a00 */
[----:B------:R-:W-:Y:S04]  /*19830*/  STL.64 [R1+0x40], R46 ;  /* 0x0000402e01007387 */ /* 0x000fe80000100a00 */
[----:B------:R-:W-:Y:S04]  /*19840*/  STL.64 [R1+0x1448], R46 ;  /* 0x0014482e01007387 */ /* 0x000fe80000100a00 */
[----:B------:R-:W-:Y:S04]  /*19850*/  STL.64 [R1+0x48], R64 ;  /* 0x0000484001007387 */ /* 0x000fe80000100a00 */
[----:B------:R-:W-:Y:S04]  /*19860*/  STL.64 [R1+0x1450], R64 ;  /* 0x0014504001007387 */ /* 0x000fe80000100a00 */
[----:B------:R-:W-:Y:S04]  /*19870*/  STL.64 [R1+0x50], R66 ;  /* 0x0000504201007387 */ /* 0x000fe80000100a00 */
[----:B------:R-:W-:Y:S01]  /*19880*/  STL.64 [R1+0x1458], R66 ;  /* 0x0014584201007387 */ /* 0x000fe20000100a00 */
[----:B------:R-:W-:-:S03]  /*19890*/  IMAD.MOV.U32 R86, RZ, RZ, R18 ;  /* 0x000000ffff567224 */ /* 0x000fc600078e0012 */
[----:B------:R-:W3:Y:S01]  /*198a0*/  LDL.LU R18, [R1+0x98] ;  /* 0x0000980001127983 */ /* 0x000ee20000300800 */
[----:B------:R-:W-:-:S03]  /*198b0*/  IMAD.MOV.U32 R105, RZ, RZ, R17 ;  /* 0x000000ffff697224 */ /* 0x000fc600078e0011 */
[----:B------:R-:W3:Y:S01]  /*198c0*/  LDL.LU R17, [R1+0xdb8] ;  /* 0x000db80001117983 */ /* 0x000ee20000300800 */
[----:B------:R-:W-:-:S03]  /*198d0*/  IMAD.MOV.U32 R104, RZ, RZ, R16 ;  /* 0x000000ffff687224 */ /* 0x000fc600078e0010 */
[----:B------:R-:W3:Y:S01]  /*198e0*/  LDL.LU R16, [R1+0xf8] ;  /* 0x0000f80001107983 */ /* 0x000ee20000300800 */
[----:B------:R-:W-:-:S03]  /*198f0*/  IMAD.MOV.U32 R107, RZ, RZ, R2 ;  /* 0x000000ffff6b7224 */ /* 0x000fc600078e0002 */
[----:B------:R-:W3:Y:S04]  /*19900*/  LDL.LU R15, [R1+0xc1c] ;  /* 0x000c1c00010f7983 */ /* 0x000ee80000300800 */
[----:B------:R-:W3:Y:S01]  /*19910*/  LDL.LU R14, [R1+0x108] ;  /* 0x00010800010e7983 */ /* 0x000ee20000300800 */
[----:B------:R-:W-:-:S03]  /*19920*/  IMAD.MOV.U32 R106, RZ, RZ, R0 ;  /* 0x000000ffff6a7224 */ /* 0x000fc600078e0000 */
[----:B------:R-:W3:Y:S04]  /*19930*/  LDL.LU R13, [R1+0xc24] ;  /* 0x000c2400010d7983 */ /* 0x000ee80000300800 */
[----:B------:R-:W3:Y:S04]  /*19940*/  LDL.LU R2, [R1+0x110] ;  /* 0x0001100001027983 */ /* 0x000ee80000300800 */
[----:B------:R-:W3:Y:S01]  /*19950*/  LDL.LU R0, [R1+0xc28] ;  /* 0x000c280001007983 */ /* 0x000ee20000300800 */
[----:B------:R-:W-:Y:S02]  /*19960*/  IMAD.MOV.U32 R84, RZ, RZ, R33 ;  /* 0x000000ffff547224 */ /* 0x000fe400078e0021 */
[----:B------:R-:W-:-:S02]  /*19970*/  IMAD.MOV.U32 R85, RZ, RZ, R34 ;  /* 0x000000ffff557224 */ /* 0x000fc400078e0022 */
[----:B------:R-:W-:-:S03]  /*19980*/  IMAD.MOV.U32 R87, RZ, RZ, R32 ;  /* 0x000000ffff577224 */ /* 0x000fc600078e0020 */
        /* <DEDUP_REMOVED lines=8> */
[----:B------:R-:W-:-:S02]  /*19a10*/  IMAD.MOV.U32 R127, RZ, RZ, R28 ;  /* 0x000000ffff7f7224 */ /* 0x000fc400078e001c */
[----:B--2---:R-:W-:Y:S02]  /*19a20*/  IMAD.MOV.U32 R89, RZ, RZ, R12 ;  /* 0x000000ffff597224 */ /* 0x004fe400078e000c */
[----:B------:R-:W2:Y:S01]  /*19a30*/  LDL.LU R12, [R1+0x148] ;  /* 0x00014800010c7983 */ /* 0x000ea20000300800 */
[----:B----4-:R-:W-:-:S03]  /*19a40*/  IMAD.MOV.U32 R88, RZ, RZ, R3 ;  /* 0x000000ffff587224 */ /* 0x010fc600078e0003 */
[----:B------:R-:W4:Y:S01]  /*19a50*/  LDL.LU R3, [R1+0xc08] ;  /* 0x000c080001037983 */ /* 0x000f220000300800 */
[----:B------:R-:W-:-:S03]  /*19a60*/  IMAD.MOV.U32 R126, RZ, RZ, R23 ;  /* 0x000000ffff7e7224 */ /* 0x000fc600078e0017 */
[----:B------:R-:W4:Y:S01]  /*19a70*/  LDL.LU R31, [R1+0x158] ;  /* 0x00015800011f7983 */ /* 0x000f220000300800 */
[----:B------:R-:W-:-:S03]  /*19a80*/  IMAD.MOV.U32 R48, RZ, RZ, R21 ;  /* 0x000000ffff307224 */ /* 0x000fc600078e0015 */
[----:B------:R-:W4:Y:S01]  /*19a90*/  LDL.LU R30, [R1+0xbe8] ;  /* 0x000be800011e7983 */ /* 0x000f220000300800 */
[----:B---3--:R-:W-:-:S03]  /*19aa0*/  IMAD.MOV.U32 R49, RZ, RZ, R22 ;  /* 0x000000ffff317224 */ /* 0x008fc600078e0016 */
[----:B------:R-:W3:Y:S01]  /*19ab0*/  LDL.LU R29, [R1+0x160] ;  /* 0x00016000011d7983 */ /* 0x000ee20000300800 */
[----:B------:R-:W-:Y:S01]  /*19ac0*/  IMAD.MOV.U32 R70, RZ, RZ, R19 ;  /* 0x000000ffff467224 */ /* 0x000fe200078e0013 */
[----:B------:R-:W-:Y:S02]  /*19ad0*/  MOV R71, R20 ;  /* 0x0000001400477202 */ /* 0x000fe40000000f00 */
[----:B------:R-:W3:Y:S04]  /*19ae0*/  LDL.LU R28, [R1+0xbec] ;  /* 0x000bec00011c7983 */ /* 0x000ee80000300800 */
[----:B------:R-:W3:Y:S04]  /*19af0*/  LDL.LU R23, [R1+0x168] ;  /* 0x0001680001177983 */ /* 0x000ee80000300800 */
[----:B------:R-:W3:Y:S04]  /*19b00*/  LDL.LU R22, [R1+0xbf0] ;  /* 0x000bf00001167983 */ /* 0x000ee80000300800 */
        /* <DEDUP_REMOVED lines=15> */
[----:B------:R-:W3:Y:S01]  /*19c00*/  LDL.LU R0, [R1+0xbf8] ;  /* 0x000bf80001007983 */ /* 0x000ee20000300800 */
[----:B------:R-:W-:Y:S02]  /*19c10*/  IMAD.MOV.U32 R32, RZ, RZ, R17 ;  /* 0x000000ffff207224 */ /* 0x000fe400078e0011 */
[----:B------:R-:W-:Y:S01]  /*19c20*/  IMAD.MOV.U32 R33, RZ, RZ, R18 ;  /* 0x000000ffff217224 */ /* 0x000fe200078e0012 */
[----:B------:R-:W3:Y:S01]  /*19c30*/  LDL.LU R21, [R1+0x180] ;  /* 0x0001800001157983 */ /* 0x000ee20000300800 */
[----:B------:R-:W-:-:S03]  /*19c40*/  IMAD.MOV.U32 R51, RZ, RZ, R16 ;  /* 0x000000ffff337224 */ /* 0x000fc600078e0010 */
[----:B------:R-:W3:Y:S01]  /*19c50*/  LDL.LU R20, [R1+0xbfc] ;  /* 0x000bfc0001147983 */ /* 0x000ee20000300800 */
[----:B------:R-:W-:-:S03]  /*19c60*/  IMAD.MOV.U32 R90, RZ, RZ, R13 ;  /* 0x000000ffff5a7224 */ /* 0x000fc600078e000d */
        /* <DEDUP_REMOVED lines=9> */
[----:B------:R-:W-:Y:S04]  /*19d00*/  STL.64 [R1+0x14b8], R108 ;  /* 0x0014b86c01007387 */ /* 0x000fe80000100a00 */
[----:B------:R-:W3:Y:S04]  /*19d10*/  LDL.LU R17, [R1+0x190] ;  /* 0x0001900001117983 */ /* 0x000ee80000300800 */
[----:B------:R-:W3:Y:S04]  /*19d20*/  LDL.LU R16, [R1+0xc04] ;  /* 0x000c040001107983 */ /* 0x000ee80000300800 */
[----:B------:R-:W3:Y:S01]  /*19d30*/  LDL.LU R13, [R1+0x1a8] ;  /* 0x0001a800010d7983 */ /* 0x000ee20000300800 */
[----:B--2---:R-:W-:-:S03]  /*19d40*/  IMAD.MOV.U32 R69, RZ, RZ, R12 ;  /* 0x000000ffff457224 */ /* 0x004fc600078e000c */
[----:B------:R-:W2:Y:S01]  /*19d50*/  LDL.LU R12, [R1+0x1b0] ;  /* 0x0001b000010c7983 */ /* 0x000ea20000300800 */
[----:B----4-:R-:W-:-:S03]  /*19d60*/  IMAD.MOV.U32 R68, RZ, RZ, R3 ;  /* 0x000000ffff447224 */ /* 0x010fc600078e0003 */
[----:B------:R-:W4:Y:S01]  /*19d70*/  LDL.LU R3, [R1+0x1b8] ;  /* 0x0001b80001037983 */ /* 0x000f220000300800 */
[----:B------:R-:W-:Y:S02]  /*19d80*/  IMAD.MOV.U32 R111, RZ, RZ, R31 ;  /* 0x000000ffff6f7224 */ /* 0x000fe400078e001f */
[----:B------:R-:W-:Y:S01]  /*19d90*/  IMAD.MOV.U32 R110, RZ, RZ, R30 ;  /* 0x000000ffff6e7224 */ /* 0x000fe200078e001e */
[----:B------:R-:W-:Y:S01]  /*19da0*/  STL.64 [R1+0x148], R68 ;  /* 0x0001484401007387 */ /* 0x000fe20000100a00 */
[----:B---3--:R-:W-:-:S03]  /*19db0*/  IMAD.MOV.U32 R129, RZ, RZ, R29 ;  /* 0x000000ffff817224 */ /* 0x008fc600078e001d */
[----:B------:R-:W-:Y:S01]  /*19dc0*/  STL.64 [R1+0x14c0], R68 ;  /* 0x0014c04401007387 */ /* 0x000fe20000100a00 */
[----:B------:R-:W-:-:S03]  /*19dd0*/  IMAD.MOV.U32 R128, RZ, RZ, R28 ;  /* 0x000000ffff807224 */ /* 0x000fc600078e001c */
[----:B------:R-:W-:Y:S01]  /*19de0*/  STL.64 [R1+0x158], R110 ;  /* 0x0001586e01007387 */ /* 0x000fe20000100a00 */
[----:B------:R-:W-:-:S03]  /*19df0*/  IMAD.MOV.U32 R131, RZ, RZ, R23 ;  /* 0x000000ffff837224 */ /* 0x000fc600078e0017 */
[----:B------:R-:W-:Y:S01]  /*19e00*/  STL.64 [R1+0x14c8], R110 ;  /* 0x0014c86e01007387 */ /* 0x000fe20000100a00 */
[----:B------:R-:W-:-:S03]  /*19e10*/  IMAD.MOV.U32 R130, RZ, RZ, R22 ;  /* 0x000000ffff827224 */ /* 0x000fc600078e0016 */
[----:B------:R-:W-:Y:S04]  /*19e20*/  STL.64 [R1+0x160], R128 ;  /* 0x0001608001007387 */ /* 0x000fe80000100a00 */
[----:B------:R-:W-:Y:S04]  /*19e30*/  STL.64 [R1+0x14d8], R128 ;  /* 0x0014d88001007387 */ /* 0x000fe80000100a00 */
[----:B------:R-:W-:Y:S04]  /*19e40*/  STL.64 [R1+0x168], R130 ;  /* 0x0001688201007387 */ /* 0x000fe80000100a00 */
[----:B------:R-:W-:Y:S01]  /*19e50*/  STL.64 [R1+0x14e0], R130 ;  /* 0x0014e08201007387 */ /* 0x000fe20000100a00 */
[----:B------:R-:W-:-:S03]  /*19e60*/  MOV R147, R15 ;  /* 0x0000000f00937202 */ /* 0x000fc60000000f00 */
[----:B------:R-:W3:Y:S01]  /*19e70*/  LDL.LU R15, [R1+0x1c0] ;  /* 0x0001c000010f7983 */ /* 0x000ee20000300800 */
[----:B------:R-:W-:-:S03]  /*19e80*/  IMAD.MOV.U32 R146, RZ, RZ, R14 ;  /* 0x000000ffff927224 */ /* 0x000fc600078e000e */
[----:B------:R-:W3:Y:S01]  /*19e90*/  LDL.LU R14, [R1+0x1c8] ;  /* 0x0001c800010e7983 */ /* 0x000ee20000300800 */
[----:B------:R-:W-:-:S03]  /*19ea0*/  IMAD.MOV.U32 R149, RZ, RZ, R2 ;  /* 0x000000ffff957224 */ /* 0x000fc600078e0002 */
[----:B------:R-:W3:Y:S01]  /*19eb0*/  LDL.LU R2, [R1+0x1d0] ;  /* 0x0001d00001027983 */ /* 0x000ee20000300800 */
[----:B------:R-:W-:-:S03]  /*19ec0*/  IMAD.MOV.U32 R148, RZ, RZ, R0 ;  /* 0x000000ffff947224 */ /* 0x000fc600078e0000 */
[----:B------:R-:W3:Y:S01]  /*19ed0*/  LDL.LU R0, [R1+0x1d8] ;  /* 0x0001d80001007983 */ /* 0x000ee20000300800 */
[----:B------:R-:W-:-:S03]  /*19ee0*/  IMAD.MOV.U32 R35, RZ, RZ, R21 ;  /* 0x000000ffff237224 */ /* 0x000fc600078e0015 */
        /* <DEDUP_REMOVED lines=9> */
[----:B------:R-:W-:Y:S04]  /*19f80*/  STL.64 [R1+0x188], R52 ;  /* 0x0001883401007387 */ /* 0x000fe80000100a00 */
[----:B------:R-:W-:Y:S01]  /*19f90*/  STL.64 [R1+0x1500], R52 ;  /* 0x0015003401007387 */ /* 0x000fe20000100a00 */
[----:B------:R-:W-:-:S02]  /*19fa0*/  IMAD.MOV.U32 R75, RZ, RZ, R6 ;  /* 0x000000ffff4b7224 */ /* 0x000fc400078e0006 */
[----:B------:R-:W-:Y:S02]  /*19fb0*/  IMAD.MOV.U32 R73, RZ, RZ, R5 ;  /* 0x000000ffff497224 */ /* 0x000fe400078e0005 */
[----:B------:R-:W-:Y:S02]  /*19fc0*/  IMAD.MOV.U32 R72, RZ, RZ, R13 ;  /* 0x000000ffff487224 */ /* 0x000fe400078e000d */
[----:B------:R-:W3:Y:S01]  /*19fd0*/  LDL.LU R13, [R1+0x1e0] ;  /* 0x0001e000010d7983 */ /* 0x000ee20000300800 */
[----:B------:R-:W-:Y:S02]  /*19fe0*/  IMAD.MOV.U32 R54, RZ, RZ, R16 ;  /* 0x000000ffff367224 */ /* 0x000fe400078e0010 */
[----:B------:R-:W-:Y:S02]  /*19ff0*/  IMAD.MOV.U32 R55, RZ, RZ, R17 ;  /* 0x000000ffff377224 */ /* 0x000fe400078e0011 */
[----:B------:R-:W-:Y:S02]  /*1a000*/  IMAD.MOV.U32 R93, RZ, RZ, R7 ;  /* 0x000000ffff5d7224 */ /* 0x000fe400078e0007 */
[----:B------:R-:W-:-:S02]  /*1a010*/  IMAD.MOV.U32 R113, RZ, RZ, R9 ;  /* 0x000000ffff717224 */ /* 0x000fc400078e0009 */
[----:B------:R-:W-:Y:S02]  /*1a020*/  IMAD.MOV.U32 R95, RZ, RZ, R8 ;  /* 0x000000ffff5f7224 */ /* 0x000fe400078e0008 */
[----:B--2---:R-:W-:Y:S02]  /*1a030*/  IMAD.MOV.U32 R74, RZ, RZ, R12 ;  /* 0x000000ffff4a7224 */ /* 0x004fe400078e000c */
[----:B------:R-:W2:Y:S01]  /*1a040*/  LDL.LU R12, [R1+0x1e8] ;  /* 0x0001e800010c7983 */ /* 0x000ea20000300800 */
[----:B----4-:R-:W-:-:S03]  /*1a050*/  IMAD.MOV.U32 R92, RZ, RZ, R3 ;  /* 0x000000ffff5c7224 */ /* 0x010fc600078e0003 */
[----:B------:R-:W4:Y:S04]  /*1a060*/  LDL.LU R6, [R1+0x1f0] ;  /* 0x0001f00001067983 */ /* 0x000f280000300800 */
[----:B------:R-:W4:Y:S04]  /*1a070*/  LDL.LU R3, [R1+0x1f8] ;  /* 0x0001f80001037983 */ /* 0x000f280000300800 */
[----:B------:R-:W-:Y:S04]  /*1a080*/  STL.64 [R1+0x190], R54 ;  /* 0x0001903601007387 */ /* 0x000fe80000100a00 */
[----:B------:R-:W-:Y:S04]  /*1a090*/  STL.64 [R1+0x1508], R54 ;  /* 0x0015083601007387 */ /* 0x000fe80000100a00 */
[----:B------:R-:W-:Y:S04]  /*1a0a0*/  STL.64 [R1+0x1a8], R72 ;  /* 0x0001a84801007387 */ /* 0x000fe80000100a00 */
[----:B------:R-:W-:Y:S04]  /*1a0b0*/  STL.64 [R1+0x1510], R72 ;  /* 0x0015104801007387 */ /* 0x000fe80000100a00 */
[----:B------:R-:W-:Y:S04]  /*1a0c0*/  STL.64 [R1+0x1b0], R74 ;  /* 0x0001b04a01007387 */ /* 0x000fe80000100a00 */
[----:B------:R-:W-:Y:S04]  /*1a0d0*/  STL.64 [R1+0x1518], R74 ;  /* 0x0015184a01007387 */ /* 0x000fe80000100a00 */
[----:B------:R-:W-:Y:S04]  /*1a0e0*/  STL.64 [R1+0x1b8], R92 ;  /* 0x0001b85c01007387 */ /* 0x000fe80000100a00 */
[----:B------:R-:W-:Y:S04]  /*1a0f0*/  STL [R1+0x1530], R92 ;  /* 0x0015305c01007387 */ /* 0x000fe80000100800 */
[----:B------:R-:W-:Y:S04]  /*1a100*/  STL [R1+0x1520], R93 ;  /* 0x0015205d01007387 */ /* 0x000fe80000100800 */
[----:B------:R-:W4:Y:S04]  /*1a110*/  LDL.LU R17, [R1+0xa0] ;  /* 0x0000a00001117983 */ /* 0x000f280000300800 */
[----:B------:R-:W4:Y:S04]  /*1a120*/  LDL.LU R16, [R1+0x200] ;  /* 0x0002000001107983 */ /* 0x000f280000300800 */
[----:B------:R-:W4:Y:S04]  /*1a130*/  LDL.LU R9, [R1+0xa4] ;  /* 0x0000a40001097983 */ /* 0x000f280000300800 */
[----:B------:R-:W4:Y:S04]  /*1a140*/  LDL.LU R8, [R1+0x208] ;  /* 0x0002080001087983 */ /* 0x000f280000300800 */
[----:B------:R-:W4:Y:S04]  /*1a150*/  LDL.LU R7, [R1+0xa8] ;  /* 0x0000a80001077983 */ /* 0x000f280000300800 */
[----:B------:R-:W4:Y:S01]  /*1a160*/  LDL.LU R5, [R1+0x210] ;  /* 0x0002100001057983 */ /* 0x000f220000300800 */
[----:B---3--:R-:W-:-:S03]  /*1a170*/  IMAD.MOV.U32 R114, RZ, RZ, R2 ;  /* 0x000000ffff727224 */ /* 0x008fc600078e0002 */
[----:B------:R-:W3:Y:S01]  /*1a180*/  LDL.LU R2, [R1+0xac] ;  /* 0x0000ac0001027983 */ /* 0x000ee20000300800 */
[----:B------:R-:W-:-:S03]  /*1a190*/  IMAD.MOV.U32 R132, RZ, RZ, R0 ;  /* 0x000000ffff847224 */ /* 0x000fc600078e0000 */
[----:B------:R-:W3:Y:S01]  /*1a1a0*/  LDL.LU R0, [R1+0x218] ;  /* 0x0002180001007983 */ /* 0x000ee20000300800 */
[----:B------:R-:W-:Y:S02]  /*1a1b0*/  IMAD.MOV.U32 R94, RZ, RZ, R15 ;  /* 0x000000ffff5e7224 */ /* 0x000fe400078e000f */
[----:B------:R-:W-:Y:S01]  /*1a1c0*/  IMAD.MOV.U32 R112, RZ, RZ, R14 ;  /* 0x000000ffff707224 */ /* 0x000fe200078e000e */
[----:B------:R-:W-:Y:S01]  /*1a1d0*/  MOV R115, R10 ;  /* 0x0000000a00737202 */ /* 0x000fe20000000f00 */
[----:B------:R-:W-:Y:S01]  /*1a1e0*/  IMAD.MOV.U32 R133, RZ, RZ, R11 ;  /* 0x000000ffff857224 */ /* 0x000fe200078e000b */
        /* <DEDUP_REMOVED lines=9> */
[----:B------:R-:W3:Y:S01]  /*1a280*/  LDL.LU R14, [R1+0x220] ;  /* 0x00022000010e7983 */ /* 0x000ee20000300800 */
[----:B------:R-:W-:-:S02]  /*1a290*/  IMAD.MOV.U32 R153, RZ, RZ, R26 ;  /* 0x000000ffff997224 */ /* 0x000fc400078e001a */
[----:B------:R-:W-:Y:S02]  /*1a2a0*/  IMAD.MOV.U32 R134, RZ, RZ, R13 ;  /* 0x000000ffff867224 */ /* 0x000fe400078e000d */
[----:B------:R-:W3:Y:S01]  /*1a2b0*/  LDL.LU R13, [R1+0xb4] ;  /* 0x0000b400010d7983 */ /* 0x000ee20000300800 */
[----:B------:R-:W-:Y:S02]  /*1a2c0*/  IMAD.MOV.U32 R135, RZ, RZ, R24 ;  /* 0x000000ffff877224 */ /* 0x000fe400078e0018 */
[----:B------:R-:W-:Y:S02]  /*1a2d0*/  IMAD.MOV.U32 R151, RZ, RZ, R25 ;  /* 0x000000ffff977224 */ /* 0x000fe400078e0019 */
[----:B--2---:R-:W-:Y:S02]  /*1a2e0*/  IMAD.MOV.U32 R150, RZ, RZ, R12 ;  /* 0x000000ffff967224 */ /* 0x004fe400078e000c */
[----:B------:R-:W2:Y:S01]  /*1a2f0*/  LDL.LU R12, [R1+0x228] ;  /* 0x00022800010c7983 */ /* 0x000ea20000300800 */
[----:B----4-:R-:W-:-:S03]  /*1a300*/  IMAD.MOV.U32 R152, RZ, RZ, R6 ;  /* 0x000000ffff987224 */ /* 0x010fc600078e0006 */
[----:B------:R-:W4:Y:S01]  /*1a310*/  LDL.LU R11, [R1+0xb8] ;  /* 0x0000b800010b7983 */ /* 0x000f220000300800 */
[----:B------:R-:W-:-:S03]  /*1a320*/  IMAD.MOV.U32 R26, RZ, RZ, R3 ;  /* 0x000000ffff1a7224 */ /* 0x000fc600078e0003 */
[----:B------:R-:W4:Y:S04]  /*1a330*/  LDL.LU R10, [R1+0x230] ;  /* 0x00023000010a7983 */ /* 0x000f280000300800 */
        /* <DEDUP_REMOVED lines=19> */
[----:B------:R-:W4:Y:S01]  /*1a470*/  LDL.LU R5, [R1+0x250] ;  /* 0x0002500001057983 */ /* 0x000f220000300800 */
[----:B---3--:R-:W-:-:S03]  /*1a480*/  IMAD.MOV.U32 R39, RZ, RZ, R2 ;  /* 0x000000ffff277224 */ /* 0x008fc600078e0002 */
[----:B------:R-:W3:Y:S01]  /*1a490*/  LDL.LU R2, [R1+0xcc] ;  /* 0x0000cc0001027983 */ /* 0x000ee20000300800 */
[----:B------:R-:W-:-:S03]  /*1a4a0*/  IMAD.MOV.U32 R38, RZ, RZ, R0 ;  /* 0x000000ffff267224 */ /* 0x000fc600078e0000 */
[----:B------:R-:W3:Y:S04]  /*1a4b0*/  LDL.LU R0, [R1+0x258] ;  /* 0x0002580001007983 */ /* 0x000ee80000300800 */
[----:B------:R-:W-:Y:S04]  /*1a4c0*/  STL.64 [R1+0x200], R16 ;  /* 0x0002001001007387 */ /* 0x000fe80000100a00 */
[----:B------:R-:W-:Y:S04]  /*1a4d0*/  STL.64 [R1+0x1578], R16 ;  /* 0x0015781001007387 */ /* 0x000fe80000100a00 */
[----:B------:R-:W-:Y:S04]  /*1a4e0*/  STL.64 [R1+0x208], R18 ;  /* 0x0002081201007387 */ /* 0x000fe80000100a00 */
[----:B------:R0:W-:Y:S04]  /*1a4f0*/  STL.64 [R1+0x1580], R18 ;  /* 0x0015801201007387 */ /* 0x0001e80000100a00 */
        /* <DEDUP_REMOVED lines=10> */
[----:B--2---:R-:W-:-:S03]  /*1a5a0*/  IMAD.MOV.U32 R58, RZ, RZ, R12 ;  /* 0x000000ffff3a7224 */ /* 0x004fc600078e000c */
[----:B------:R-:W2:Y:S01]  /*1a5b0*/  LDL.LU R12, [R1+0x268] ;  /* 0x00026800010c7983 */ /* 0x000ea20000300800 */
[----:B----4-:R-:W-:-:S03]  /*1a5c0*/  IMAD.MOV.U32 R77, RZ, RZ, R11 ;  /* 0x000000ffff4d7224 */ /* 0x010fc600078e000b */
[----:B------:R-:W4:Y:S01]  /*1a5d0*/  LDL.LU R11, [R1+0xd8] ;  /* 0x0000d800010b7983 */ /* 0x000f220000300800 */
[----:B------:R-:W-:-:S03]  /*1a5e0*/  MOV R76, R10 ;  /* 0x0000000a004c7202 */ /* 0x000fc60000000f00 */
[----:B------:R-:W4:Y:S01]  /*1a5f0*/  LDL.LU R10, [R1+0x270] ;  /* 0x00027000010a7983 */ /* 0x000f220000300800 */
[----:B------:R-:W-:-:S03]  /*1a600*/  IMAD.MOV.U32 R79, RZ, RZ, R6 ;  /* 0x000000ffff4f7224 */ /* 0x000fc600078e0006 */
[----:B------:R-:W4:Y:S01]  /*1a610*/  LDL.LU R6, [R1+0xdc] ;  /* 0x0000dc0001067983 */ /* 0x000f220000300800 */
[----:B------:R-:W-:-:S03]  /*1a620*/  IMAD.MOV.U32 R78, RZ, RZ, R3 ;  /* 0x000000ffff4e7224 */ /* 0x000fc600078e0003 */
        /* <DEDUP_REMOVED lines=10> */
[----:B0-----:R-:W4:Y:S01]  /*1a6d0*/  LDL.LU R19, [R1+0xe0] ;  /* 0x0000e00001137983 */ /* 0x001f220000300800 */
        /* <DEDUP_REMOVED lines=12> */
[----:B------:R-:W3:Y:S01]  /*1a7a0*/  LDL.LU R0, [R1+0x298] ;  /* 0x0002980001007983 */ /* 0x000ee20000300800 */
[----:B------:R-:W-:Y:S02]  /*1a7b0*/  IMAD.MOV.U32 R96, RZ, RZ, R20 ;  /* 0x000000ffff607224 */ /* 0x000fe400078e0014 */
[----:B------:R-:W-:-:S05]  /*1a7c0*/  IMAD.MOV.U32 R97, RZ, RZ, R21 ;  /* 0x000000ffff617224 */ /* 0x000fca00078e0015 */
[----:B------:R-:W-:Y:S04]  /*1a7d0*/  STL.64 [R1+0x240], R96 ;  /* 0x0002406001007387 */ /* 0x000fe80000100a00 */
[----:B------:R-:W-:Y:S04]  /*1a7e0*/  STL.64 [R1+0x15b8], R96 ;  /* 0x0015b86001007387 */ /* 0x000fe80000100a00 */
[----:B------:R-:W-:Y:S04]  /*1a7f0*/  STL.64 [R1+0x248], R98 ;  /* 0x0002486201007387 */ /* 0x000fe80000100a00 */
[----:B------:R-:W-:Y:S04]  /*1a800*/  STL.64 [R1+0x15c8], R98 ;  /* 0x0015c86201007387 */ /* 0x000fe80000100a00 */
[----:B------:R-:W-:Y:S04]  /*1a810*/  STL.64 [R1+0x250], R8 ;  /* 0x0002500801007387 */ /* 0x000fe80000100a00 */
[----:B------:R0:W-:Y:S04]  /*1a820*/  STL.64 [R1+0x15d0], R8 ;  /* 0x0015d00801007387 */ /* 0x0001e80000100a00 */
[----:B------:R-:W-:Y:S04]  /*1a830*/  STL.64 [R1+0x258], R116 ;  /* 0x0002587401007387 */ /* 0x000fe80000100a00 */
[----:B------:R-:W-:Y:S01]  /*1a840*/  STL.64 [R1+0x15d8], R116 ;  /* 0x0015d87401007387 */ /* 0x000fe20000100a00 */
[----:B------:R-:W-:-:S02]  /*1a850*/  IMAD.MOV.U32 R119, RZ, RZ, R15 ;  /* 0x000000ffff777224 */ /* 0x000fc400078e000f */
[----:B------:R-:W-:Y:S01]  /*1a860*/  IMAD.MOV.U32 R118, RZ, RZ, R14 ;  /* 0x000000ffff767224 */ /* 0x000fe200078e000e */
[----:B------:R-:W3:Y:S04]  /*1a870*/  LDL.LU R15, [R1+0xf0] ;  /* 0x0000f000010f7983 */ /* 0x000ee80000300800 */
[----:B------:R-:W3:Y:S01]  /*1a880*/  LDL.LU R14, [R1+0x2a0] ;  /* 0x0002a000010e7983 */ /* 0x000ee20000300800 */
[----:B------:R-:W-:-:S03]  /*1a890*/  IMAD.MOV.U32 R25, RZ, RZ, R13 ;  /* 0x000000ffff197224 */ /* 0x000fc600078e000d */
[----:B------:R-:W3:Y:S01]  /*1a8a0*/  LDL.LU R13, [R1+0xf4] ;  /* 0x0000f400010d7983 */ /* 0x000ee20000300800 */
[----:B--2---:R-:W-:-:S03]  /*1a8b0*/  IMAD.MOV.U32 R24, RZ, RZ, R12 ;  /* 0x000000ffff187224 */ /* 0x004fc600078e000c */
[----:B------:R-:W2:Y:S01]  /*1a8c0*/  LDL.LU R12, [R1+0x2a8] ;  /* 0x0002a800010c7983 */ /* 0x000ea20000300800 */
[----:B----4-:R-:W-:-:S03]  /*1a8d0*/  IMAD.MOV.U32 R137, RZ, RZ, R11 ;  /* 0x000000ffff897224 */ /* 0x010fc600078e000b */
        /* <DEDUP_REMOVED lines=10> */
[----:B------:R1:W-:Y:S04]  /*1a980*/  STL.64 [R1+0x15e8], R24 ;  /* 0x0015e81801007387 */ /* 0x0003e80000100a00 */
[----:B------:R-:W-:Y:S04]  /*1a990*/  STL.64 [R1+0x270], R136 ;  /* 0x0002708801007387 */ /* 0x000fe80000100a00 */
[----:B------:R-:W-:Y:S04]  /*1a9a0*/  STL.64 [R1+0x15f0], R136 ;  /* 0x0015f08801007387 */ /* 0x000fe80000100a00 */
[----:B------:R-:W-:Y:S04]  /*1a9b0*/  STL.64 [R1+0x278], R138 ;  /* 0x0002788a01007387 */ /* 0x000fe80000100a00 */
[----:B------:R-:W-:Y:S04]  /*1a9c0*/  STL.64 [R1+0x15f8], R138 ;  /* 0x0015f88a01007387 */ /* 0x000fe80000100a00 */
[----:B0-----:R-:W4:Y:S04]  /*1a9d0*/  LDL.LU R9, [R1+0x118] ;  /* 0x0001180001097983 */ /* 0x001f280000300800 */
        /* <DEDUP_REMOVED lines=8> */
[----:B------:R-:W4:Y:S01]  /*1aa60*/  LDL.LU R5, [R1+0x2d0] ;  /* 0x0002d00001057983 */ /* 0x000f220000300800 */
[----:B---3--:R-:W-:-:S03]  /*1aa70*/  IMAD.MOV.U32 R23, RZ, RZ, R2 ;  /* 0x000000ffff177224 */ /* 0x008fc600078e0002 */
[----:B------:R-:W3:Y:S01]  /*1aa80*/  LDL.LU R2, [R1+0x124] ;  /* 0x0001240001027983 */ /* 0x000ee20000300800 */
[----:B------:R-:W-:-:S03]  /*1aa90*/  IMAD.MOV.U32 R22, RZ, RZ, R0 ;  /* 0x000000ffff167224 */ /* 0x000fc600078e0000 */
[----:B------:R-:W3:Y:S01]  /*1aaa0*/  LDL.LU R0, [R1+0x2d8] ;  /* 0x0002d80001007983 */ /* 0x000ee20000300800 */
[----:B------:R-:W-:Y:S01]  /*1aab0*/  MOV R154, R18 ;  /* 0x00000012009a7202 */ /* 0x000fe20000000f00 */
[----:B------:R-:W-:-:S05]  /*1aac0*/  IMAD.MOV.U32 R155, RZ, RZ, R19 ;  /* 0x000000ffff9b7224 */ /* 0x000fca00078e0013 */
[----:B------:R-:W-:Y:S04]  /*1aad0*/  STL.64 [R1+0x280], R154 ;  /* 0x0002809a01007387 */ /* 0x000fe80000100a00 */
[----:B------:R-:W-:Y:S04]  /*1aae0*/  STL.64 [R1+0x1600], R154 ;  /* 0x0016009a01007387 */ /* 0x000fe80000100a00 */
[----:B------:R-:W-:Y:S04]  /*1aaf0*/  STL.64 [R1+0x288], R156 ;  /* 0x0002889c01007387 */ /* 0x000fe80000100a00 */
[----:B------:R-:W-:Y:S04]  /*1ab00*/  STL.64 [R1+0x1608], R156 ;  /* 0x0016089c01007387 */ /* 0x000fe80000100a00 */
[----:B------:R-:W-:Y:S04]  /*1ab10*/  STL.64 [R1+0x290], R20 ;  /* 0x0002901401007387 */ /* 0x000fe80000100a00 */
[----:B------:R-:W-:Y:S04]  /*1ab20*/  STL.64 [R1+0x1610], R20 ;  /* 0x0016101401007387 */ /* 0x000fe80000100a00 */
[----:B------:R-:W-:Y:S04]  /*1ab30*/  STL.64 [R1+0x298], R22 ;  /* 0x0002981601007387 */ /* 0x000fe80000100a00 */
[----:B------:R0:W-:Y:S01]  /*1ab40*/  STL.64 [R1+0x1618], R22 ;  /* 0x0016181601007387 */ /* 0x0001e20000100a00 */
[----:B------:R-:W-:-:S02]  /*1ab50*/  IMAD.MOV.U32 R41, RZ, RZ, R15 ;  /* 0x000000ffff297224 */ /* 0x000fc400078e000f */
[----:B------:R-:W-:Y:S02]  /*1ab60*/  IMAD.MOV.U32 R40, RZ, RZ, R14 ;  /* 0x000000ffff287224 */ /* 0x000fe400078e000e */
[----:B------:R-:W-:Y:S02]  /*1ab70*/  IMAD.MOV.U32 R43, RZ, RZ, R13 ;  /* 0x000000ffff2b7224 */ /* 0x000fe400078e000d */
[----:B--2---:R-:W-:Y:S02]  /*1ab80*/  IMAD.MOV.U32 R42, RZ, RZ, R12 ;  /* 0x000000ffff2a7224 */ /* 0x004fe400078e000c */
[----:B----4-:R-:W-:Y:S02]  /*1ab90*/  IMAD.MOV.U32 R61, RZ, RZ, R11 ;  /* 0x000000ffff3d7224 */ /* 0x010fe400078e000b */
[----:B------:R-:W-:Y:S02]  /*1aba0*/  IMAD.MOV.U32 R63, RZ, RZ, R6 ;  /* 0x000000ffff3f7224 */ /* 0x000fe400078e0006 */
[----:B------:R-:W2:Y:S01]  /*1abb0*/  LDL.LU R6, [R1+0x128] ;  /* 0x0001280001067983 */ /* 0x000ea20000300800 */
[----:B------:R-:W-:-:S03]  /*1abc0*/  IMAD.MOV.U32 R62, RZ, RZ, R3 ;  /* 0x000000ffff3e7224 */ /* 0x000fc600078e0003 */
[----:B------:R-:W4:Y:S04]  /*1abd0*/  LDL.LU R3, [R1+0x2e0] ;  /* 0x0002e00001037983 */ /* 0x000f280000300800 */
[----:B------:R-:W4:Y:S01]  /*1abe0*/  LDL.LU R15, [R1+0x12c] ;  /* 0x00012c00010f7983 */ /* 0x000f220000300800 */
[----:B------:R-:W-:-:S03]  /*1abf0*/  IMAD.MOV.U32 R60, RZ, RZ, R10 ;  /* 0x000000ffff3c7224 */ /* 0x000fc600078e000a */
[----:B------:R-:W4:Y:S04]  /*1ac00*/  LDL.LU R14, [R1+0x2e8] ;  /* 0x0002e800010e7983 */ /* 0x000f280000300800 */
[----:B------:R-:W4:Y:S04]  /*1ac10*/  LDL.LU R13, [R1+0x130] ;  /* 0x00013000010d7983 */ /* 0x000f280000300800 */
[----:B------:R-:W4:Y:S04]  /*1ac20*/  LDL.LU R12, [R1+0x2f0] ;  /* 0x0002f000010c7983 */ /* 0x000f280000300800 */
[----:B------:R-:W4:Y:S04]  /*1ac30*/  LDL.LU R11, [R1+0x134] ;  /* 0x00013400010b7983 */ /* 0x000f280000300800 */
[----:B------:R-:W4:Y:S04]  /*1ac40*/  LDL.LU R10, [R1+0x2f8] ;  /* 0x0002f800010a7983 */ /* 0x000f280000300800 */
[----:B------:R-:W-:Y:S04]  /*1ac50*/  STL.64 [R1+0x2a0], R40 ;  /* 0x0002a02801007387 */ /* 0x000fe80000100a00 */
[----:B------:R-:W-:Y:S04]  /*1ac60*/  STL.64 [R1+0x1620], R40 ;  /* 0x0016202801007387 */ /* 0x000fe80000100a00 */
[----:B------:R-:W-:Y:S04]  /*1ac70*/  STL.64 [R1+0x2a8], R42 ;  /* 0x0002a82a01007387 */ /* 0x000fe80000100a00 */
[----:B------:R-:W-:Y:S01]  /*1ac80*/  STL.64 [R1+0x1628], R42 ;  /* 0x0016282a01007387 */ /* 0x000fe20000100a00 */
[----:B------:R-:W-:-:S03]  /*1ac90*/  IMAD.MOV.U32 R81, RZ, RZ, R9 ;  /* 0x000000ffff517224 */ /* 0x000fc600078e0009 */
[----:B------:R-:W-:Y:S01]  /*1aca0*/  STL.64 [R1+0x2b0], R60 ;  /* 0x0002b03c01007387 */ /* 0x000fe20000100a00 */
[----:B------:R-:W-:-:S03]  /*1acb0*/  IMAD.MOV.U32 R80, RZ, RZ, R8 ;  /* 0x000000ffff507224 */ /* 0x000fc600078e0008 */
[----:B------:R-:W-:Y:S04]  /*1acc0*/  STL.64 [R1+0x1630], R60 ;  /* 0x0016303c01007387 */ /* 0x000fe80000100a00 */
[----:B------:R-:W-:Y:S01]  /*1acd0*/  STL.64 [R1+0x2b8], R62 ;  /* 0x0002b83e01007387 */ /* 0x000fe20000100a00 */
[----:B------:R-:W-:-:S03]  /*1ace0*/  IMAD.MOV.U32 R101, RZ, RZ, R7 ;  /* 0x000000ffff657224 */ /* 0x000fc600078e0007 */
[----:B------:R-:W-:Y:S01]  /*1acf0*/  STL.64 [R1+0x1638], R62 ;  /* 0x0016383e01007387 */ /* 0x000fe20000100a00 */
[----:B------:R-:W-:-:S03]  /*1ad00*/  MOV R100, R5 ;  /* 0x0000000500647202 */ /* 0x000fc60000000f00 */
[----:B------:R-:W4:Y:S04]  /*1ad10*/  LDL.LU R9, [R1+0x138] ;  /* 0x0001380001097983 */ /* 0x000f280000300800 */
[----:B------:R-:W4:Y:S04]  /*1ad20*/  LDL.LU R8, [R1+0x300] ;  /* 0x0003000001087983 */ /* 0x000f280000300800 */
[----:B------:R-:W4:Y:S04]  /*1ad30*/  LDL.LU R7, [R1+0x13c] ;  /* 0x00013c0001077983 */ /* 0x000f280000300800 */
[----:B------:R-:W4:Y:S01]  /*1ad40*/  LDL.LU R5, [R1+0x308] ;  /* 0x0003080001057983 */ /* 0x000f220000300800 */
[----:B---3--:R-:W-:-:S02]  /*1ad50*/  IMAD.MOV.U32 R103, RZ, RZ, R2 ;  /* 0x000000ffff677224 */ /* 0x008fc400078e0002 */
[----:B------:R-:W-:Y:S01]  /*1ad60*/  IMAD.MOV.U32 R102, RZ, RZ, R0 ;  /* 0x000000ffff667224 */ /* 0x000fe200078e0000 */
[----:B------:R-:W3:Y:S04]  /*1ad70*/  LDL.LU R2, [R1+0x140] ;  /* 0x0001400001027983 */ /* 0x000ee80000300800 */
[----:B------:R-:W3:Y:S01]  /*1ad80*/  LDL.LU R0, [R1+0x310] ;  /* 0x0003100001007983 */ /* 0x000ee20000300800 */
[----:B------:R-:W-:Y:S02]  /*1ad90*/  IMAD.MOV.U32 R82, RZ, RZ, R16 ;  /* 0x000000ffff527224 */ /* 0x000fe400078e0010 */
[----:B------:R-:W-:Y:S01]  /*1ada0*/  IMAD.MOV.U32 R83, RZ, RZ, R17 ;  /* 0x000000ffff537224 */ /* 0x000fe200078e0011 */
[----:B------:R-:W-:Y:S04]  /*1adb0*/  STL.64 [R1+0x2c0], R80 ;  /* 0x0002c05001007387 */ /* 0x000fe80000100a00 */
[----:B------:R-:W-:Y:S04]  /*1adc0*/  STL.64 [R1+0x1648], R80 ;  /* 0x0016485001007387 */ /* 0x000fe80000100a00 */
[----:B------:R-:W-:Y:S04]  /*1add0*/  STL.64 [R1+0x2c8], R82 ;  /* 0x0002c85201007387 */ /* 0x000fe80000100a00 */
[----:B------:R-:W-:Y:S04]  /*1ade0*/  STL [R1+0x1650], R83 ;  /* 0x0016505301007387 */ /* 0x000fe80000100800 */
[----:B------:R-:W-:Y:S04]  /*1adf0*/  STL [R1+0x16a0], R82 ;  /* 0x0016a05201007387 */ /* 0x000fe80000100800 */
[----:B------:R-:W-:Y:S04]  /*1ae00*/  STL.64 [R1+0x2d0], R100 ;  /* 0x0002d06401007387 */ /* 0x000fe80000100a00 */
[----:B------:R-:W-:Y:S04]  /*1ae10*/  STL.64 [R1+0x1658], R100 ;  /* 0x0016586401007387 */ /* 0x000fe80000100a00 */
[----:B------:R-:W-:Y:S04]  /*1ae20*/  STL.64 [R1+0x2d8], R102 ;  /* 0x0002d86601007387 */ /* 0x000fe80000100a00 */
[----:B------:R-:W-:Y:S01]  /*1ae30*/  STL.64 [R1+0x1660], R102 ;  /* 0x0016606601007387 */ /* 0x000fe20000100a00 */
[----:B--2---:R-:W-:-:S03]  /*1ae40*/  IMAD.MOV.U32 R121, RZ, RZ, R6 ;  /* 0x000000ffff797224 */ /* 0x004fc600078e0006 */
[----:B------:R-:W2:Y:S01]  /*1ae50*/  LDL.LU R6, [R1+0x144] ;  /* 0x0001440001067983 */ /* 0x000ea20000300800 */
[----:B----4-:R-:W-:-:S03]  /*1ae60*/  IMAD.MOV.U32 R120, RZ, RZ, R3 ;  /* 0x000000ffff787224 */ /* 0x010fc600078e0003 */
[----:B------:R-:W4:Y:S01]  /*1ae70*/  LDL.LU R3, [R1+0x318] ;  /* 0x0003180001037983 */ /* 0x000f220000300800 */
[----:B------:R-:W-:Y:S02]  /*1ae80*/  IMAD.MOV.U32 R123, RZ, RZ, R15 ;  /* 0x000000ffff7b7224 */ /* 0x000fe400078e000f */
[----:B------:R-:W-:Y:S01]  /*1ae90*/  IMAD.MOV.U32 R122, RZ, RZ, R14 ;  /* 0x000000ffff7a7224 */ /* 0x000fe200078e000e */
[----:B------:R-:W-:Y:S01]  /*1aea0*/  STL.64 [R1+0x2e0], R120 ;  /* 0x0002e07801007387 */ /* 0x000fe20000100a00 */
        /* <DEDUP_REMOVED lines=11> */
[----:B------:R-:W4:Y:S04]  /*1af60*/  LDL.LU R13, [R1+0x150] ;  /* 0x00015000010d7983 */ /* 0x000f280000300800 */
[----:B------:R-:W4:Y:S04]  /*1af70*/  LDL.LU R12, [R1+0x320] ;  /* 0x00032000010c7983 */ /* 0x000f280000300800 */
[----:B------:R-:W4:Y:S04]  /*1af80*/  LDL.LU R15, [R1+0x154] ;  /* 0x00015400010f7983 */ /* 0x000f280000300800 */
[----:B------:R-:W4:Y:S04]  /*1af90*/  LDL.LU R14, [R1+0x328] ;  /* 0x00032800010e7983 */ /* 0x000f280000300800 */
[----:B-1----:R-:W4:Y:S04]  /*1afa0*/  LDL.LU R25, [R1+0x198] ;  /* 0x0001980001197983 */ /* 0x002f280000300800 */
[----:B------:R-:W4:Y:S04]  /*1afb0*/  LDL.LU R24, [R1+0x330] ;  /* 0x0003300001187983 */ /* 0x000f280000300800 */
[----:B0-----:R-:W4:Y:S04]  /*1afc0*/  LDL.LU R23, [R1+0x19c] ;  /* 0x00019c0001177983 */ /* 0x001f280000300800 */
[----:B------:R-:W4:Y:S04]  /*1afd0*/  LDL.LU R22, [R1+0x338] ;  /* 0x0003380001167983 */ /* 0x000f280000300800 */
[----:B------:R-:W4:Y:S01]  /*1afe0*/  LDL.LU R21, [R1+0x1a0] ;  /* 0x0001a00001157983 */ /* 0x000f220000300800 */
[----:B------:R-:W-:-:S03]  /*1aff0*/  IMAD.MOV.U32 R145, RZ, RZ, R7 ;  /* 0x000000ffff917224 */ /* 0x000fc600078e0007 */
[----:B------:R-:W4:Y:S01]  /*1b000*/  LDL.LU R18, [R1+0x340] ;  /* 0x0003400001127983 */ /* 0x000f220000300800 */
[----:B------:R-:W-:-:S03]  /*1b010*/  IMAD.MOV.U32 R144, RZ, RZ, R5 ;  /* 0x000000ffff907224 */ /* 0x000fc600078e0005 */
        /* <DEDUP_REMOVED lines=8> */
[----:B------:R-:W-:-:S03]  /*1b0a0*/  IMAD.MOV.U32 R142, RZ, RZ, R8 ;  /* 0x000000ffff8e7224 */ /* 0x000fc600078e0008 */
[----:B------:R-:W3:Y:S01]  /*1b0b0*/  LDL.LU R20, [R1+0x360] ;  /* 0x0003600001147983 */ /* 0x000ee20000300800 */
[----:B------:R-:W-:-:S03]  /*1b0c0*/  IMAD.MOV.U32 R143, RZ, RZ, R9 ;  /* 0x000000ffff8f7224 */ /* 0x000fc600078e0009 */
[----:B------:R-:W3:Y:S04]  /*1b0d0*/  LDL.LU R19, [R1+0x594] ;  /* 0x0005940001137983 */ /* 0x000ee80000300800 */
[----:B------:R-:W3:Y:S04]  /*1b0e0*/  LDL.LU R11, [R1+0x368] ;  /* 0x00036800010b7983 */ /* 0x000ee80000300800 */
[----:B------:R-:W3:Y:S04]  /*1b0f0*/  LDL.LU R10, [R1+0x598] ;  /* 0x00059800010a7983 */ /* 0x000ee80000300800 */
[----:B------:R-:W3:Y:S04]  /*1b100*/  LDL.LU R9, [R1+0x370] ;  /* 0x0003700001097983 */ /* 0x000ee80000300800 */
[----:B------:R-:W3:Y:S01]  /*1b110*/  LDL.LU R8, [R1+0x5bc] ;  /* 0x0005bc0001087983 */ /* 0x000ee20000300800 */
[----:B--2---:R-:W-:-:S03]  /*1b120*/  IMAD.MOV.U32 R31, RZ, RZ, R6 ;  /* 0x000000ffff1f7224 */ /* 0x004fc600078e0006 */
[----:B------:R-:W2:Y:S01]  /*1b130*/  LDL.LU R6, [R1+0x378] ;  /* 0x0003780001067983 */ /* 0x000ea20000300800 */
[----:B----4-:R-:W-:-:S03]  /*1b140*/  IMAD.MOV.U32 R30, RZ, RZ, R3 ;  /* 0x000000ffff1e7224 */ /* 0x010fc600078e0003 */
        /* <DEDUP_REMOVED lines=12> */
[----:B------:R-:W-:Y:S01]  /*1b210*/  IMAD.MOV.U32 R45, RZ, RZ, R25 ;  /* 0x000000ffff2d7224 */ /* 0x000fe200078e0019 */
[----:B------:R-:W-:-:S02]  /*1b220*/  MOV R44, R24 ;  /* 0x00000018002c7202 */ /* 0x000fc40000000f00 */
[----:B------:R0:W-:Y:S01]  /*1b230*/  STL [R1+0x16b8], R15 ;  /* 0x0016b80f01007387 */ /* 0x0001e20000100800 */
[----:B------:R-:W-:Y:S02]  /*1b240*/  IMAD.MOV.U32 R47, RZ, RZ, R23 ;  /* 0x000000ffff2f7224 */ /* 0x000fe400078e0017 */
[----:B------:R-:W-:Y:S01]  /*1b250*/  IMAD.MOV.U32 R46, RZ, RZ, R22 ;  /* 0x000000ffff2e7224 */ /* 0x000fe200078e0016 */
[----:B------:R-:W-:Y:S04]  /*1b260*/  STL.64 [R1+0x330], R44 ;  /* 0x0003302c01007387 */ /* 0x000fe80000100a00 */
[----:B------:R-:W-:Y:S01]  /*1b270*/  STL.64 [R1+0x338], R46 ;  /* 0x0003382e01007387 */ /* 0x000fe20000100a00 */
[----:B------:R-:W-:-:S03]  /*1b280*/  IMAD.MOV.U32 R64, RZ, RZ, R18 ;  /* 0x000000ffff407224 */ /* 0x000fc600078e0012 */
[----:B------:R-:W4:Y:S01]  /*1b290*/  LDL.LU R18, [R1+0x380] ;  /* 0x0003800001127983 */ /* 0x000f220000300800 */
[----:B------:R-:W-:-:S03]  /*1b2a0*/  IMAD.MOV.U32 R67, RZ, RZ, R17 ;  /* 0x000000ffff437224 */ /* 0x000fc600078e0011 */
[----:B------:R-:W4:Y:S01]  /*1b2b0*/  LDL.LU R17, [R1+0x5c4] ;  /* 0x0005c40001117983 */ /* 0x000f220000300800 */
[----:B------:R-:W-:-:S03]  /*1b2c0*/  IMAD.MOV.U32 R66, RZ, RZ, R16 ;  /* 0x000000ffff427224 */ /* 0x000fc600078e0010 */
[----:B------:R-:W4:Y:S01]  /*1b2d0*/  LDL.LU R16, [R1+0x388] ;  /* 0x0003880001107983 */ /* 0x000f220000300800 */
[----:B------:R-:W-:-:S03]  /*1b2e0*/  IMAD.MOV.U32 R85, RZ, RZ, R7 ;  /* 0x000000ffff557224 */ /* 0x000fc600078e0007 */
[----:B0-----:R-:W4:Y:S01]  /*1b2f0*/  LDL.LU R15, [R1+0x5c8] ;  /* 0x0005c800010f7983 */ /* 0x001f220000300800 */
[----:B------:R-:W-:-:S03]  /*1b300*/  IMAD.MOV.U32 R84, RZ, RZ, R5 ;  /* 0x000000ffff547224 */ /* 0x000fc600078e0005 */
[----:B------:R-:W4:Y:S04]  /*1b310*/  LDL.LU R7, [R1+0x390] ;  /* 0x0003900001077983 */ /* 0x000f280000300800 */
[----:B------:R-:W4:Y:S01]  /*1b320*/  LDL.LU R5, [R1+0x5ec] ;  /* 0x0005ec0001057983 */ /* 0x000f220000300800 */
[----:B---3--:R-:W-:Y:S02]  /*1b330*/  IMAD.MOV.U32 R87, RZ, RZ, R2 ;  /* 0x000000ffff577224 */ /* 0x008fe400078e0002 */
[----:B------:R-:W-:Y:S01]  /*1b340*/  IMAD.MOV.U32 R86, RZ, RZ, R0 ;  /* 0x000000ffff567224 */ /* 0x000fe200078e0000 */
[----:B------:R-:W3:Y:S04]  /*1b350*/  LDL.LU R2, [R1+0x398] ;  /* 0x0003980001027983 */ /* 0x000ee80000300800 */
[----:B------:R-:W3:Y:S01]  /*1b360*/  LDL.LU R0, [R1+0x5f0] ;  /* 0x0005f00001007983 */ /* 0x000ee20000300800 */
[----:B------:R-:W-:-:S05]  /*1b370*/  IMAD.MOV.U32 R65, RZ, RZ, R21 ;  /* 0x000000ffff417224 */ /* 0x000fca00078e0015 */
[----:B------:R-:W-:Y:S04]  /*1b380*/  STL.64 [R1+0x340], R64 ;  /* 0x0003404001007387 */ /* 0x000fe80000100a00 */
[----:B------:R-:W-:Y:S01]  /*1b390*/  STL.64 [R1+0x348], R66 ;  /* 0x0003484201007387 */ /* 0x000fe20000100a00 */
[----:B------:R-:W-:-:S03]  /*1b3a0*/  IMAD.MOV.U32 R107, RZ, RZ, R11 ;  /* 0x000000ffff6b7224 */ /* 0x000fc600078e000b */
[----:B------:R-:W-:Y:S01]  /*1b3b0*/  STL.64 [R1+0x350], R84 ;  /* 0x0003505401007387 */ /* 0x000fe20000100a00 */
[----:B------:R-:W-:-:S03]  /*1b3c0*/  IMAD.MOV.U32 R106, RZ, RZ, R10 ;  /* 0x000000ffff6a7224 */ /* 0x000fc600078e000a */
[----:B------:R-:W-:Y:S04]  /*1b3d0*/  STL.64 [R1+0x358], R86 ;  /* 0x0003585601007387 */ /* 0x000fe80000100a00 */
[----:B------:R-:W3:Y:S04]  /*1b3e0*/  LDL.LU R26, [R1+0x3a0] ;  /* 0x0003a000011a7983 */ /* 0x000ee80000300800 */
[----:B------:R-:W3:Y:S04]  /*1b3f0*/  LDL.LU R25, [R1+0x5f4] ;  /* 0x0005f40001197983 */ /* 0x000ee80000300800 */
[----:B------:R-:W3:Y:S04]  /*1b400*/  LDL.LU R11, [R1+0x3a8] ;  /* 0x0003a800010b7983 */ /* 0x000ee80000300800 */
[----:B------:R-:W3:Y:S01]  /*1b410*/  LDL.LU R10, [R1+0x5f8] ;  /* 0x0005f800010a7983 */ /* 0x000ee20000300800 */
[----:B------:R-:W-:-:S03]  /*1b420*/  IMAD.MOV.U32 R105, RZ, RZ, R20 ;  /* 0x000000ffff697224 */ /* 0x000fc600078e0014 */
[----:B------:R-:W3:Y:S01]  /*1b430*/  LDL.LU R24, [R1+0x3b0] ;  /* 0x0003b00001187983 */ /* 0x000ee20000300800 */
[----:B------:R-:W-:-:S03]  /*1b440*/  IMAD.MOV.U32 R104, RZ, RZ, R19 ;  /* 0x000000ffff687224 */ /* 0x000fc600078e0013 */
        /* <DEDUP_REMOVED lines=18> */
[----:B------:R-:W-:Y:S01]  /*1b570*/  STL.64 [R1+0x378], R48 ;  /* 0x0003783001007387 */ /* 0x000fe20000100a00 */
[----:B------:R-:W-:-:S03]  /*1b580*/  IMAD.MOV.U32 R71, RZ, RZ, R18 ;  /* 0x000000ffff477224 */ /* 0x000fc600078e0012 */
[----:B------:R-:W4:Y:S01]  /*1b590*/  LDL.LU R18, [R1+0x3e0] ;  /* 0x0003e00001127983 */ /* 0x000f220000300800 */
[----:B------:R-:W-:-:S03]  /*1b5a0*/  MOV R70, R17 ;  /* 0x0000001100467202 */ /* 0x000fc60000000f00 */
        /* <DEDUP_REMOVED lines=16> */
[----:B------:R-:W-:Y:S01]  /*1b6b0*/  STL.64 [R1+0x398], R50 ;  /* 0x0003983201007387 */ /* 0x000fe20000100a00 */
[----:B------:R-:W-:-:S02]  /*1b6c0*/  IMAD.MOV.U32 R91, RZ, RZ, R26 ;  /* 0x000000ffff5b7224 */ /* 0x000fc400078e001a */
[----:B------:R-:W-:-:S05]  /*1b6d0*/  IMAD.MOV.U32 R90, RZ, RZ, R25 ;  /* 0x000000ffff5a7224 */ /* 0x000fca00078e0019 */
[----:B------:R-:W-:Y:S01]  /*1b6e0*/  STL.64 [R1+0x3a0], R90 ;  /* 0x0003a05a01007387 */ /* 0x000fe20000100a00 */
[----:B------:R-:W-:Y:S02]  /*1b6f0*/  IMAD.MOV.U32 R109, RZ, RZ, R24 ;  /* 0x000000ffff6d7224 */ /* 0x000fe400078e0018 */
[----:B------:R-:W-:Y:S01]  /*1b700*/  IMAD.MOV.U32 R108, RZ, RZ, R23 ;  /* 0x000000ffff6c7224 */ /* 0x000fe200078e0017 */
[----:B------:R-:W-:Y:S01]  /*1b710*/  STL.64 [R1+0x3a8], R10 ;  /* 0x0003a80a01007387 */ /* 0x000fe20000100a00 */
[----:B------:R-:W-:Y:S02]  /*1b720*/  IMAD.MOV.U32 R69, RZ, RZ, R22 ;  /* 0x000000ffff457224 */ /* 0x000fe400078e0016 */
[----:B------:R-:W-:Y:S01]  /*1b730*/  IMAD.MOV.U32 R68, RZ, RZ, R21 ;  /* 0x000000ffff447224 */ /* 0x000fe200078e0015 */
[----:B------:R-:W-:Y:S04]  /*1b740*/  STL.64 [R1+0x3b0], R108 ;  /* 0x0003b06c01007387 */ /* 0x000fe80000100a00 */
[----:B------:R-:W-:Y:S01]  /*1b750*/  STL.64 [R1+0x3b8], R68 ;  /* 0x0003b84401007387 */ /* 0x000fe20000100a00 */
        /* <DEDUP_REMOVED lines=12> */
[----:B--2---:R-:W-:-:S03]  /*1b820*/  IMAD.MOV.U32 R131, RZ, RZ, R6 ;  /* 0x000000ffff837224 */ /* 0x004fc600078e0006 */
[----:B------:R-:W2:Y:S01]  /*1b830*/  LDL.LU R6, [R1+0x418] ;  /* 0x0004180001067983 */ /* 0x000ea20000300800 */
[----:B----4-:R-:W-:-:S03]  /*1b840*/  MOV R130, R3 ;  /* 0x0000000300827202 */ /* 0x010fc60000000f00 */
[----:B------:R-:W4:Y:S04]  /*1b850*/  LDL.LU R3, [R1+0xad4] ;  /* 0x000ad40001037983 */ /* 0x000f280000300800 */
[----:B------:R-:W-:Y:S04]  /*1b860*/  STL.64 [R1+0x3c0], R110 ;  /* 0x0003c06e01007387 */ /* 0x000fe80000100a00 */
[----:B------:R-:W-:Y:S04]  /*1b870*/  STL.64 [R1+0x3c8], R164 ;  /* 0x0003c8a401007387 */ /* 0x000fe80000100a00 */
[----:B------:R-:W-:Y:S04]  /*1b880*/  STL.64 [R1+0x3d0], R128 ;  /* 0x0003d08001007387 */ /* 0x000fe80000100a00 */
[----:B------:R-:W-:Y:S01]  /*1b890*/  STL.64 [R1+0x3d8], R130 ;  /* 0x0003d88201007387 */ /* 0x000fe20000100a00 */
[----:B------:R-:W-:-:S02]  /*1b8a0*/  IMAD.MOV.U32 R147, RZ, RZ, R18 ;  /* 0x000000ffff937224 */ /* 0x000fc400078e0012 */
[----:B------:R-:W-:Y:S02]  /*1b8b0*/  IMAD.MOV.U32 R146, RZ, RZ, R17 ;  /* 0x000000ffff927224 */ /* 0x000fe400078e0011 */
[----:B------:R-:W-:Y:S02]  /*1b8c0*/  IMAD.MOV.U32 R35, RZ, RZ, R7 ;  /* 0x000000ffff237224 */ /* 0x000fe400078e0007 */
[----:B------:R-:W4:Y:S01]  /*1b8d0*/  LDL.LU R7, [R1+0x420] ;  /* 0x0004200001077983 */ /* 0x000f220000300800 */
[----:B------:R-:W-:-:S03]  /*1b8e0*/  IMAD.MOV.U32 R34, RZ, RZ, R5 ;  /* 0x000000ffff227224 */ /* 0x000fc600078e0005 */
[----:B------:R-:W4:Y:S04]  /*1b8f0*/  LDL.LU R5, [R1+0xad8] ;  /* 0x000ad80001057983 */ /* 0x000f280000300800 */
[----:B------:R-:W4:Y:S04]  /*1b900*/  LDL.LU R26, [R1+0x428] ;  /* 0x00042800011a7983 */ /* 0x000f280000300800 */
[----:B------:R-:W4:Y:S04]  /*1b910*/  LDL.LU R25, [R1+0xadc] ;  /* 0x000adc0001197983 */ /* 0x000f280000300800 */
[----:B------:R-:W4:Y:S04]  /*1b920*/  LDL.LU R24, [R1+0x430] ;  /* 0x0004300001187983 */ /* 0x000f280000300800 */
[----:B------:R-:W4:Y:S04]  /*1b930*/  LDL.LU R23, [R1+0xae0] ;  /* 0x000ae00001177983 */ /* 0x000f280000300800 */
[----:B------:R-:W4:Y:S04]  /*1b940*/  LDL.LU R22, [R1+0x438] ;  /* 0x0004380001167983 */ /* 0x000f280000300800 */
        /* <DEDUP_REMOVED lines=9> */
[----:B------:R-:W3:Y:S04]  /*1b9e0*/  LDL.LU R16, [R1+0x450] ;  /* 0x0004500001107983 */ /* 0x000ee80000300800 */
[----:B------:R-:W3:Y:S04]  /*1b9f0*/  LDL.LU R15, [R1+0xaf0] ;  /* 0x000af000010f7983 */ /* 0x000ee80000300800 */
[----:B------:R-:W3:Y:S04]  /*1ba00*/  LDL.LU R2, [R1+0x458] ;  /* 0x0004580001027983 */ /* 0x000ee80000300800 */
[----:B------:R-:W3:Y:S04]  /*1ba10*/  LDL.LU R0, [R1+0xaf4] ;  /* 0x000af40001007983 */ /* 0x000ee80000300800 */
[----:B------:R-:W-:Y:S04]  /*1ba20*/  STL.64 [R1+0x3e0], R146 ;  /* 0x0003e09201007387 */ /* 0x000fe80000100a00 */
[----:B------:R-:W-:Y:S01]  /*1ba30*/  STL.64 [R1+0x3e8], R148 ;  /* 0x0003e89401007387 */ /* 0x000fe20000100a00 */
[----:B------:R-:W-:-:S03]  /*1ba40*/  IMAD.MOV.U32 R55, RZ, RZ, R28 ;  /* 0x000000ffff377224 */ /* 0x000fc600078e001c */
[----:B------:R-:W-:Y:S01]  /*1ba50*/  STL.64 [R1+0x3f0], R34 ;  /* 0x0003f02201007387 */ /* 0x000fe20000100a00 */
[----:B------:R-:W-:Y:S02]  /*1ba60*/  IMAD.MOV.U32 R54, RZ, RZ, R27 ;  /* 0x000000ffff367224 */ /* 0x000fe400078e001b */
[----:B------:R-:W-:Y:S01]  /*1ba70*/  IMAD.MOV.U32 R73, RZ, RZ, R13 ;  /* 0x000000ffff497224 */ /* 0x000fe200078e000d */
[----:B------:R-:W-:Y:S01]  /*1ba80*/  STL.64 [R1+0x3f8], R52 ;  /* 0x0003f83401007387 */ /* 0x000fe20000100a00 */
        /* <DEDUP_REMOVED lines=17> */
[----:B------:R-:W-:-:S03]  /*1bba0*/  IMAD.MOV.U32 R112, RZ, RZ, R5 ;  /* 0x000000ffff707224 */ /* 0x000fc600078e0005 */
[----:B------:R-:W4:Y:S01]  /*1bbb0*/  LDL.LU R5, [R1+0xb04] ;  /* 0x000b040001057983 */ /* 0x000f220000300800 */
[----:B------:R-:W-:Y:S01]  /*1bbc0*/  IMAD.MOV.U32 R115, RZ, RZ, R26 ;  /* 0x000000ffff737224 */ /* 0x000fe200078e001a */
[----:B------:R-:W-:Y:S02]  /*1bbd0*/  MOV R114, R25 ;  /* 0x0000001900727202 */ /* 0x000fe40000000f00 */
[----:B------:R-:W-:Y:S01]  /*1bbe0*/  STL.64 [R1+0x420], R112 ;  /* 0x0004207001007387 */ /* 0x000fe20000100a00 */
[----:B------:R-:W-:Y:S02]  /*1bbf0*/  IMAD.MOV.U32 R133, RZ, RZ, R24 ;  /* 0x000000ffff857224 */ /* 0x000fe400078e0018 */
[----:B------:R-:W-:Y:S01]  /*1bc00*/  IMAD.MOV.U32 R132, RZ, RZ, R23 ;  /* 0x000000ffff847224 */ /* 0x000fe200078e0017 */
[----:B------:R-:W-:Y:S01]  /*1bc10*/  STL.64 [R1+0x428], R114 ;  /* 0x0004287201007387 */ /* 0x000fe20000100a00 */
[----:B------:R-:W-:Y:S02]  /*1bc20*/  IMAD.MOV.U32 R135, RZ, RZ, R22 ;  /* 0x000000ffff877224 */ /* 0x000fe400078e0016 */
[----:B------:R-:W-:Y:S01]  /*1bc30*/  IMAD.MOV.U32 R134, RZ, RZ, R21 ;  /* 0x000000ffff867224 */ /* 0x000fe200078e0015 */
[----:B------:R-:W-:Y:S04]  /*1bc40*/  STL.64 [R1+0x430], R132 ;  /* 0x0004308401007387 */ /* 0x000fe80000100a00 */
[----:B------:R-:W-:Y:S04]  /*1bc50*/  STL.64 [R1+0x438], R134 ;  /* 0x0004388601007387 */ /* 0x000fe80000100a00 */
[----:B------:R-:W4:Y:S04]  /*1bc60*/  LDL.LU R28, [R1+0x480] ;  /* 0x00048000011c7983 */ /* 0x000f280000300800 */
[----:B------:R-:W4:Y:S01]  /*1bc70*/  LDL.LU R23, [R1+0xb08] ;  /* 0x000b080001177983 */ /* 0x000f220000300800 */
[----:B------:R-:W-:-:S03]  /*1bc80*/  IMAD.MOV.U32 R163, RZ, RZ, R20 ;  /* 0x000000ffffa37224 */ /* 0x000fc600078e0014 */
[----:B------:R-:W4:Y:S01]  /*1bc90*/  LDL.LU R22, [R1+0x488] ;  /* 0x0004880001167983 */ /* 0x000f220000300800 */
[----:B---3--:R-:W-:Y:S02]  /*1bca0*/  IMAD.MOV.U32 R152, RZ, RZ, R15 ;  /* 0x000000ffff987224 */ /* 0x008fe400078e000f */
[----:B------:R-:W-:Y:S02]  /*1bcb0*/  IMAD.MOV.U32 R26, RZ, RZ, R0 ;  /* 0x000000ffff1a7224 */ /* 0x000fe400078e0000 */
[----:B------:R-:W3:Y:S01]  /*1bcc0*/  LDL.LU R0, [R1+0xb0c] ;  /* 0x000b0c0001007983 */ /* 0x000ee20000300800 */
[----:B------:R-:W-:-:S03]  /*1bcd0*/  IMAD.MOV.U32 R27, RZ, RZ, R2 ;  /* 0x000000ffff1b7224 */ /* 0x000fc600078e0002 */
[----:B------:R-:W3:Y:S04]  /*1bce0*/  LDL.LU R21, [R1+0x490] ;  /* 0x0004900001157983 */ /* 0x000ee80000300800 */
[----:B------:R-:W3:Y:S04]  /*1bcf0*/  LDL.LU R20, [R1+0xb10] ;  /* 0x000b100001147983 */ /* 0x000ee80000300800 */
[----:B------:R-:W3:Y:S04]  /*1bd00*/  LDL.LU R15, [R1+0x498] ;  /* 0x00049800010f7983 */ /* 0x000ee80000300800 */
[----:B------:R-:W3:Y:S01]  /*1bd10*/  LDL.LU R2, [R1+0xb14] ;  /* 0x000b140001027983 */ /* 0x000ee20000300800 */
[----:B------:R-:W-:-:S02]  /*1bd20*/  IMAD.MOV.U32 R162, RZ, RZ, R19 ;  /* 0x000000ffffa27224 */ /* 0x000fc400078e0013 */
[----:B------:R-:W-:Y:S02]  /*1bd30*/  IMAD.MOV.U32 R150, RZ, RZ, R17 ;  /* 0x000000ffff967224 */ /* 0x000fe400078e0011 */
[----:B------:R-:W-:Y:S02]  /*1bd40*/  IMAD.MOV.U32 R151, RZ, RZ, R18 ;  /* 0x000000ffff977224 */ /* 0x000fe400078e0012 */
[----:B------:R-:W-:Y:S01]  /*1bd50*/  IMAD.MOV.U32 R153, RZ, RZ, R16 ;  /* 0x000000ffff997224 */ /* 0x000fe200078e0010 */
[----:B------:R-:W-:Y:S01]  /*1bd60*/  STL.64 [R1+0x440], R162 ;  /* 0x000440a201007387 */ /* 0x000fe20000100a00 */
[----:B------:R-:W-:-:S03]  /*1bd70*/  IMAD.MOV.U32 R19, RZ, RZ, R9 ;  /* 0x000000ffff137224 */ /* 0x000fc600078e0009 */
[----:B------:R-:W-:Y:S01]  /*1bd80*/  STL.64 [R1+0x448], R150 ;  /* 0x0004489601007387 */ /* 0x000fe20000100a00 */
[----:B------:R-:W-:-:S03]  /*1bd90*/  IMAD.MOV.U32 R18, RZ, RZ, R8 ;  /* 0x000000ffff127224 */ /* 0x000fc600078e0008 */
[----:B------:R-:W-:Y:S04]  /*1bda0*/  STL.64 [R1+0x450], R152 ;  /* 0x0004509801007387 */ /* 0x000fe80000100a00 */
[----:B------:R-:W-:Y:S04]  /*1bdb0*/  STL.64 [R1+0x458], R26 ;  /* 0x0004581a01007387 */ /* 0x000fe80000100a00 */
[----:B------:R-:W3:Y:S01]  /*1bdc0*/  LDL.LU R9, [R1+0x4a0] ;  /* 0x0004a00001097983 */ /* 0x000ee20000300800 */
[----:B------:R-:W-:-:S03]  /*1bdd0*/  IMAD.MOV.U32 R16, RZ, RZ, R12 ;  /* 0x000000ffff107224 */ /* 0x000fc600078e000c */
[----:B------:R-:W3:Y:S01]  /*1bde0*/  LDL.LU R8, [R1+0xb18] ;  /* 0x000b180001087983 */ /* 0x000ee20000300800 */
[----:B------:R-:W-:Y:S02]  /*1bdf0*/  IMAD.MOV.U32 R17, RZ, RZ, R13 ;  /* 0x000000ffff117224 */ /* 0x000fe400078e000d */
[----:B--2---:R-:W-:Y:S02]  /*1be00*/  IMAD.MOV.U32 R37, RZ, RZ, R6 ;  /* 0x000000ffff257224 */ /* 0x004fe400078e0006 */
[----:B------:R-:W2:Y:S01]  /*1be10*/  LDL.LU R6, [R1+0x4a8] ;  /* 0x0004a80001067983 */ /* 0x000ea20000300800 */
[----:B----4-:R-:W-:-:S03]  /*1be20*/  IMAD.MOV.U32 R36, RZ, RZ, R3 ;  /* 0x000000ffff247224 */ /* 0x010fc600078e0003 */
[----:B------:R-:W4:Y:S04]  /*1be30*/  LDL.LU R3, [R1+0xb1c] ;  /* 0x000b1c0001037983 */ /* 0x000f280000300800 */
[----:B------:R-:W4:Y:S04]  /*1be40*/  LDL.LU R25, [R1+0x4b0] ;  /* 0x0004b00001197983 */ /* 0x000f280000300800 */
[----:B------:R-:W4:Y:S04]  /*1be50*/  LDL.LU R12, [R1+0xb20] ;  /* 0x000b2000010c7983 */ /* 0x000f280000300800 */
[----:B------:R-:W4:Y:S04]  /*1be60*/  LDL.LU R24, [R1+0x4b8] ;  /* 0x0004b80001187983 */ /* 0x000f280000300800 */
[----:B------:R-:W4:Y:S01]  /*1be70*/  LDL.LU R13, [R1+0xb24] ;  /* 0x000b2400010d7983 */ /* 0x000f220000300800 */
[----:B------:R-:W-:-:S03]  /*1be80*/  IMAD.MOV.U32 R39, RZ, RZ, R7 ;  /* 0x000000ffff277224 */ /* 0x000fc600078e0007 */
[----:B------:R-:W4:Y:S01]  /*1be90*/  LDL.LU R7, [R1+0x4c0] ;  /* 0x0004c00001077983 */ /* 0x000f220000300800 */
[----:B------:R-:W-:-:S03]  /*1bea0*/  MOV R38, R5 ;  /* 0x0000000500267202 */ /* 0x000fc60000000f00 */
[----:B------:R-:W4:Y:S04]  /*1beb0*/  LDL.LU R5, [R1+0xb28] ;  /* 0x000b280001057983 */ /* 0x000f280000300800 */
[----:B------:R-:W-:Y:S04]  /*1bec0*/  STL.64 [R1+0x460], R16 ;  /* 0x0004601001007387 */ /* 0x000fe80000100a00 */
[----:B------:R-:W-:Y:S04]  /*1bed0*/  STL.64 [R1+0x468], R18 ;  /* 0x0004681201007387 */ /* 0x000fe80000100a00 */
[----:B------:R-:W-:Y:S04]  /*1bee0*/  STL.64 [R1+0x470], R36 ;  /* 0x0004702401007387 */ /* 0x000fe80000100a00 */
[----:B------:R-:W-:Y:S04]  /*1bef0*/  STL.64 [R1+0x478], R38 ;  /* 0x0004782601007387 */ /* 0x000fe80000100a00 */
        /* <DEDUP_REMOVED lines=12> */
[----:B------:R-:W-:-:S03]  /*1bfc0*/  IMAD.MOV.U32 R96, RZ, RZ, R2 ;  /* 0x000000ffff607224 */ /* 0x000fc600078e0002 */
[----:B------:R-:W3:Y:S01]  /*1bfd0*/  LDL.LU R2, [R1+0xb38] ;  /* 0x000b380001027983 */ /* 0x000ee20000300800 */
[----:B------:R-:W-:Y:S02]  /*1bfe0*/  IMAD.MOV.U32 R76, RZ, RZ, R20 ;  /* 0x000000ffff4c7224 */ /* 0x000fe400078e0014 */
[----:B------:R-:W-:Y:S02]  /*1bff0*/  IMAD.MOV.U32 R97, RZ, RZ, R15 ;  /* 0x000000ffff617224 */ /* 0x000fe400078e000f */
[----:B------:R-:W3:Y:S04]  /*1c000*/  LDL.LU R15, [R1+0xb3c] ;  /* 0x000b3c00010f7983 */ /* 0x000ee80000300800 */
[----:B------:R-:W-:Y:S04]  /*1c010*/  STL.64 [R1+0x480], R56 ;  /* 0x0004803801007387 */ /* 0x000fe80000100a00 */
[----:B------:R-:W-:Y:S04]  /*1c020*/  STL.64 [R1+0x488], R58 ;  /* 0x0004883a01007387 */ /* 0x000fe80000100a00 */
[----:B------:R-:W-:Y:S04]  /*1c030*/  STL.64 [R1+0x490], R76 ;  /* 0x0004904c01007387 */ /* 0x000fe80000100a00 */
[----:B------:R-:W-:Y:S01]  /*1c040*/  STL.64 [R1+0x498], R96 ;  /* 0x0004986001007387 */ /* 0x000fe20000100a00 */
[----:B------:R-:W-:-:S03]  /*1c050*/  IMAD.MOV.U32 R99, RZ, RZ, R9 ;  /* 0x000000ffff637224 */ /* 0x000fc600078e0009 */
[----:B------:R-:W3:Y:S01]  /*1c060*/  LDL.LU R20, [R1+0x4e8] ;  /* 0x0004e80001147983 */ /* 0x000ee20000300800 */
[----:B------:R-:W-:Y:S02]  /*1c070*/  IMAD.MOV.U32 R98, RZ, RZ, R8 ;  /* 0x000000ffff627224 */ /* 0x000fe400078e0008 */
[----:B--2---:R-:W-:Y:S02]  /*1c080*/  IMAD.MOV.U32 R9, RZ, RZ, R6 ;  /* 0x000000ffff097224 */ /* 0x004fe400078e0006 */
[----:B------:R-:W2:Y:S01]  /*1c090*/  LDL.LU R6, [R1+0x4f0] ;  /* 0x0004f00001067983 */ /* 0x000ea20000300800 */
[----:B----4-:R-:W-:-:S03]  /*1c0a0*/  IMAD.MOV.U32 R8, RZ, RZ, R3 ;  /* 0x000000ffff087224 */ /* 0x010fc600078e0003 */
[----:B------:R-:W4:Y:S01]  /*1c0b0*/  LDL.LU R3, [R1+0xb98] ;  /* 0x000b980001037983 */ /* 0x000f220000300800 */
[----:B------:R-:W-:Y:S02]  /*1c0c0*/  IMAD.MOV.U32 R117, RZ, RZ, R25 ;  /* 0x000000ffff757224 */ /* 0x000fe400078e0019 */
[----:B------:R-:W-:Y:S02]  /*1c0d0*/  IMAD.MOV.U32 R116, RZ, RZ, R12 ;  /* 0x000000ffff747224 */ /* 0x000fe400078e000c */
[----:B------:R-:W4:Y:S01]  /*1c0e0*/  LDL.LU R12, [R1+0xb9c] ;  /* 0x000b9c00010c7983 */ /* 0x000f220000300800 */
[----:B------:R-:W-:Y:S02]  /*1c0f0*/  IMAD.MOV.U32 R119, RZ, RZ, R24 ;  /* 0x000000ffff777224 */ /* 0x000fe400078e0018 */
[----:B------:R-:W-:Y:S02]  /*1c100*/  IMAD.MOV.U32 R118, RZ, RZ, R13 ;  /* 0x000000ffff767224 */ /* 0x000fe400078e000d */
        /* <DEDUP_REMOVED lines=11> */
[----:B------:R-:W-:Y:S01]  /*1c1c0*/  IMAD.MOV.U32 R137, RZ, RZ, R30 ;  /* 0x000000ffff897224 */ /* 0x000fe200078e001e */
[----:B------:R-:W-:-:S02]  /*1c1d0*/  MOV R136, R29 ;  /* 0x0000001d00887202 */ /* 0x000fc40000000f00 */
[----:B------:R-:W4:Y:S04]  /*1c1e0*/  LDL.LU R29, [R1+0xba8] ;  /* 0x000ba800011d7983 */ /* 0x000f280000300800 */
[----:B------:R-:W4:Y:S01]  /*1c1f0*/  LDL.LU R30, [R1+0x510] ;  /* 0x00051000011e7983 */ /* 0x000f220000300800 */
[----:B------:R-:W-:Y:S02]  /*1c200*/  IMAD.MOV.U32 R139, RZ, RZ, R28 ;  /* 0x000000ffff8b7224 */ /* 0x000fe400078e001c */
[----:B------:R-:W-:Y:S02]  /*1c210*/  IMAD.MOV.U32 R138, RZ, RZ, R23 ;  /* 0x000000ffff8a7224 */ /* 0x000fe400078e0017 */
[----:B------:R-:W-:Y:S02]  /*1c220*/  IMAD.MOV.U32 R155, RZ, RZ, R22 ;  /* 0x000000ffff9b7224 */ /* 0x000fe400078e0016 */
[----:B---3--:R-:W-:-:S02]  /*1c230*/  IMAD.MOV.U32 R154, RZ, RZ, R0 ;  /* 0x000000ffff9a7224 */ /* 0x008fc400078e0000 */
[----:B------:R-:W3:Y:S04]  /*1c240*/  LDL.LU R0, [R1+0xbac] ;  /* 0x000bac0001007983 */ /* 0x000ee80000300800 */
[----:B------:R-:W-:Y:S04]  /*1c250*/  STL.64 [R1+0x4c0], R24 ;  /* 0x0004c01801007387 */ /* 0x000fe80000100a00 */
[----:B------:R-:W-:Y:S04]  /*1c260*/  STL.64 [R1+0x4c8], R136 ;  /* 0x0004c88801007387 */ /* 0x000fe80000100a00 */
[----:B------:R-:W-:Y:S01]  /*1c270*/  STL.64 [R1+0x4d0], R138 ;  /* 0x0004d08a01007387 */ /* 0x000fe20000100a00 */
[----:B------:R-:W-:-:S03]  /*1c280*/  IMAD.MOV.U32 R156, RZ, RZ, R2 ;  /* 0x000000ffff9c7224 */ /* 0x000fc600078e0002 */
[----:B------:R-:W-:Y:S04]  /*1c290*/  STL.64 [R1+0x4d8], R154 ;  /* 0x0004d89a01007387 */ /* 0x000fe80000100a00 */
[----:B------:R-:W3:Y:S01]  /*1c2a0*/  LDL.LU R2, [R1+0x518] ;  /* 0x0005180001027983 */ /* 0x000ee20000300800 */
[----:B------:R-:W-:-:S03]  /*1c2b0*/  IMAD.MOV.U32 R157, RZ, RZ, R21 ;  /* 0x000000ffff9d7224 */ /* 0x000fc600078e0015 */
[----:B------:R-:W3:Y:S01]  /*1c2c0*/  LDL.LU R28, [R1+0x520] ;  /* 0x00052000011c7983 */ /* 0x000ee20000300800 */
[----:B------:R-:W-:Y:S02]  /*1c2d0*/  IMAD.MOV.U32 R21, RZ, RZ, R20 ;  /* 0x000000ffff157224 */ /* 0x000fe400078e0014 */
[----:B------:R-:W-:Y:S02]  /*1c2e0*/  IMAD.MOV.U32 R20, RZ, RZ, R15 ;  /* 0x000000ffff147224 */ /* 0x000fe400078e000f */
[----:B------:R-:W3:Y:S01]  /*1c2f0*/  LDL.LU R15, [R1+0xbb0] ;  /* 0x000bb000010f7983 */ /* 0x000ee20000300800 */
[----:B--2---:R-:W-:-:S03]  /*1c300*/  IMAD.MOV.U32 R23, RZ, RZ, R6 ;  /* 0x000000ffff177224 */ /* 0x004fc600078e0006 */
[----:B------:R-:W2:Y:S01]  /*1c310*/  LDL.LU R6, [R1+0x528] ;  /* 0x0005280001067983 */ /* 0x000ea20000300800 */
[----:B----4-:R-:W-:-:S03]  /*1c320*/  IMAD.MOV.U32 R22, RZ, RZ, R3 ;  /* 0x000000ffff167224 */ /* 0x010fc600078e0003 */
[----:B------:R-:W4:Y:S01]  /*1c330*/  LDL.LU R3, [R1+0xbb4] ;  /* 0x000bb40001037983 */ /* 0x000f220000300800 */
[----:B------:R-:W-:Y:S02]  /*1c340*/  IMAD.MOV.U32 R40, RZ, RZ, R12 ;  /* 0x000000ffff287224 */ /* 0x000fe400078e000c */
[----:B------:R-:W-:Y:S02]  /*1c350*/  IMAD.MOV.U32 R41, RZ, RZ, R13 ;  /* 0x000000ffff297224 */ /* 0x000fe400078e000d */
[----:B------:R-:W4:Y:S04]  /*1c360*/  LDL.LU R13, [R1+0x530] ;  /* 0x00053000010d7983 */ /* 0x000f280000300800 */
        /* <DEDUP_REMOVED lines=9> */
[----:B---3--:R-:W-:-:S03]  /*1c400*/  IMAD.MOV.U32 R81, RZ, RZ, R2 ;  /* 0x000000ffff517224 */ /* 0x008fc600078e0002 */
[----:B------:R-:W3:Y:S01]  /*1c410*/  LDL.LU R2, [R1+0x540] ;  /* 0x0005400001027983 */ /* 0x000ee20000300800 */
[----:B------:R-:W-:Y:S02]  /*1c420*/  IMAD.MOV.U32 R61, RZ, RZ, R60 ;  /* 0x000000ffff3d7224 */ /* 0x000fe400078e003c */
[----:B------:R-:W-:Y:S01]  /*1c430*/  IMAD.MOV.U32 R60, RZ, RZ, R31 ;  /* 0x000000ffff3c7224 */ /* 0x000fe200078e001f */
[----:B------:R-:W-:Y:S01]  /*1c440*/  MOV R80, R0 ;  /* 0x0000000000507202 */ /* 0x000fe20000000f00 */
[----:B------:R-:W-:Y:S01]  /*1c450*/  IMAD.MOV.U32 R62, RZ, RZ, R29 ;  /* 0x000000ffff3e7224 */ /* 0x000fe200078e001d */
[----:B------:R-:W3:Y:S01]  /*1c460*/  LDL.LU R0, [R1+0xbc0] ;  /* 0x000bc00001007983 */ /* 0x000ee20000300800 */
[----:B------:R-:W-:-:S03]  /*1c470*/  IMAD.MOV.U32 R63, RZ, RZ, R30 ;  /* 0x000000ffff3f7224 */ /* 0x000fc600078e001e */
[----:B------:R-:W-:Y:S04]  /*1c480*/  STL.64 [R1+0x500], R42 ;  /* 0x0005002a01007387 */ /* 0x000fe80000100a00 */
[----:B------:R-:W-:Y:S04]  /*1c490*/  STL.64 [R1+0x508], R60 ;  /* 0x0005083c01007387 */ /* 0x000fe80000100a00 */
[----:B------:R-:W-:Y:S04]  /*1c4a0*/  STL.64 [R1+0x510], R62 ;  /* 0x0005103e01007387 */ /* 0x000fe80000100a00 */
[----:B------:R-:W-:Y:S01]  /*1c4b0*/  STL.64 [R1+0x518], R80 ;  /* 0x0005185001007387 */ /* 0x000fe20000100a00 */
[----:B------:R-:W-:-:S02]  /*1c4c0*/  IMAD.MOV.U32 R100, RZ, RZ, R15 ;  /* 0x000000ffff647224 */ /* 0x000fc400078e000f */
[----:B------:R-:W-:Y:S02]  /*1c4d0*/  IMAD.MOV.U32 R101, RZ, RZ, R28 ;  /* 0x000000ffff657224 */ /* 0x000fe400078e001c */
[----:B--2---:R-:W-:Y:S02]  /*1c4e0*/  IMAD.MOV.U32 R103, RZ, RZ, R6 ;  /* 0x000000ffff677224 */ /* 0x004fe400078e0006 */
[----:B------:R-:W2:Y:S01]  /*1c4f0*/  LDL.LU R6, [R1+0x548] ;  /* 0x0005480001067983 */ /* 0x000ea20000300800 */
[----:B----4-:R-:W-:-:S03]  /*1c500*/  IMAD.MOV.U32 R102, RZ, RZ, R3 ;  /* 0x000000ffff667224 */ /* 0x010fc600078e0003 */
[----:B------:R-:W4:Y:S04]  /*1c510*/  LDL.LU R3, [R1+0xbc4] ;  /* 0x000bc40001037983 */ /* 0x000f280000300800 */
[----:B------:R-:W4:Y:S01]  /*1c520*/  LDL.LU R31, [R1+0x550] ;  /* 0x00055000011f7983 */ /* 0x000f220000300800 */
[----:B------:R-:W-:-:S03]  /*1c530*/  IMAD.MOV.U32 R121, RZ, RZ, R13 ;  /* 0x000000ffff797224 */ /* 0x000fc600078e000d */
[----:B------:R-:W4:Y:S01]  /*1c540*/  LDL.LU R13, [R1+0xbc8] ;  /* 0x000bc800010d7983 */ /* 0x000f220000300800 */
[----:B------:R-:W-:-:S03]  /*1c550*/  IMAD.MOV.U32 R120, RZ, RZ, R12 ;  /* 0x000000ffff787224 */ /* 0x000fc600078e000c */
[----:B------:R-:W4:Y:S04]  /*1c560*/  LDL.LU R29, [R1+0x558] ;  /* 0x00055800011d7983 */ /* 0x000f280000300800 */
[----:B------:R-:W4:Y:S04]  /*1c570*/  LDL.LU R12, [R1+0xbcc] ;  /* 0x000bcc00010c7983 */ /* 0x000f280000300800 */
[----:B------:R-:W4:Y:S01]  /*1c580*/  LDL.LU R15, [R1+0x560] ;  /* 0x00056000010f7983 */ /* 0x000f220000300800 */
[----:B------:R-:W-:Y:S02]  /*1c590*/  IMAD.MOV.U32 R123, RZ, RZ, R7 ;  /* 0x000000ffff7b7224 */ /* 0x000fe400078e0007 */
[----:B------:R-:W-:-:S02]  /*1c5a0*/  IMAD.MOV.U32 R122, RZ, RZ, R5 ;  /* 0x000000ffff7a7224 */ /* 0x000fc400078e0005 */
[----:B------:R-:W4:Y:S04]  /*1c5b0*/  LDL.LU R5, [R1+0xbd0] ;  /* 0x000bd00001057983 */ /* 0x000f280000300800 */
[----:B------:R-:W-:Y:S04]  /*1c5c0*/  STL.64 [R1+0x520], R100 ;  /* 0x0005206401007387 */ /* 0x000fe80000100a00 */
[----:B------:R-:W-:Y:S04]  /*1c5d0*/  STL.64 [R1+0x528], R102 ;  /* 0x0005286601007387 */ /* 0x000fe80000100a00 */
[----:B------:R-:W-:Y:S04]  /*1c5e0*/  STL.64 [R1+0x530], R120 ;  /* 0x0005307801007387 */ /* 0x000fe80000100a00 */
[----:B------:R-:W-:Y:S04]  /*1c5f0*/  STL.64 [R1+0x538], R122 ;  /* 0x0005387a01007387 */ /* 0x000fe80000100a00 */
[----:B------:R-:W4:Y:S01]  /*1c600*/  LDL.LU R28, [R1+0x568] ;  /* 0x00056800011c7983 */ /* 0x000f220000300800 */
[----:B---3--:R-:W-:-:S03]  /*1c610*/  IMAD.MOV.U32 R141, RZ, RZ, R2 ;  /* 0x000000ffff8d7224 */ /* 0x008fc600078e0002 */
[----:B------:R-:W3:Y:S01]  /*1c620*/  LDL.LU R2, [R1+0xbd4] ;  /* 0x000bd40001027983 */ /* 0x000ee20000300800 */
[----:B------:R-:W-:-:S03]  /*1c630*/  IMAD.MOV.U32 R140, RZ, RZ, R0 ;  /* 0x000000ffff8c7224 */ /* 0x000fc600078e0000 */
[----:B------:R-:W3:Y:S04]  /*1c640*/  LDL R0, [R1+0x8a4] ;  /* 0x0008a40001007983 */ /* 0x000ee80000100800 */
[----:B------:R-:W3:Y:S01]  /*1c650*/  LDL.LU R30, [R1+0x570] ;  /* 0x00057000011e7983 */ /* 0x000ee20000300800 */
[----:B--2---:R-:W-:Y:S02]  /*1c660*/  IMAD.MOV.U32 R7, RZ, RZ, R6 ;  /* 0x000000ffff077224 */ /* 0x004fe400078e0006 */
[----:B----4-:R-:W-:Y:S02]  /*1c670*/  IMAD.MOV.U32 R6, RZ, RZ, R3 ;  /* 0x000000ffff067224 */ /* 0x010fe400078e0003 */
[----:B------:R-:W2:Y:S01]  /*1c680*/  LDL.LU R3, [R1+0xbd8] ;  /* 0x000bd80001037983 */ /* 0x000ea20000300800 */
[----:B------:R-:W-:-:S02]  /*1c690*/  IMAD.MOV.U32 R125, RZ, RZ, R31 ;  /* 0x000000ffff7d7224 */ /* 0x000fc400078e001f */
[----:B------:R-:W-:Y:S02]  /*1c6a0*/  IMAD.MOV.U32 R124, RZ, RZ, R13 ;  /* 0x000000ffff7c7224 */ /* 0x000fe400078e000d */
[----:B------:R-:W4:Y:S04]  /*1c6b0*/  LDL.LU R13, [R1+0x578] ;  /* 0x00057800010d7983 */ /* 0x000f280000300800 */
[----:B------:R-:W-:Y:S01]  /*1c6c0*/  STL.64 [R1+0x540], R140 ;  /* 0x0005408c01007387 */ /* 0x000fe20000100a00 */
[----:B------:R-:W-:Y:S02]  /*1c6d0*/  IMAD.MOV.U32 R143, RZ, RZ, R29 ;  /* 0x000000ffff8f7224 */ /* 0x000fe400078e001d */
[----:B------:R-:W-:Y:S01]  /*1c6e0*/  IMAD.MOV.U32 R142, RZ, RZ, R12 ;  /* 0x000000ffff8e7224 */ /* 0x000fe200078e000c */
[----:B------:R-:W-:Y:S01]  /*1c6f0*/  STL.64 [R1+0x548], R6 ;  /* 0x0005480601007387 */ /* 0x000fe20000100a00 */
[----:B------:R-:W-:-:S03]  /*1c700*/  IMAD.MOV.U32 R145, RZ, RZ, R15 ;  /* 0x000000ffff917224 */ /* 0x000fc600078e000f */
[----:B------:R-:W-:Y:S04]  /*1c710*/  STL.64 [R1+0x550], R124 ;  /* 0x0005507c01007387 */ /* 0x000fe80000100a00 */
[----:B------:R-:W2:Y:S01]  /*1c720*/  LDL.LU R12, [R1+0x580] ;  /* 0x00058000010c7983 */ /* 0x000ea20000300800 */
[----:B------:R-:W-:-:S03]  /*1c730*/  IMAD.MOV.U32 R144, RZ, RZ, R5 ;  /* 0x000000ffff907224 */ /* 0x000fc600078e0005 */
[----:B------:R-:W2:Y:S04]  /*1c740*/  LDL.LU R5, [R1+0xbdc] ;  /* 0x000bdc0001057983 */ /* 0x000ea80000300800 */
[----:B------:R-:W2:Y:S01]  /*1c750*/  LDL R15, [R1+0x8a0] ;  /* 0x0008a000010f7983 */ /* 0x000ea20000100800 */
[----:B------:R-:W-:Y:S01]  /*1c760*/  MOV R29, R28 ;  /* 0x0000001c001d7202 */ /* 0x000fe20000000f00 */
[----:B---3--:R-:W-:Y:S02]  /*1c770*/  IMAD.MOV.U32 R28, RZ, RZ, R2 ;  /* 0x000000ffff1c7224 */ /* 0x008fe400078e0002 */
[----:B------:R-:W3:Y:S01]  /*1c780*/  LDL.LU R2, [R1+0xbe0] ;  /* 0x000be00001027983 */ /* 0x000ee20000300800 */
[----:B------:R-:W-:Y:S01]  /*1c790*/  ISETP.GT.AND P5, PT, R4, RZ, PT ;  /* 0x000000ff0400720c */ /* 0x000fe20003fa4270 */
[----:B------:R-:W-:-:S02]  /*1c7a0*/  IMAD.MOV.U32 R83, RZ, RZ, R30 ;  /* 0x000000ffff537224 */ /* 0x000fc400078e001e */
[----:B----4-:R-:W-:Y:S02]  /*1c7b0*/  IMAD.MOV.U32 R30, RZ, RZ, R13 ;  /* 0x000000ffff1e7224 */ /* 0x010fe400078e000d */
[----:B------:R-:W-:Y:S02]  /*1c7c0*/  IMAD.MOV.U32 R13, RZ, RZ, R160 ;  /* 0x000000ffff0d7224 */ /* 0x000fe400078e00a0 */
[----:B---3--:R-:W-:-:S06]  /*1c7d0*/  IMAD.MOV.U32 R160, RZ, RZ, R2 ;  /* 0x000000ffffa07224 */ /* 0x008fcc00078e0002 */
[----:B------:R-:W3:Y:S01]  /*1c7e0*/  @P5 LDG.E.U16 R0, desc[UR16][R160.64] ;  /* 0x00000010a0005981 */ /* 0x000ee2000c1e1500 */
[----:B--2---:R-:W-:Y:S02]  /*1c7f0*/  IMAD.MOV.U32 R82, RZ, RZ, R3 ;  /* 0x000000ffff527224 */ /* 0x004fe400078e0003 */
[----:B------:R-:W-:Y:S01]  /*1c800*/  IMAD.MOV.U32 R31, RZ, RZ, R158 ;  /* 0x000000ffff1f7224 */ /* 0x000fe200078e009e */
[----:B------:R-:W-:Y:S04]  /*1c810*/  STL.64 [R1+0x558], R142 ;  /* 0x0005588e01007387 */ /* 0x000fe80000100a00 */
[----:B------:R-:W-:Y:S04]  /*1c820*/  STL.64 [R1+0x560], R144 ;  /* 0x0005609001007387 */ /* 0x000fe80000100a00 */
[----:B------:R-:W2:Y:S04]  /*1c830*/  LDL R79, [R1+0x898] ;  /* 0x00089800014f7983 */ /* 0x000ea80000100800 */
[----:B------:R-:W4:Y:S04]  /*1c840*/  LDL R3, [R1+0x894] ;  /* 0x0008940001037983 */ /* 0x000f280000100800 */
[----:B------:R-:W-:Y:S01]  /*1c850*/  STL.64 [R1+0x568], R28 ;  /* 0x0005681c01007387 */ /* 0x000fe20000100a00 */
[----:B------:R-:W-:-:S03]  /*1c860*/  IMAD.MOV.U32 R158, RZ, RZ, R5 ;  /* 0x000000ffff9e7224 */ /* 0x000fc600078e0005 */
[----:B------:R-:W-:Y:S04]  /*1c870*/  STL.64 [R1+0x570], R82 ;  /* 0x0005705201007387 */ /* 0x000fe80000100a00 */
[----:B------:R-:W2:Y:S04]  /*1c880*/  LDL R78, [R1+0x890] ;  /* 0x00089000014e7983 */ /* 0x000ea80000100800 */
[----:B------:R-:W-:Y:S04]  /*1c890*/  STL.64 [R1+0x578], R30 ;  /* 0x0005781e01007387 */ /* 0x000fe80000100a00 */
[----:B------:R-:W-:Y:S04]  /*1c8a0*/  STL.64 [R1+0x580], R12 ;  /* 0x0005800c01007387 */ /* 0x000fe80000100a00 */
[----:B------:R-:W2:Y:S04]  /*1c8b0*/  LDL R93, [R1+0x88c] ;  /* 0x00088c00015d7983 */ /* 0x000ea80000100800 */
[----:B------:R-:W4:Y:S04]  /*1c8c0*/  LDL R92, [R1+0x888] ;  /* 0x00088800015c7983 */ /* 0x000f280000100800 */
[----:B------:R-:W4:Y:S04]  /*1c8d0*/  LDL R2, [R1+0x880] ;  /* 0x0008800001027983 */ /* 0x000f280000100800 */
[----:B------:R-:W4:Y:S04]  /*1c8e0*/  LDL R5, [R1+0x87c] ;  /* 0x00087c0001057983 */ /* 0x000f280000100800 */
[----:B------:R-:W4:Y:S04]  /*1c8f0*/  @P5 LDG.E.U16 R15, desc[UR16][R158.64] ;  /* 0x000000109e0f5981 */ /* 0x000f28000c1e1500 */
[----:B---3--:R0:W-:Y:S04]  /*1c900*/  @P5 STL [R1+0x8a4], R0 ;  /* 0x0008a40001005387 */ /* 0x0081e80000100800 */
[----:B0-----:R-:W3:Y:S04]  /*1c910*/  LDL R0, [R1+0x878] ;  /* 0x0008780001007983 */ /* 0x001ee80000100800 */
[----:B------:R-:W-:Y:S04]  /*1c920*/  STL [R1+0xea8], R160 ;  /* 0x000ea8a001007387 */ /* 0x000fe80000100800 */
[----:B------:R0:W-:Y:S04]  /*1c930*/  STL [R1+0x1084], R160 ;  /* 0x001084a001007387 */ /* 0x0001e80000100800 */
[----:B0-----:R-:W3:Y:S01]  /*1c940*/  LDL R160, [R1+0x89c] ;  /* 0x00089c0001a07983 */ /* 0x001ee20000100800 */
[----:B------:R-:W-:-:S03]  /*1c950*/  ISETP.GT.AND P0, PT, R4, 0x1, PT ;  /* 0x000000010400780c */ /* 0x000fc60003f04270 */
[----:B------:R-:W-:Y:S04]  /*1c960*/  STL [R1+0xea4], R161 ;  /* 0x000ea4a101007387 */ /* 0x000fe80000100800 */
[----:B------:R0:W-:Y:S06]  /*1c970*/  STL [R1+0x1088], R161 ;  /* 0x001088a101007387 */ /* 0x0001ec0000100800 */
[----:B--2---:R-:W2:Y:S04]  /*1c980*/  @P0 LDG.E.U16 R79, desc[UR16][R30.64] ;  /* 0x000000101e4f0981 */ /* 0x004ea8000c1e1500 */
[----:B0-----:R-:W2:Y:S04]  /*1c990*/  LDL.LU R161, [R1+0x870] ;  /* 0x0008700001a17983 */ /* 0x001ea80000300800 */
[----:B----4-:R0:W-:Y:S04]  /*1c9a0*/  @P5 STL [R1+0x8a0], R15 ;  /* 0x0008a00f01005387 */ /* 0x0101e80000100800 */
[----:B0-----:R-:W4:Y:S04]  /*1c9b0*/  LDL.LU R15, [R1+0x16b8] ;  /* 0x0016b800010f7983 */ /* 0x001f280000300800 */
[----:B------:R-:W-:Y:S04]  /*1c9c0*/  STL [R1+0xeb0], R158 ;  /* 0x000eb09e01007387 */ /* 0x000fe80000100800 */
[----:B------:R0:W-:Y:S04]  /*1c9d0*/  STL [R1+0x108c], R158 ;  /* 0x00108c9e01007387 */ /* 0x0001e80000100800 */
[----:B0-----:R-:W4:Y:S04]  /*1c9e0*/  LDL.LU R158, [R1+0x874] ;  /* 0x00087400019e7983 */ /* 0x001f280000300800 */
[----:B------:R-:W-:Y:S04]  /*1c9f0*/  STL [R1+0xeac], R159 ;  /* 0x000eac9f01007387 */ /* 0x000fe80000100800 */
[----:B------:R0:W-:Y:S04]  /*1ca00*/  STL [R1+0x1090], R159 ;  /* 0x0010909f01007387 */ /* 0x0001e80000100800 */
[----:B0-----:R-:W4:Y:S01]  /*1ca10*/  LDL R159, [R1+0x884] ;  /* 0x00088400019f7983 */ /* 0x001f220000100800 */
[----:B------:R-:W-:-:S13]  /*1ca20*/  ISETP.GT.AND P4, PT, R4, 0x2, PT ;  /* 0x000000020400780c */ /* 0x000fda0003f84270 */
[----:B------:R-:W4:Y:S01]  /*1ca30*/  @P4 LDG.E.U16 R3, desc[UR16][R82.64] ;  /* 0x0000001052034981 */ /* 0x000f22000c1e1500 */
[C---:B------:R-:W-:Y:S02]  /*1ca40*/  ISETP.GT.AND P3, PT, R4.reuse, 0x3, PT ;  /* 0x000000030400780c */ /* 0x040fe40003f64270 */
[C---:B------:R-:W-:Y:S01]  /*1ca50*/  ISETP.GT.AND P6, PT, R4.reuse, 0x4, PT ;  /* 0x000000040400780c */ /* 0x040fe20003fc4270 */
[----:B------:R-:W4:Y:S04]  /*1ca60*/  @P4 LDG.E.U16 R78, desc[UR16][R28.64] ;  /* 0x000000101c4e4981 */ /* 0x000f28000c1e1500 */
[----:B---3--:R-:W3:Y:S01]  /*1ca70*/  @P0 LDG.E.U16 R160, desc[UR16][R12.64] ;  /* 0x000000100ca00981 */ /* 0x008ee2000c1e1500 */
[----:B------:R-:W-:-:S05]  /*1ca80*/  ISETP.GT.AND P5, PT, R4, 0x5, PT ;  /* 0x000000050400780c */ /* 0x000fca0003fa4270 */
[----:B------:R-:W3:Y:S04]  /*1ca90*/  @P3 LDG.E.U16 R93, desc[UR16][R144.64] ;  /* 0x00000010905d3981 */ /* 0x000ee8000c1e1500 */
[----:B------:R-:W3:Y:S04]  /*1caa0*/  @P3 LDG.E.U16 R92, desc[UR16][R142.64] ;  /* 0x000000108e5c3981 */ /* 0x000ee8000c1e1500 */
[----:B------:R-:W3:Y:S04]  /*1cab0*/  LDL.LU.64 R12, [R1+0x16b0] ;  /* 0x0016b000010c7983 */ /* 0x000ee80000300a00 */
[----:B------:R-:W3:Y:S04]  /*1cac0*/  LDL.LU.64 R30, [R1+0x16a8] ;  /* 0x0016a800011e7983 */ /* 0x000ee80000300a00 */
[----:B--2---:R-:W-:Y:S04]  /*1cad0*/  @P0 STL [R1+0x898], R79 ;  /* 0x0008984f01000387 */ /* 0x004fe80000100800 */
[----:B------:R-:W2:Y:S04]  /*1cae0*/  @P6 LDG.E.U16 R2, desc[UR16][R6.64] ;  /* 0x0000001006026981 */ /* 0x000ea8000c1e1500 */
[----:B------:R-:W2:Y:S04]  /*1caf0*/  @P5 LDG.E.U16 R0, desc[UR16][R122.64] ;  /* 0x000000107a005981 */ /* 0x000ea8000c1e1500 */
[----:B------:R-:W2:Y:S04]  /*1cb00*/  @P5 LDG.E.U16 R5, desc[UR16][R140.64] ;  /* 0x000000108c055981 */ /* 0x000ea8000c1e1500 */
[----:B----4-:R-:W4:Y:S04]  /*1cb10*/  @P6 LDG.E.U16 R159, desc[UR16][R124.64] ;  /* 0x000000107c9f6981 */ /* 0x010f28000c1e1500 */
[----:B---3--:R-:W-:Y:S01]  /*1cb20*/  @P0 STL [R1+0x89c], R160 ;  /* 0x00089ca001000387 */ /* 0x008fe20000100800 */
[----:B------:R-:W-:-:S03]  /*1cb30*/  ISETP.GT.AND P0, PT, R4, 0x6, PT ;  /* 0x000000060400780c */ /* 0x000fc60003f04270 */
[----:B------:R-:W3:Y:S04]  /*1cb40*/  LDL.LU R82, [R1+0x16a0] ;  /* 0x0016a00001527983 */ /* 0x000ee80000300800 */
[----:B------:R-:W3:Y:S06]  /*1cb50*/  LDL R83, [R1+0xb94] ;  /* 0x000b940001537983 */ /* 0x000eec0000100800 */
[----:B------:R-:W3:Y:S04]  /*1cb60*/  @P0 LDG.E.U16 R158, desc[UR16][R120.64] ;  /* 0x00000010789e0981 */ /* 0x000ee8000c1e1500 */
[----:B------:R-:W3:Y:S04]  /*1cb70*/  @P0 LDG.E.U16 R161, desc[UR16][R102.64] ;  /* 0x0000001066a10981 */ /* 0x000ee8000c1e1500 */
[----:B------:R0:W-:Y:S04]  /*1cb80*/  @P4 STL [R1+0x894], R3 ;  /* 0x0008940301004387 */ /* 0x0001e80000100800 */
[----:B0-----:R-:W3:Y:S04]  /*1cb90*/  LDL R3, [R1+0xb90] ;  /* 0x000b900001037983 */ /* 0x001ee80000100800 */
[----:B------:R-:W3:Y:S04]  /*1cba0*/  LDL.LU.64 R28, [R1+0x1698] ;  /* 0x00169800011c7983 */ /* 0x000ee80000300a00 */
[----:B------:R-:W3:Y:S04]  /*1cbb0*/  LDL R79, [R1+0x864] ;  /* 0x00086400014f7983 */ /* 0x000ee80000100800 */
[----:B------:R0:W-:Y:S04]  /*1cbc0*/  @P4 STL [R1+0x890], R78 ;  /* 0x0008904e01004387 */ /* 0x0001e80000100800 */
[----:B0-----:R-:W3:Y:S04]  /*1cbd0*/  LDL R78, [R1+0x860] ;  /* 0x00086000014e7983 */ /* 0x001ee80000100800 */
[----:B------:R-:W3:Y:S04]  /*1cbe0*/  LDL.LU.64 R144, [R1+0x1690] ;  /* 0x0016900001907983 */ /* 0x000ee80000300a00 */
[----:B------:R-:W3:Y:S04]  /*1cbf0*/  LDL.LU.64 R142, [R1+0x1688] ;  /* 0x00168800018e7983 */ /* 0x000ee80000300a00 */
[----:B------:R0:W-:Y:S04]  /*1cc00*/  @P3 STL [R1+0x88c], R93 ;  /* 0x00088c5d01003387 */ /* 0x0001e80000100800 */
[----:B0-----:R-:W3:Y:S04]  /*1cc10*/  LDL R93, [R1+0x85c] ;  /* 0x00085c00015d7983 */ /* 0x001ee80000100800 */
[----:B------:R0:W-:Y:S04]  /*1cc20*/  @P3 STL [R1+0x888], R92 ;  /* 0x0008885c01003387 */ /* 0x0001e80000100800 */
[----:B0-----:R-:W3:Y:S04]  /*1cc30*/  LDL R92, [R1+0x858] ;  /* 0x00085800015c7983 */ /* 0x001ee80000100800 */
[----:B------:R-:W3:Y:S04]  /*1cc40*/  LDL.LU R160, [R1+0x83c] ;  /* 0x00083c0001a07983 */ /* 0x000ee80000300800 */
[----:B------:R-:W3:Y:S04]  /*1cc50*/  LDL.LU.64 R124, [R1+0x1680] ;  /* 0x00168000017c7983 */ /* 0x000ee80000300a00 */
[----:B------:R-:W3:Y:S04]  /*1cc60*/  LDL R7, [R1+0x854] ;  /* 0x0008540001077983 */ /* 0x000ee80000100800 */
[----:B--2---:R0:W-:Y:S04]  /*1cc70*/  @P6 STL [R1+0x880], R2 ;  /* 0x0008800201006387 */ /* 0x0041e80000100800 */
[----:B0-----:R-:W2:Y:S04]  /*1cc80*/  LDL R2, [R1+0x850] ;  /* 0x0008500001027983 */ /* 0x001ea80000100800 */
[----:B----4-:R0:W-:Y:S04]  /*1cc90*/  @P6 STL [R1+0x884], R159 ;  /* 0x0008849f01006387 */ /* 0x0101e80000100800 */
[----:B------:R-:W4:Y:S04]  /*1cca0*/  LDL.LU.64 R140, [R1+0x1678] ;  /* 0x00167800018c7983 */ /* 0x000f280000300a00 */
[----:B------:R-:W2:Y:S04]  /*1ccb0*/  LDL.LU.64 R122, [R1+0x1670] ;  /* 0x00167000017a7983 */ /* 0x000ea80000300a00 */
[----:B0-----:R-:W2:Y:S04]  /*1ccc0*/  LDL R159, [R1+0x84c] ;  /* 0x00084c00019f7983 */ /* 0x001ea80000100800 */
[----:B------:R-:W2:Y:S04]  /*1ccd0*/  LDL R6, [R1+0x848] ;  /* 0x0008480001067983 */ /* 0x000ea80000100800 */
[----:B------:R0:W-:Y:S04]  /*1cce0*/  @P5 STL [R1+0x878], R0 ;  /* 0x0008780001005387 */ /* 0x0001e80000100800 */
[----:B------:R1:W-:Y:S04]  /*1ccf0*/  @P5 STL [R1+0x87c], R5 ;  /* 0x00087c0501005387 */ /* 0x0003e80000100800 */
[----:B------:R-:W2:Y:S04]  /*1cd00*/  LDL.LU.64 R120, [R1+0x1668] ;  /* 0x0016680001787983 */ /* 0x000ea80000300a00 */
[----:B0-----:R-:W2:Y:S04]  /*1cd10*/  LDL R0, [R1+0x840] ;  /* 0x0008400001007983 */ /* 0x001ea80000100800 */
[----:B-1----:R-:W2:Y:S01]  /*1cd20*/  LDL R5, [R1+0x844] ;  /* 0x0008440001057983 */ /* 0x002ea20000100800 */
[----:B------:R-:W-:-:S13]  /*1cd30*/  ISETP.GT.AND P4, PT, R4, 0x7, PT ;  /* 0x000000070400780c */ /* 0x000fda0003f84270 */
[----:B---3--:R-:W3:Y:S04]  /*1cd40*/  @P4 LDG.E.U16 R83, desc[UR16][R100.64] ;  /* 0x0000001064534981 */ /* 0x008ee8000c1e1500 */
[----:B------:R0:W-:Y:S04]  /*1cd50*/  STL [R1+0x1094], R158 ;  /* 0x0010949e01007387 */ /* 0x0001e80000100800 */
[----:B0-----:R-:W2:Y:S04]  /*1cd60*/  LDL R158, [R1+0x868] ;  /* 0x00086800019e7983 */ /* 0x001ea80000100800 */
[----:B------:R-:W3:Y:S04]  /*1cd70*/  LDL.LU.64 R102, [R1+0x1660] ;  /* 0x0016600001667983 */ /* 0x000ee80000300a00 */
[----:B------:R0:W-:Y:S04]  /*1cd80*/  STL [R1+0x1098], R161 ;  /* 0x001098a101007387 */ /* 0x0001e80000100800 */
[----:B------:R-:W3:Y:S04]  /*1cd90*/  @P4 LDG.E.U16 R3, desc[UR16][R80.64] ;  /* 0x0000001050034981 */ /* 0x000ee8000c1e1500 */
[----:B0-----:R-:W3:Y:S01]  /*1cda0*/  LDL R161, [R1+0x86c] ;  /* 0x00086c0001a17983 */ /* 0x001ee20000100800 */
[----:B------:R-:W-:-:S02]  /*1cdb0*/  ISETP.GT.AND P3, PT, R4, 0x8, PT ;  /* 0x000000080400780c */ /* 0x000fc40003f64270 */
[----:B------:R-:W-:Y:S01]  /*1cdc0*/  ISETP.GT.AND P6, PT, R4, 0x9, PT ;  /* 0x000000090400780c */ /* 0x000fe20003fc4270 */
[----:B------:R-:W4:-:S12]  /*1cdd0*/  LDL.LU.64 R100, [R1+0x1658] ;  /* 0x0016580001647983 */ /* 0x000f180000300a00 */
[----:B------:R-:W4:Y:S04]  /*1cde0*/  @P6 LDG.E.U16 R78, desc[UR16][R40.64] ;  /* 0x00000010284e6981 */ /* 0x000f28000c1e1500 */
[----:B------:R-:W4:Y:S04]  /*1cdf0*/  @P6 LDG.E.U16 R79, desc[UR16][R42.64] ;  /* 0x000000102a4f6981 */ /* 0x000f28000c1e1500 */
[----:B--2---:R-:W2:Y:S04]  /*1ce00*/  @P3 LDG.E.U16 R158, desc[UR16][R60.64] ;  /* 0x000000103c9e3981 */ /* 0x004ea8000c1e1500 */
[----:B---3--:R-:W3:Y:S04]  /*1ce10*/  @P3 LDG.E.U16 R161, desc[UR16][R62.64] ;  /* 0x000000103ea13981 */ /* 0x008ee8000c1e1500 */
[----:B------:R0:W-:Y:S04]  /*1ce20*/  @P4 STL [R1+0xb94], R83 ;  /* 0x000b945301004387 */ /* 0x0001e80000100800 */
[----:B0-----:R-:W4:Y:S04]  /*1ce30*/  LDL.LU R83, [R1+0x1650] ;  /* 0x0016500001537983 */ /* 0x001f280000300800 */
[----:B------:R-:W4:Y:S04]  /*1ce40*/  LDL.LU.64 R80, [R1+0x1648] ;  /* 0x0016480001507983 */ /* 0x000f280000300a00 */
[----:B------:R0:W-:Y:S04]  /*1ce50*/  @P4 STL [R1+0xb90], R3 ;  /* 0x000b900301004387 */ /* 0x0001e80000100800 */
[----:B0-----:R-:W4:Y:S01]  /*1ce60*/  LDL.LU R3, [R1+0x1640] ;  /* 0x0016400001037983 */ /* 0x001f220000300800 */
[----:B------:R-:W-:-:S02]  /*1ce70*/  ISETP.GT.AND P5, PT, R4, 0xa, PT ;  /* 0x0000000a0400780c */ /* 0x000fc40003fa4270 */
[C---:B------:R-:W-:Y:S01]  /*1ce80*/  ISETP.GT.AND P0, PT, R4.reuse, 0xb, PT ;  /* 0x0000000b0400780c */ /* 0x040fe20003f04270 */
[----:B------:R-:W4:Y:S01]  /*1ce90*/  LDL.LU.64 R62, [R1+0x1638] ;  /* 0x00163800013e7983 */ /* 0x000f220000300a00 */
[----:B------:R-:W-:-:S03]  /*1cea0*/  ISETP.GT.AND P4, PT, R4, 0xc, PT ;  /* 0x0000000c0400780c */ /* 0x000fc60003f84270 */
[----:B------:R-:W4:Y:S06]  /*1ceb0*/  LDL.LU.64 R60, [R1+0x1630] ;  /* 0x00163000013c7983 */ /* 0x000f2c0000300a00 */
[----:B------:R-:W4:Y:S04]  /*1cec0*/  @P5 LDG.E.U16 R93, desc[UR16][R22.64] ;  /* 0x00000010165d5981 */ /* 0x000f28000c1e1500 */
[----:B------:R-:W4:Y:S04]  /*1ced0*/  @P5 LDG.E.U16 R92, desc[UR16][R20.64] ;  /* 0x00000010145c5981 */ /* 0x000f28000c1e1500 */
[----:B------:R-:W4:Y:S04]  /*1cee0*/  @P0 LDG.E.U16 R7, desc[UR16][R156.64] ;  /* 0x000000109c070981 */ /* 0x000f28000c1e1500 */
[----:B------:R-:W4:Y:S04]  /*1cef0*/  @P0 LDG.E.U16 R2, desc[UR16][R154.64] ;  /* 0x000000109a020981 */ /* 0x000f28000c1e1500 */
[----:B------:R-:W4:Y:S04]  /*1cf00*/  @P4 LDG.E.U16 R6, desc[UR16][R136.64] ;  /* 0x0000001088064981 */ /* 0x000f28000c1e1500 */
[----:B------:R-:W4:Y:S04]  /*1cf10*/  @P4 LDG.E.U16 R159, desc[UR16][R138.64] ;  /* 0x000000108a9f4981 */ /* 0x000f28000c1e1500 */
[----:B--2---:R-:W-:Y:S04]  /*1cf20*/  @P3 STL [R1+0x868], R158 ;  /* 0x0008689e01003387 */ /* 0x004fe80000100800 */
[----:B---3--:R-:W-:Y:S01]  /*1cf30*/  @P3 STL [R1+0x86c], R161 ;  /* 0x00086ca101003387 */ /* 0x008fe20000100800 */
[----:B------:R-:W-:-:S03]  /*1cf40*/  ISETP.GT.AND P3, PT, R4, 0xd, PT ;  /* 0x0000000d0400780c */ /* 0x000fc60003f64270 */
[----:B------:R-:W2:Y:S04]  /*1cf50*/  LDL.LU.64 R42, [R1+0x1628] ;  /* 0x00162800012a7983 */ /* 0x000ea80000300a00 */
[----:B------:R-:W3:Y:S04]  /*1cf60*/  LDL.LU.64 R40, [R1+0x1620] ;  /* 0x0016200001287983 */ /* 0x000ee80000300a00 */
[----:B----4-:R0:W-:Y:S04]  /*1cf70*/  @P6 STL [R1+0x860], R78 ;  /* 0x0008604e01006387 */ /* 0x0101e80000100800 */
[----:B------:R-:W4:Y:S04]  /*1cf80*/  @P3 LDG.E.U16 R5, desc[UR16][R24.64] ;  /* 0x0000001018053981 */ /* 0x000f28000c1e1500 */
[----:B------:R-:W2:Y:S04]  /*1cf90*/  @P3 LDG.E.U16 R0, desc[UR16][R118.64] ;  /* 0x0000001076003981 */ /* 0x000ea8000c1e1500 */
[----:B0-----:R-:W2:Y:S04]  /*1cfa0*/  LDL R78, [R1+0xb8c] ;  /* 0x000b8c00014e7983 */ /* 0x001ea80000100800 */
[----:B------:R0:W-:Y:S01]  /*1cfb0*/  @P6 STL [R1+0x864], R79 ;  /* 0x0008644f01006387 */ /* 0x0001e20000100800 */
[----:B------:R-:W-:-:S03]  /*1cfc0*/  ISETP.GT.AND P6, PT, R4, 0xe, PT ;  /* 0x0000000e0400780c */ /* 0x000fc60003fc4270 */
[----:B0-----:R-:W3:Y:S10]  /*1cfd0*/  LDL R79, [R1+0xb88] ;  /* 0x000b8800014f7983 */ /* 0x001ef40000100800 */
[----:B------:R-:W3:Y:S04]  /*1cfe0*/  @P6 LDG.E.U16 R160, desc[UR16][R116.64] ;  /* 0x0000001074a06981 */ /* 0x000ee8000c1e1500 */
[----:B------:R-:W3:Y:S04]  /*1cff0*/  @P6 LDG.E.U16 R3, desc[UR16][R8.64] ;  /* 0x0000001008036981 */ /* 0x000ee8000c1e1500 */
[----:B------:R-:W3:Y:S04]  /*1d000*/  LDL.LU.64 R22, [R1+0x1618] ;  /* 0x0016180001167983 */ /* 0x000ee80000300a00 */
[----:B------:R-:W3:Y:S04]  /*1d010*/  LDL.LU.64 R20, [R1+0x1610] ;  /* 0x0016100001147983 */ /* 0x000ee80000300a00 */
[----:B------:R0:W-:Y:S04]  /*1d020*/  @P5 STL [R1+0x85c], R93 ;  /* 0x00085c5d01005387 */ /* 0x0001e80000100800 */
[----:B0-----:R-:W3:Y:S04]  /*1d030*/  LDL R93, [R1+0x82c] ;  /* 0x00082c00015d7983 */ /* 0x001ee80000100800 */
        /* <DEDUP_REMOVED lines=10> */
[----:B------:R-:W3:Y:S04]  /*1d0e0*/  LDL R161, [R1+0x81c] ;  /* 0x00081c0001a17983 */ /* 0x000ee80000100800 */
[----:B------:R0:W-:Y:S01]  /*1d0f0*/  @P4 STL [R1+0x848], R6 ;  /* 0x0008480601004387 */ /* 0x0001e20000100800 */
[----:B------:R-:W-:-:S03]  /*1d100*/  ISETP.GT.AND P5, PT, R4, 0xf, PT ;  /* 0x0000000f0400780c */ /* 0x000fc60003fa4270 */
[----:B0-----:R-:W3:Y:S04]  /*1d110*/  LDL R6, [R1+0x818] ;  /* 0x0008180001067983 */ /* 0x001ee80000100800 */
[----:B------:R-:W-:Y:S04]  /*1d120*/  @P4 STL [R1+0x84c], R159 ;  /* 0x00084c9f01004387 */ /* 0x000fe80000100800 */
[----:B------:R-:W3:Y:S04]  /*1d130*/  LDL.LU.64 R24, [R1+0x15e8] ;  /* 0x0015e80001187983 */ /* 0x000ee80000300a00 */
[----:B------:R-:W3:Y:S04]  /*1d140*/  LDL.LU.64 R118, [R1+0x15e0] ;  /* 0x0015e00001767983 */ /* 0x000ee80000300a00 */
[----:B------:R-:W3:Y:S04]  /*1d150*/  LDL R158, [R1+0x814] ;  /* 0x00081400019e7983 */ /* 0x000ee80000100800 */
[----:B----4-:R0:W-:Y:S04]  /*1d160*/  @P3 STL [R1+0x844], R5 ;  /* 0x0008440501003387 */ /* 0x0101e80000100800 */
[----:B--2---:R-:W2:Y:S04]  /*1d170*/  @P5 LDG.E.U16 R78, desc[UR16][R98.64] ;  /* 0x00000010624e5981 */ /* 0x004ea8000c1e1500 */
[----:B0-----:R-:W4:Y:S04]  /*1d180*/  LDL R5, [R1+0x810] ;  /* 0x0008100001057983 */ /* 0x001f280000100800 */
[----:B------:R0:W-:Y:S04]  /*1d190*/  @P3 STL [R1+0x840], R0 ;  /* 0x0008400001003387 */ /* 0x0001e80000100800 */
[----:B------:R-:W4:Y:S04]  /*1d1a0*/  LDL.LU.64 R116, [R1+0x15d8] ;  /* 0x0015d80001747983 */ /* 0x000f280000300a00 */
[----:B------:R-:W4:Y:S04]  /*1d1b0*/  LDL R159, [R1+0x80c] ;  /* 0x00080c00019f7983 */ /* 0x000f280000100800 */
[----:B0-----:R-:W4:Y:S04]  /*1d1c0*/  LDL R0, [R1+0x808] ;  /* 0x0008080001007983 */ /* 0x001f280000100800 */
[----:B---3--:R0:W-:Y:S04]  /*1d1d0*/  STL [R1+0x109c], R160 ;  /* 0x00109ca001007387 */ /* 0x0081e80000100800 */
[----:B------:R-:W3:Y:S04]  /*1d1e0*/  @P5 LDG.E.U16 R79, desc[UR16][R96.64] ;  /* 0x00000010604f5981 */ /* 0x000ee8000c1e1500 */
[----:B0-----:R-:W3:Y:S04]  /*1d1f0*/  LDL R160, [R1+0x830] ;  /* 0x0008300001a07983 */ /* 0x001ee80000100800 */
[----:B------:R-:W4:Y:S04]  /*1d200*/  LDL.LU.64 R8, [R1+0x15d0] ;  /* 0x0015d00001087983 */ /* 0x000f280000300a00 */
[----:B------:R0:W-:Y:S04]  /*1d210*/  STL [R1+0x10a0], R3 ;  /* 0x0010a00301007387 */ /* 0x0001e80000100800 */
[----:B0-----:R-:W4:Y:S01]  /*1d220*/  LDL R3, [R1+0x834] ;  /* 0x0008340001037983 */ /* 0x001f220000100800 */
[----:B------:R-:W-:-:S02]  /*1d230*/  ISETP.GT.AND P0, PT, R4, 0x10, PT ;  /* 0x000000100400780c */ /* 0x000fc40003f04270 */
[C---:B------:R-:W-:Y:S01]  /*1d240*/  ISETP.GT.AND P4, PT, R4.reuse, 0x11, PT ;  /* 0x000000110400780c */ /* 0x040fe20003f84270 */
[----:B------:R-:W4:Y:S01]  /*1d250*/  LDL.LU.64 R98, [R1+0x15c8] ;  /* 0x0015c80001627983 */ /* 0x000f220000300a00 */
[C---:B------:R-:W-:Y:S02]  /*1d260*/  ISETP.GT.AND P3, PT, R4.reuse, 0x12, PT ;  /* 0x000000120400780c */ /* 0x040fe40003f64270 */
[----:B------:R-:W-:-:S09]  /*1d270*/  ISETP.GT.AND P6, PT, R4, 0x13, PT ;  /* 0x000000130400780c */ /* 0x000fd20003fc4270 */
[----:B------:R-:W4:Y:S04]  /*1d280*/  @P4 LDG.E.U16 R92, desc[UR16][R38.64] ;  /* 0x00000010265c4981 */ /* 0x000f28000c1e1500 */
[----:B------:R-:W4:Y:S04]  /*1d290*/  @P4 LDG.E.U16 R93, desc[UR16][R56.64] ;  /* 0x00000010385d4981 */ /* 0x000f28000c1e1500 */
[----:B------:R-:W4:Y:S04]  /*1d2a0*/  @P3 LDG.E.U16 R7, desc[UR16][R36.64] ;  /* 0x0000001024073981 */ /* 0x000f28000c1e1500 */
[----:B------:R-:W4:Y:S04]  /*1d2b0*/  @P3 LDG.E.U16 R2, desc[UR16][R18.64] ;  /* 0x0000001012023981 */ /* 0x000f28000c1e1500 */
[----:B------:R-:W4:Y:S04]  /*1d2c0*/  @P6 LDG.E.U16 R161, desc[UR16][R16.64] ;  /* 0x0000001010a16981 */ /* 0x000f28000c1e1500 */
[----:B------:R-:W4:Y:S04]  /*1d2d0*/  @P6 LDG.E.U16 R6, desc[UR16][R26.64] ;  /* 0x000000101a066981 */ /* 0x000f28000c1e1500 */
[----:B--2---:R0:W-:Y:S04]  /*1d2e0*/  @P5 STL [R1+0xb8c], R78 ;  /* 0x000b8c4e01005387 */ /* 0x0041e80000100800 */
[----:B0-----:R-:W2:Y:S04]  /*1d2f0*/  LDL.LU R78, [R1+0x15c0] ;  /* 0x0015c000014e7983 */ /* 0x001ea80000300800 */
[----:B------:R-:W2:Y:S04]  /*1d300*/  LDL.LU.64 R96, [R1+0x15b8] ;  /* 0x0015b80001607983 */ /* 0x000ea80000300a00 */
[----:B---3--:R-:W3:Y:S04]  /*1d310*/  @P0 LDG.E.U16 R160, desc[UR16][R58.64] ;  /* 0x000000103aa00981 */ /* 0x008ee8000c1e1500 */
[----:B------:R0:W-:Y:S01]  /*1d320*/  @P5 STL [R1+0xb88], R79 ;  /* 0x000b884f01005387 */ /* 0x0001e20000100800 */
[----:B------:R-:W-:-:S03]  /*1d330*/  ISETP.GT.AND P5, PT, R4, 0x14, PT ;  /* 0x000000140400780c */ /* 0x000fc60003fa4270 */
[----:B0-----:R-:W2:Y:S04]  /*1d340*/  LDL.LU R79, [R1+0x15b0] ;  /* 0x0015b000014f7983 */ /* 0x001ea80000300800 */
[----:B----4-:R-:W4:Y:S06]  /*1d350*/  @P0 LDG.E.U16 R3, desc[UR16][R76.64] ;  /* 0x000000104c030981 */ /* 0x010f2c000c1e1500 */
[----:B------:R-:W2:Y:S04]  /*1d360*/  @P5 LDG.E.U16 R5, desc[UR16][R150.64] ;  /* 0x0000001096055981 */ /* 0x000ea8000c1e1500 */
[----:B------:R-:W2:Y:S04]  /*1d370*/  @P5 LDG.E.U16 R158, desc[UR16][R152.64] ;  /* 0x00000010989e5981 */ /* 0x000ea8000c1e1500 */
[----:B------:R-:W2:Y:S04]  /*1d380*/  LDL.LU.64 R76, [R1+0x15a8] ;  /* 0x0015a800014c7983 */ /* 0x000ea80000300a00 */
[----:B------:R-:W2:Y:S04]  /*1d390*/  LDL.LU.64 R58, [R1+0x15a0] ;  /* 0x0015a000013a7983 */ /* 0x000ea80000300a00 */
[----:B---3--:R-:W-:Y:S04]  /*1d3a0*/  @P0 STL [R1+0x830], R160 ;  /* 0x000830a001000387 */ /* 0x008fe80000100800 */
[----:B----4-:R-:W-:Y:S04]  /*1d3b0*/  @P0 STL [R1+0x834], R3 ;  /* 0x0008340301000387 */ /* 0x010fe80000100800 */
[----:B------:R-:W3:Y:S04]  /*1d3c0*/  LDL.LU.64 R56, [R1+0x1598] ;  /* 0x0015980001387983 */ /* 0x000ee80000300a00 */
[----:B------:R-:W4:Y:S04]  /*1d3d0*/  LDL.LU.64 R38, [R1+0x1590] ;  /* 0x0015900001267983 */ /* 0x000f280000300a00 */
[----:B------:R0:W-:Y:S01]  /*1d3e0*/  @P4 STL [R1+0x828], R92 ;  /* 0x0008285c01004387 */ /* 0x0001e20000100800 */
[----:B------:R-:W-:-:S03]  /*1d3f0*/  ISETP.GT.AND P0, PT, R4, 0x15, PT ;  /* 0x000000150400780c */ /* 0x000fc60003f04270 */
[----:B0-----:R-:W3:Y:S04]  /*1d400*/  LDL R92, [R1+0xb84] ;  /* 0x000b8400015c7983 */ /* 0x001ee80000100800 */
[----:B------:R0:W-:Y:S06]  /*1d410*/  @P4 STL [R1+0x82c], R93 ;  /* 0x00082c5d01004387 */ /* 0x0001ec0000100800 */
[----:B------:R-:W3:Y:S04]  /*1d420*/  @P0 LDG.E.U16 R159, desc[UR16][R162.64] ;  /* 0x00000010a29f0981 */ /* 0x000ee8000c1e1500 */
[----:B------:R-:W3:Y:S04]  /*1d430*/  @P0 LDG.E.U16 R0, desc[UR16][R134.64] ;  /* 0x0000001086000981 */ /* 0x000ee8000c1e1500 */
        /* <DEDUP_REMOVED lines=10> */
[----:B------:R0:W-:Y:S04]  /*1d4e0*/  @P6 STL [R1+0x818], R6 ;  /* 0x0008180601006387 */ /* 0x0001e80000100800 */
[----:B0-----:R-:W3:Y:S04]  /*1d4f0*/  LDL R6, [R1+0x7e4] ;  /* 0x0007e40001067983 */ /* 0x001ee80000100800 */
[----:B------:R0:W-:Y:S04]  /*1d500*/  @P6 STL [R1+0x81c], R161 ;  /* 0x00081ca101006387 */ /* 0x0001e80000100800 */
[----:B------:R-:W3:Y:S04]  /*1d510*/  LDL.LU.64 R152, [R1+0x1568] ;  /* 0x0015680001987983 */ /* 0x000ee80000300a00 */
[----:B------:R-:W3:Y:S04]  /*1d520*/  LDL.LU.64 R150, [R1+0x1560] ;  /* 0x0015600001967983 */ /* 0x000ee80000300a00 */
[----:B0-----:R-:W3:Y:S04]  /*1d530*/  LDL R161, [R1+0x7e0] ;  /* 0x0007e00001a17983 */ /* 0x001ee80000100800 */
[----:B--2---:R0:W-:Y:S04]  /*1d540*/  @P5 STL [R1+0x810], R5 ;  /* 0x0008100501005387 */ /* 0x0041e80000100800 */
[----:B0-----:R-:W2:Y:S04]  /*1d550*/  LDL R5, [R1+0x7dc] ;  /* 0x0007dc0001057983 */ /* 0x001ea80000100800 */
[----:B------:R-:W-:Y:S04]  /*1d560*/  @P5 STL [R1+0x814], R158 ;  /* 0x0008149e01005387 */ /* 0x000fe80000100800 */
[----:B------:R-:W2:Y:S01]  /*1d570*/  LDL.LU.64 R162, [R1+0x1558] ;  /* 0x0015580001a27983 */ /* 0x000ea20000300a00 */
[----:B------:R-:W-:-:S03]  /*1d580*/  ISETP.GT.AND P4, PT, R4, 0x16, PT ;  /* 0x000000160400780c */ /* 0x000fc60003f84270 */
[----:B------:R-:W3:Y:S04]  /*1d590*/  LDL.LU.64 R134, [R1+0x1550] ;  /* 0x0015500001867983 */ /* 0x000ee80000300a00 */
[----:B------:R-:W3:Y:S06]  /*1d5a0*/  LDL R3, [R1+0x7d8] ;  /* 0x0007d80001037983 */ /* 0x000eec0000100800 */
[----:B--2---:R-:W2:Y:S04]  /*1d5b0*/  @P4 LDG.E.U16 R162, desc[UR16][R132.64] ;  /* 0x0000001084a24981 */ /* 0x004ea8000c1e1500 */
[----:B------:R-:W4:Y:S04]  /*1d5c0*/  @P4 LDG.E.U16 R163, desc[UR16][R114.64] ;  /* 0x0000001072a34981 */ /* 0x000f28000c1e1500 */
[----:B---3--:R0:W-:Y:S04]  /*1d5d0*/  @P0 STL [R1+0x808], R0 ;  /* 0x0008080001000387 */ /* 0x0081e80000100800 */
[----:B0-----:R-:W3:Y:S04]  /*1d5e0*/  LDL R0, [R1+0x7d4] ;  /* 0x0007d40001007983 */ /* 0x001ee80000100800 */
[----:B------:R0:W-:Y:S04]  /*1d5f0*/  @P0 STL [R1+0x80c], R159 ;  /* 0x00080c9f01000387 */ /* 0x0001e80000100800 */
[----:B------:R-:W3:Y:S04]  /*1d600*/  LDL.LU.64 R132, [R1+0x1548] ;  /* 0x0015480001847983 */ /* 0x000ee80000300a00 */
[----:B------:R-:W3:Y:S04]  /*1d610*/  LDL R158, [R1+0x7d0] ;  /* 0x0007d000019e7983 */ /* 0x000ee80000100800 */
[----:B0-----:R-:W3:Y:S04]  /*1d620*/  LDL R159, [R1+0x7cc] ;  /* 0x0007cc00019f7983 */ /* 0x001ee80000100800 */
[----:B--2---:R0:W-:Y:S04]  /*1d630*/  STL [R1+0x10a4], R162 ;  /* 0x0010a4a201007387 */ /* 0x0041e80000100800 */
[----:B0-----:R-:W2:Y:S04]  /*1d640*/  LDL R162, [R1+0x7f4] ;  /* 0x0007f40001a27983 */ /* 0x001ea80000100800 */
[----:B------:R-:W3:Y:S04]  /*1d650*/  LDL.LU.64 R114, [R1+0x1540] ;  /* 0x0015400001727983 */ /* 0x000ee80000300a00 */
[----:B----4-:R0:W-:Y:S04]  /*1d660*/  STL [R1+0x10a8], R163 ;  /* 0x0010a8a301007387 */ /* 0x0101e80000100800 */
[----:B0-----:R-:W4:Y:S01]  /*1d670*/  LDL R163, [R1+0x7f8] ;  /* 0x0007f80001a37983 */ /* 0x001f220000100800 */
[----:B------:R-:W-:-:S02]  /*1d680*/  ISETP.GT.AND P3, PT, R4, 0x17, PT ;  /* 0x000000170400780c */ /* 0x000fc40003f64270 */
[C---:B------:R-:W-:Y:S02]  /*1d690*/  ISETP.GT.AND P6, PT, R4.reuse, 0x18, PT ;  /* 0x000000180400780c */ /* 0x040fe40003fc4270 */
[C---:B------:R-:W-:Y:S02]  /*1d6a0*/  ISETP.GT.AND P5, PT, R4.reuse, 0x19, PT ;  /* 0x000000190400780c */ /* 0x040fe40003fa4270 */
[----:B------:R-:W-:-:S07]  /*1d6b0*/  ISETP.GT.AND P0, PT, R4, 0x1a, PT ;  /* 0x0000001a0400780c */ /* 0x000fce0003f04270 */
[----:B------:R-:W3:Y:S04]  /*1d6c0*/  @P3 LDG.E.U16 R92, desc[UR16][R112.64] ;  /* 0x00000010705c3981 */ /* 0x000ee8000c1e1500 */
[----:B------:R-:W3:Y:S01]  /*1d6d0*/  @P3 LDG.E.U16 R93, desc[UR16][R94.64] ;  /* 0x000000105e5d3981 */ /* 0x000ee2000c1e1500 */
[----:B------:R-:W-:-:S03]  /*1d6e0*/  ISETP.GT.AND P4, PT, R4, 0x1b, PT ;  /* 0x0000001b0400780c */ /* 0x000fc60003f84270 */
[----:B------:R-:W3:Y:S04]  /*1d6f0*/  @P5 LDG.E.U16 R7, desc[UR16][R54.64] ;  /* 0x0000001036075981 */ /* 0x000ee8000c1e1500 */
[----:B------:R-:W3:Y:S04]  /*1d700*/  @P5 LDG.E.U16 R2, desc[UR16][R52.64] ;  /* 0x0000001034025981 */ /* 0x000ee8000c1e1500 */
[----:B------:R-:W3:Y:S04]  /*1d710*/  @P0 LDG.E.U16 R160, desc[UR16][R34.64] ;  /* 0x0000001022a00981 */ /* 0x000ee8000c1e1500 */
[----:B------:R-:W3:Y:S04]  /*1d720*/  @P0 LDG.E.U16 R6, desc[UR16][R148.64] ;  /* 0x0000001094060981 */ /* 0x000ee8000c1e1500 */
[----:B------:R-:W3:Y:S04]  /*1d730*/  @P4 LDG.E.U16 R161, desc[UR16][R146.64] ;  /* 0x0000001092a14981 */ /* 0x000ee8000c1e1500 */
[----:B------:R-:W3:Y:S04]  /*1d740*/  @P4 LDG.E.U16 R5, desc[UR16][R130.64] ;  /* 0x0000001082054981 */ /* 0x000ee8000c1e1500 */
[----:B------:R-:W3:Y:S04]  /*1d750*/  LDL.LU.64 R112, [R1+0x1538] ;  /* 0x0015380001707983 */ /* 0x000ee80000300a00 */
[----:B--2---:R-:W2:Y:S04]  /*1d760*/  @P6 LDG.E.U16 R162, desc[UR16][R72.64] ;  /* 0x0000001048a26981 */ /* 0x004ea8000c1e1500 */
[----:B----4-:R-:W4:Y:S04]  /*1d770*/  @P6 LDG.E.U16 R163, desc[UR16][R74.64] ;  /* 0x000000104aa36981 */ /* 0x010f28000c1e1500 */
[----:B---3--:R0:W-:Y:S04]  /*1d780*/  @P3 STL [R1+0xb84], R92 ;  /* 0x000b845c01003387 */ /* 0x0081e80000100800 */
[----:B0-----:R-:W3:Y:S04]  /*1d790*/  LDL.LU R92, [R1+0x1530] ;  /* 0x00153000015c7983 */ /* 0x001ee80000300800 */
[----:B------:R-:W3:Y:S04]  /*1d7a0*/  LDL.LU.64 R94, [R1+0x1528] ;  /* 0x00152800015e7983 */ /* 0x000ee80000300a00 */
[----:B------:R0:W-:Y:S01]  /*1d7b0*/  @P3 STL [R1+0xb80], R93 ;  /* 0x000b805d01003387 */ /* 0x0001e20000100800 */
[----:B------:R-:W-:-:S03]  /*1d7c0*/  ISETP.GT.AND P3, PT, R4, 0x1c, PT ;  /* 0x0000001c0400780c */ /* 0x000fc60003f64270 */
[----:B0-----:R-:W3:Y:S04]  /*1d7d0*/  LDL.LU R93, [R1+0x1520] ;  /* 0x00152000015d7983 */ /* 0x001ee80000300800 */
[----:B------:R-:W3:Y:S04]  /*1d7e0*/  LDL.LU.64 R74, [R1+0x1518] ;  /* 0x00151800014a7983 */ /* 0x000ee80000300a00 */
[----:B------:R-:W3:Y:S04]  /*1d7f0*/  LDL.LU.64 R72, [R1+0x1510] ;  /* 0x0015100001487983 */ /* 0x000ee80000300a00 */
[----:B------:R-:W3:Y:S04]  /*1d800*/  @P3 LDG.E.U16 R3, desc[UR16][R128.64] ;  /* 0x0000001080033981 */ /* 0x000ee8000c1e1500 */
[----:B------:R-:W3:Y:S04]  /*1d810*/  @P3 LDG.E.U16 R0, desc[UR16][R164.64] ;  /* 0x00000010a4003981 */ /* 0x000ee8000c1e1500 */
[----:B--2---:R-:W-:Y:S04]  /*1d820*/  @P6 STL [R1+0x7f4], R162 ;  /* 0x0007f4a201006387 */ /* 0x004fe80000100800 */
[----:B----4-:R-:W-:Y:S04]  /*1d830*/  @P6 STL [R1+0x7f8], R163 ;  /* 0x0007f8a301006387 */ /* 0x010fe80000100800 */
[----:B------:R-:W2:Y:S04]  /*1d840*/  LDL.LU.64 R54, [R1+0x1508] ;  /* 0x0015080001367983 */ /* 0x000ea80000300a00 */
[----:B------:R0:W-:Y:S04]  /*1d850*/  @P5 STL [R1+0x7f0], R7 ;  /* 0x0007f00701005387 */ /* 0x0001e80000100800 */
[----:B0-----:R-:W4:Y:S04]  /*1d860*/  LDL R7, [R1+0xb7c] ;  /* 0x000b7c0001077983 */ /* 0x001f280000100800 */
[----:B------:R-:W2:Y:S04]  /*1d870*/  LDL.LU.64 R52, [R1+0x1500] ;  /* 0x0015000001347983 */ /* 0x000ea80000300a00 */
[----:B------:R0:W-:Y:S04]  /*1d880*/  @P5 STL [R1+0x7ec], R2 ;  /* 0x0007ec0201005387 */ /* 0x0001e80000100800 */
[----:B0-----:R-:W2:Y:S04]  /*1d890*/  LDL R2, [R1+0xb78] ;  /* 0x000b780001027983 */ /* 0x001ea80000100800 */
[----:B------:R-:W2:Y:S04]  /*1d8a0*/  LDL.LU.64 R34, [R1+0x14f8] ;  /* 0x0014f80001227983 */ /* 0x000ea80000300a00 */
[----:B------:R-:W2:Y:S04]  /*1d8b0*/  LDL.LU.64 R148, [R1+0x14f0] ;  /* 0x0014f00001947983 */ /* 0x000ea80000300a00 */
[----:B------:R0:W-:Y:S04]  /*1d8c0*/  @P0 STL [R1+0x7e8], R160 ;  /* 0x0007e8a001000387 */ /* 0x0001e80000100800 */
[----:B0-----:R-:W2:Y:S04]  /*1d8d0*/  LDL R160, [R1+0x7c8] ;  /* 0x0007c80001a07983 */ /* 0x001ea80000100800 */
[----:B------:R0:W-:Y:S04]  /*1d8e0*/  @P0 STL [R1+0x7e4], R6 ;  /* 0x0007e40601000387 */ /* 0x0001e80000100800 */
[----:B0-----:R-:W2:Y:S04]  /*1d8f0*/  LDL R6, [R1+0x7c4] ;  /* 0x0007c40001067983 */ /* 0x001ea80000100800 */
[----:B------:R-:W2:Y:S04]  /*1d900*/  LDL.LU.64 R146, [R1+0x14e8] ;  /* 0x0014e80001927983 */ /* 0x000ea80000300a00 */
[----:B------:R-:W2:Y:S04]  /*1d910*/  LDL.LU.64 R130, [R1+0x14e0] ;  /* 0x0014e00001827983 */ /* 0x000ea80000300a00 */
[----:B------:R0:W-:Y:S04]  /*1d920*/  @P4 STL [R1+0x7e0], R161 ;  /* 0x0007e0a101004387 */ /* 0x0001e80000100800 */
[----:B0-----:R-:W2:Y:S04]  /*1d930*/  LDL R161, [R1+0x7c0] ;  /* 0x0007c00001a17983 */ /* 0x001ea80000100800 */
[----:B------:R0:W-:Y:S01]  /*1d940*/  @P4 STL [R1+0x7dc], R5 ;  /* 0x0007dc0501004387 */ /* 0x0001e20000100800 */
[----:B------:R-:W-:-:S03]  /*1d950*/  ISETP.GT.AND P6, PT, R4, 0x1d, PT ;  /* 0x0000001d0400780c */ /* 0x000fc60003fc4270 */
[----:B0-----:R-:W2:Y:S04]  /*1d960*/  LDL R5, [R1+0x7bc] ;  /* 0x0007bc0001057983 */ /* 0x001ea80000100800 */
[----:B------:R-:W2:Y:S04]  /*1d970*/  LDL.LU.64 R128, [R1+0x14d8] ;  /* 0x0014d80001807983 */ /* 0x000ea80000300a00 */
[----:B------:R-:W2:Y:S04]  /*1d980*/  LDL.LU.64 R164, [R1+0x14d0] ;  /* 0x0014d00001a47983 */ /* 0x000ea80000300a00 */
[----:B------:R-:W2:Y:S01]  /*1d990*/  @P6 LDG.E.U16 R158, desc[UR16][R110.64] ;  /* 0x000000106e9e6981 */ /* 0x000ea2000c1e1500 */
[----:B------:R-:W-:-:S03]  /*1d9a0*/  ISETP.GT.AND P5, PT, R4, 0x1e, PT ;  /* 0x0000001e0400780c */ /* 0x000fc60003fa4270 */
[----:B------:R-:W2:Y:S01]  /*1d9b0*/  @P6 LDG.E.U16 R159, desc[UR16][R68.64] ;  /* 0x00000010449f6981 */ /* 0x000ea2000c1e1500 */
[----:B------:R-:W-:-:S03]  /*1d9c0*/  ISETP.GT.AND P0, PT, R4, 0x1f, PT ;  /* 0x0000001f0400780c */ /* 0x000fc60003f04270 */
[----:B---3--:R0:W-:Y:S01]  /*1d9d0*/  @P3 STL [R1+0x7d4], R0 ;  /* 0x0007d40001003387 */ /* 0x0081e20000100800 */
[----:B------:R-:W-:-:S03]  /*1d9e0*/  ISETP.GT.AND P4, PT, R4, 0x20, PT ;  /* 0x000000200400780c */ /* 0x000fc60003f84270 */
[----:B0-----:R-:W3:Y:S04]  /*1d9f0*/  LDL R0, [R1+0x7b8] ;  /* 0x0007b80001007983 */ /* 0x001ee80000100800 */
[----:B------:R-:W-:Y:S04]  /*1da00*/  @P3 STL [R1+0x7d8], R3 ;  /* 0x0007d80301003387 */ /* 0x000fe80000100800 */
[----:B------:R-:W3:Y:S04]  /*1da10*/  LDL.LU.64 R110, [R1+0x14c8] ;  /* 0x0014c800016e7983 */ /* 0x000ee80000300a00 */
[----:B----4-:R-:W4:Y:S04]  /*1da20*/  @P0 LDG.E.U16 R7, desc[UR16][R90.64] ;  /* 0x000000105a070981 */ /* 0x010f28000c1e1500 */
[----:B--2---:R-:W2:Y:S04]  /*1da30*/  @P0 LDG.E.U16 R2, desc[UR16][R50.64] ;  /* 0x0000001032020981 */ /* 0x004ea8000c1e1500 */
[----:B------:R-:W2:Y:S04]  /*1da40*/  @P4 LDG.E.U16 R160, desc[UR16][R32.64] ;  /* 0x0000001020a04981 */ /* 0x000ea8000c1e1500 */
[----:B------:R-:W2:Y:S04]  /*1da50*/  @P4 LDG.E.U16 R6, desc[UR16][R88.64] ;  /* 0x0000001058064981 */ /* 0x000ea8000c1e1500 */
[----:B------:R-:W2:Y:S04]  /*1da60*/  @P5 LDG.E.U16 R164, desc[UR16][R108.64] ;  /* 0x000000106ca45981 */ /* 0x000ea8000c1e1500 */
[----:B------:R0:W-:Y:S04]  /*1da70*/  @P6 STL [R1+0x7d0], R158 ;  /* 0x0007d09e01006387 */ /* 0x0001e80000100800 */
[----:B------:R-:W4:Y:S04]  /*1da80*/  @P5 LDG.E.U16 R165, desc[UR16][R10.64] ;  /* 0x000000100aa55981 */ /* 0x000f28000c1e1500 */
[----:B0-----:R-:W4:Y:S04]  /*1da90*/  LDL R158, [R1+0x7b4] ;  /* 0x0007b400019e7983 */ /* 0x001f280000100800 */
[----:B------:R-:W4:Y:S04]  /*1daa0*/  LDL.LU.64 R68, [R1+0x14c0] ;  /* 0x0014c00001447983 */ /* 0x000f280000300a00 */
[----:B------:R-:W4:Y:S04]  /*1dab0*/  LDL R163, [R1+0x7b0] ;  /* 0x0007b00001a37983 */ /* 0x000f280000100800 */
[----:B------:R0:W-:Y:S01]  /*1dac0*/  @P6 STL [R1+0x7cc], R159 ;  /* 0x0007cc9f01006387 */ /* 0x0001e20000100800 */
[----:B------:R-:W-:-:S03]  /*1dad0*/  ISETP.GT.AND P3, PT, R4, 0x21, PT ;  /* 0x000000210400780c */ /* 0x000fc60003f64270 */
[----:B0-----:R-:W4:Y:S04]  /*1dae0*/  LDL R159, [R1+0x7ac] ;  /* 0x0007ac00019f7983 */ /* 0x001f280000100800 */
[----:B------:R-:W4:Y:S01]  /*1daf0*/  LDL.LU.64 R108, [R1+0x14b8] ;  /* 0x0014b800016c7983 */ /* 0x000f220000300a00 */
[----:B------:R-:W-:-:S05]  /*1db00*/  ISETP.GT.AND P6, PT, R4, 0x22, PT ;  /* 0x000000220400780c */ /* 0x000fca0003fc4270 */
[----:B------:R-:W4:Y:S04]  /*1db10*/  @P3 LDG.E.U16 R161, desc[UR16][R70.64] ;  /* 0x0000001046a13981 */ /* 0x000f28000c1e1500 */
[----:B------:R-:W4:Y:S04]  /*1db20*/  @P3 LDG.E.U16 R5, desc[UR16][R48.64] ;  /* 0x0000001030053981 */ /* 0x000f28000c1e1500 */
[----:B---3--:R-:W3:Y:S04]  /*1db30*/  @P6 LDG.E.U16 R0, desc[UR16][R126.64] ;  /* 0x000000107e006981 */ /* 0x008ee8000c1e1500 */
[----:B--2---:R-:W-:Y:S04]  /*1db40*/  STL [R1+0x10ac], R164 ;  /* 0x0010aca401007387 */ /* 0x004fe80000100800 */
[----:B------:R-:W2:Y:S04]  /*1db50*/  LDL R11, [R1+0x7a4] ;  /* 0x0007a400010b7983 */ /* 0x000ea80000100800 */
[----:B------:R-:W2:Y:S04]  /*1db60*/  LDL R162, [R1+0x7a8] ;  /* 0x0007a80001a27983 */ /* 0x000ea80000100800 */
[----:B----4-:R-:W-:Y:S04]  /*1db70*/  STL [R1+0x10b0], R165 ;  /* 0x0010b0a501007387 */ /* 0x010fe80000100800 */
[----:B------:R-:W4:Y:S04]  /*1db80*/  LDL.LU.64 R90, [R1+0x14b0] ;  /* 0x0014b000015a7983 */ /* 0x000f280000300a00 */
[----:B------:R-:W4:Y:S04]  /*1db90*/  @P6 LDG.E.U16 R158, desc[UR16][R106.64] ;  /* 0x000000106a9e6981 */ /* 0x000f28000c1e1500 */
[----:B------:R0:W-:Y:S04]  /*1dba0*/  @P0 STL [R1+0xb7c], R7 ;  /* 0x000b7c0701000387 */ /* 0x0001e80000100800 */
[----:B0-----:R-:W4:Y:S04]  /*1dbb0*/  LDL R7, [R1+0x7a0] ;  /* 0x0007a00001077983 */ /* 0x001f280000100800 */
[----:B------:R-:W4:Y:S04]  /*1dbc0*/  LDL.LU.64 R50, [R1+0x14a8] ;  /* 0x0014a80001327983 */ /* 0x000f280000300a00 */
[----:B------:R-:W4:Y:S04]  /*1dbd0*/  LDL R3, [R1+0x79c] ;  /* 0x00079c0001037983 */ /* 0x000f280000100800 */
[----:B------:R-:W4:Y:S04]  /*1dbe0*/  LDL R10, [R1+0xb74] ;  /* 0x000b7400010a7983 */ /* 0x000f280000100800 */
[----:B------:R0:W-:Y:S04]  /*1dbf0*/  @P0 STL [R1+0xb78], R2 ;  /* 0x000b780201000387 */ /* 0x0001e80000100800 */
[----:B0-----:R-:W4:Y:S04]  /*1dc00*/  LDL R2, [R1+0xb70] ;  /* 0x000b700001027983 */ /* 0x001f280000100800 */
[----:B------:R-:W4:Y:S04]  /*1dc10*/  LDL.LU.64 R32, [R1+0x14a0] ;  /* 0x0014a00001207983 */ /* 0x000f280000300a00 */
[----:B------:R-:W4:Y:S04]  /*1dc20*/  LDL.LU.64 R88, [R1+0x1498] ;  /* 0x0014980001587983 */ /* 0x000f280000300a00 */
[----:B------:R0:W-:Y:S04]  /*1dc30*/  @P4 STL [R1+0x7c4], R6 ;  /* 0x0007c40601004387 */ /* 0x0001e80000100800 */
[----:B0-----:R-:W4:Y:S01]  /*1dc40*/  LDL R6, [R1+0xb6c] ;  /* 0x000b6c0001067983 */ /* 0x001f220000100800 */
[----:B------:R-:W-:-:S02]  /*1dc50*/  ISETP.GT.AND P5, PT, R4, 0x23, PT ;  /* 0x000000230400780c */ /* 0x000fc40003fa4270 */
[----:B------:R-:W-:-:S11]  /*1dc60*/  ISETP.GT.AND P0, PT, R4, 0x24, PT ;  /* 0x000000240400780c */ /* 0x000fd60003f04270 */
[----:B------:R-:W4:Y:S04]  /*1dc70*/  @P5 LDG.E.U16 R159, desc[UR16][R86.64] ;  /* 0x00000010569f5981 */ /* 0x000f28000c1e1500 */
[----:B------:R-:W4:Y:S04]  /*1dc80*/  @P5 LDG.E.U16 R163, desc[UR16][R104.64] ;  /* 0x0000001068a35981 */ /* 0x000f28000c1e1500 */
[----:B------:R0:W-:Y:S01]  /*1dc90*/  @P4 STL [R1+0x7c8], R160 ;  /* 0x0007c8a001004387 */ /* 0x0001e20000100800 */
[----:B------:R-:W-:-:S03]  /*1dca0*/  ISETP.GT.AND P4, PT, R4, 0x25, PT ;  /* 0x000000250400780c */ /* 0x000fc60003f84270 */
[----:B------:R-:W4:Y:S04]  /*1dcb0*/  LDL.LU.64 R70, [R1+0x1490] ;  /* 0x0014900001467983 */ /* 0x000f280000300a00 */
[----:B0-----:R-:W4:Y:S04]  /*1dcc0*/  LDL R160, [R1+0xb68] ;  /* 0x000b680001a07983 */ /* 0x001f280000100800 */
[----:B------:R-:W4:Y:S04]  /*1dcd0*/  LDL.LU.64 R48, [R1+0x1488] ;  /* 0x0014880001307983 */ /* 0x000f280000300a00 */
[----:B------:R0:W-:Y:S04]  /*1dce0*/  @P3 STL [R1+0x7c0], R161 ;  /* 0x0007c0a101003387 */ /* 0x0001e80000100800 */
[----:B0-----:R-:W4:Y:S04]  /*1dcf0*/  LDL R161, [R1+0x798] ;  /* 0x0007980001a17983 */ /* 0x001f280000100800 */
[----:B------:R0:W-:Y:S01]  /*1dd00*/  @P3 STL [R1+0x7bc], R5 ;  /* 0x0007bc0501003387 */ /* 0x0001e20000100800 */
[----:B------:R-:W-:-:S03]  /*1dd10*/  ISETP.GT.AND P3, PT, R4, 0x26, PT ;  /* 0x000000260400780c */ /* 0x000fc60003f64270 */
[----:B0-----:R-:W4:Y:S04]  /*1dd20*/  LDL R5, [R1+0x794] ;  /* 0x0007940001057983 */ /* 0x001f280000100800 */
[----:B------:R-:W4:Y:S04]  /*1dd30*/  LDL.LU.64 R126, [R1+0x1480] ;  /* 0x00148000017e7983 */ /* 0x000f280000300a00 */
[----:B---3--:R0:W-:Y:S04]  /*1dd40*/  @P6 STL [R1+0x7b8], R0 ;  /* 0x0007b80001006387 */ /* 0x0081e80000100800 */
[----:B0-----:R-:W3:Y:S04]  /*1dd50*/  LDL R0, [R1+0x790] ;  /* 0x0007900001007983 */ /* 0x001ee80000100800 */
[----:B------:R-:W3:Y:S04]  /*1dd60*/  LDL.LU.64 R106, [R1+0x1478] ;  /* 0x00147800016a7983 */ /* 0x000ee80000300a00 */
[----:B--2---:R-:W2:Y:S04]  /*1dd70*/  @P0 LDG.E.U16 R11, desc[UR16][R66.64] ;  /* 0x00000010420b0981 */ /* 0x004ea8000c1e1500 */
[----:B------:R-:W3:Y:S04]  /*1dd80*/  @P0 LDG.E.U16 R162, desc[UR16][R84.64] ;  /* 0x0000001054a20981 */ /* 0x000ee8000c1e1500 */
[----:B----4-:R0:W-:Y:S01]  /*1dd90*/  @P6 STL [R1+0x7b4], R158 ;  /* 0x0007b49e01006387 */ /* 0x0101e20000100800 */
[----:B------:R-:W-:-:S03]  /*1dda0*/  ISETP.GT.AND P6, PT, R4, 0x27, PT ;  /* 0x000000270400780c */ /* 0x000fc60003fc4270 */
[----:B0-----:R-:W4:Y:S04]  /*1ddb0*/  LDL R158, [R1+0x78c] ;  /* 0x00078c00019e7983 */ /* 0x001f280000100800 */
[----:B------:R-:W4:Y:S04]  /*1ddc0*/  @P4 LDG.E.U16 R7, desc[UR16][R64.64] ;  /* 0x0000001040074981 */ /* 0x000f28000c1e1500 */
[----:B------:R-:W4:Y:S04]  /*1ddd0*/  LDL.LU.64 R104, [R1+0x1470] ;  /* 0x0014700001687983 */ /* 0x000f280000300a00 */
[----:B------:R-:W4:Y:S04]  /*1dde0*/  @P4 LDG.E.U16 R3, desc[UR16][R46.64] ;  /* 0x000000102e034981 */ /* 0x000f28000c1e1500 */
[----:B------:R-:W4:Y:S04]  /*1ddf0*/  @P3 LDG.E.U16 R10, desc[UR16][R44.64] ;  /* 0x000000102c0a3981 */ /* 0x000f28000c1e1500 */
[----:B------:R-:W4:Y:S04]  /*1de00*/  LDL.LU.64 R86, [R1+0x1468] ;  /* 0x0014680001567983 */ /* 0x000f280000300a00 */
[----:B------:R-:W4:Y:S04]  /*1de10*/  @P3 LDG.E.U16 R2, desc[UR16][R14.64] ;  /* 0x000000100e023981 */ /* 0x000f28000c1e1500 */
[----:B------:R-:W4:Y:S04]  /*1de20*/  @P6 LDG.E.U16 R6, desc[UR16][R12.64] ;  /* 0x000000100c066981 */ /* 0x000f28000c1e1500 */
[----:B------:R0:W-:Y:S04]  /*1de30*/  @P5 STL [R1+0x7ac], R159 ;  /* 0x0007ac9f01005387 */ /* 0x0001e80000100800 */
[----:B0-----:R-:W4:Y:S04]  /*1de40*/  LDL R159, [R1+0x788] ;  /* 0x00078800019f7983 */ /* 0x001f280000100800 */
[----:B------:R-:W4:Y:S04]  /*1de50*/  LDL.LU R165, [R1+0x76c] ;  /* 0x00076c0001a57983 */ /* 0x000f280000300800 */
[----:B------:R0:W-:Y:S01]  /*1de60*/  @P5 STL [R1+0x7b0], R163 ;  /* 0x0007b0a301005387 */ /* 0x0001e20000100800 */
[----:B------:R-:W-:-:S03]  /*1de70*/  ISETP.GT.AND P5, PT, R4, 0x28, PT ;  /* 0x000000280400780c */ /* 0x000fc60003fa4270 */
[----:B------:R-:W4:Y:S04]  /*1de80*/  LDL.LU.64 R84, [R1+0x1460] ;  /* 0x0014600001547983 */ /* 0x000f280000300a00 */
[----:B------:R-:W4:Y:S04]  /*1de90*/  LDL.LU.64 R66, [R1+0x1458] ;  /* 0x0014580001427983 */ /* 0x000f280000300a00 */
[----:B0-----:R-:W4:Y:S04]  /*1dea0*/  LDL R163, [R1+0x784] ;  /* 0x0007840001a37983 */ /* 0x001f280000100800 */
[----:B------:R-:W4:Y:S04]  /*1deb0*/  @P6 LDG.E.U16 R160, desc[UR16][R30.64] ;  /* 0x000000101ea06981 */ /* 0x000f28000c1e1500 */
[----:B------:R-:W4:Y:S04]  /*1dec0*/  @P5 LDG.E.U16 R161, desc[UR16][R28.64] ;  /* 0x000000101ca15981 */ /* 0x000f28000c1e1500 */
[----:B------:R-:W4:Y:S04]  /*1ded0*/  @P5 LDG.E.U16 R5, desc[UR16][R144.64] ;  /* 0x0000001090055981 */ /* 0x000f28000c1e1500 */
[----:B--2---:R0:W-:Y:S04]  /*1dee0*/  @P0 STL [R1+0x7a4], R11 ;  /* 0x0007a40b01000387 */ /* 0x0041e80000100800 */
[----:B0-----:R-:W2:Y:S04]  /*1def0*/  LDL R11, [R1+0x780] ;  /* 0x00078000010b7983 */ /* 0x001ea80000100800 */
[----:B---3--:R-:W-:Y:S01]  /*1df00*/  @P0 STL [R1+0x7a8], R162 ;  /* 0x0007a8a201000387 */ /* 0x008fe20000100800 */
[----:B------:R-:W-:-:S03]  /*1df10*/  ISETP.GT.AND P0, PT, R4, 0x29, PT ;  /* 0x000000290400780c */ /* 0x000fc60003f04270 */
[----:B------:R-:W3:Y:S10]  /*1df20*/  LDL.LU.64 R64, [R1+0x1450] ;  /* 0x0014500001407983 */ /* 0x000ef40000300a00 */
[----:B------:R-:W3:Y:S04]  /*1df30*/  @P0 LDG.E.U16 R0, desc[UR16][R142.64] ;  /* 0x000000108e000981 */ /* 0x000ee8000c1e1500 */
[----:B----4-:R0:W-:Y:S04]  /*1df40*/  @P4 STL [R1+0x7a0], R7 ;  /* 0x0007a00701004387 */ /* 0x0101e80000100800 */
[----:B------:R-:W4:Y:S04]  /*1df50*/  @P0 LDG.E.U16 R158, desc[UR16][R124.64] ;  /* 0x000000107c9e0981 */ /* 0x000f28000c1e1500 */
[----:B0-----:R-:W4:Y:S04]  /*1df60*/  LDL R7, [R1+0x77c] ;  /* 0x00077c0001077983 */ /* 0x001f280000100800 */
[----:B------:R-:W4:Y:S04]  /*1df70*/  LDL.LU.64 R46, [R1+0x1448] ;  /* 0x00144800012e7983 */ /* 0x000f280000300a00 */
[----:B------:R-:W-:Y:S04]  /*1df80*/  @P4 STL [R1+0x79c], R3 ;  /* 0x00079c0301004387 */ /* 0x000fe80000100800 */
[----:B------:R-:W4:Y:S04]  /*1df90*/  LDL.LU.64 R44, [R1+0x1440] ;  /* 0x00144000012c7983 */ /* 0x000f280000300a00 */
[----:B------:R-:W4:Y:S04]  /*1dfa0*/  LDL.LU.64 R14, [R1+0x1438] ;  /* 0x00143800010e7983 */ /* 0x000f280000300a00 */
[----:B------:R0:W-:Y:S04]  /*1dfb0*/  @P3 STL [R1+0xb74], R10 ;  /* 0x000b740a01003387 */ /* 0x0001e80000100800 */
[----:B0-----:R-:W4:Y:S04]  /*1dfc0*/  LDL R10, [R1+0x778] ;  /* 0x00077800010a7983 */ /* 0x001f280000100800 */
[----:B------:R0:W-:Y:S04]  /*1dfd0*/  @P3 STL [R1+0xb70], R2 ;  /* 0x000b700201003387 */ /* 0x0001e80000100800 */
[----:B0-----:R-:W4:Y:S04]  /*1dfe0*/  LDL R2, [R1+0x774] ;  /* 0x0007740001027983 */ /* 0x001f280000100800 */
[----:B------:R-:W4:Y:S04]  /*1dff0*/  LDL.LU.64 R12, [R1+0x1430] ;  /* 0x00143000010c7983 */ /* 0x000f280000300a00 */
[----:B------:R0:W-:Y:S04]  /*1e000*/  @P6 STL [R1+0xb6c], R6 ;  /* 0x000b6c0601006387 */ /* 0x0001e80000100800 */
[----:B0-----:R-:W4:Y:S01]  /*1e010*/  LDL R6, [R1+0x770] ;  /* 0x0007700001067983 */ /* 0x001f220000100800 */
[----:B------:R-:W-:-:S02]  /*1e020*/  ISETP.GT.AND P4, PT, R4, 0x2a, PT ;  /* 0x0000002a0400780c */ /* 0x000fc40003f84270 */
[C---:B------:R-:W-:Y:S01]  /*1e030*/  ISETP.GT.AND P3, PT, R4.reuse, 0x2b, PT ;  /* 0x0000002b0400780c */ /* 0x040fe20003f64270 */
[----:B------:R-:W4:Y:S10]  /*1e040*/  LDL.LU.64 R30, [R1+0x1428] ;  /* 0x00142800011e7983 */ /* 0x000f340000300a00 */
[----:B------:R-:W4:Y:S04]  /*1e050*/  @P4 LDG.E.U16 R159, desc[UR16][R140.64] ;  /* 0x000000108c9f4981 */ /* 0x000f28000c1e1500 */
[----:B------:R-:W4:Y:S04]  /*1e060*/  @P4 LDG.E.U16 R163, desc[UR16][R122.64] ;  /* 0x000000107aa34981 */ /* 0x000f28000c1e1500 */
[----:B------:R-:W-:Y:S04]  /*1e070*/  @P6 STL [R1+0xb68], R160 ;  /* 0x000b68a001006387 */ /* 0x000fe80000100800 */
[----:B------:R-:W4:Y:S04]  /*1e080*/  LDL.LU.64 R28, [R1+0x1420] ;  /* 0x00142000011c7983 */ /* 0x000f280000300a00 */
[----:B------:R-:W4:Y:S01]  /*1e090*/  LDL.LU.64 R144, [R1+0x1418] ;  /* 0x0014180001907983 */ /* 0x000f220000300a00 */
[----:B------:R-:W-:-:S03]  /*1e0a0*/  ISETP.GT.AND P6, PT, R4, 0x2c, PT ;  /* 0x0000002c0400780c */ /* 0x000fc60003fc4270 */
[----:B------:R0:W-:Y:S04]  /*1e0b0*/  @P5 STL [R1+0x794], R5 ;  /* 0x0007940501005387 */ /* 0x0001e80000100800 */
[----:B0-----:R-:W4:Y:S04]  /*1e0c0*/  LDL R5, [R1+0xb64] ;  /* 0x000b640001057983 */ /* 0x001f280000100800 */
[----:B------:R-:W-:Y:S04]  /*1e0d0*/  @P5 STL [R1+0x798], R161 ;  /* 0x000798a101005387 */ /* 0x000fe80000100800 */
[----:B------:R-:W4:Y:S01]  /*1e0e0*/  LDL.LU.64 R142, [R1+0x1410] ;  /* 0x00141000018e7983 */ /* 0x000f220000300a00 */
[----:B------:R-:W-:-:S13]  /*1e0f0*/  ISETP.GT.AND P5, PT, R4, 0x2d, PT ;  /* 0x0000002d0400780c */ /* 0x000fda0003fa4270 */
[----:B------:R-:W4:Y:S04]  /*1e100*/  @P5 LDG.E.U16 R165, desc[UR16][R62.64] ;  /* 0x000000103ea55981 */ /* 0x000f28000c1e1500 */
[----:B--2---:R-:W2:Y:S04]  /*1e110*/  @P3 LDG.E.U16 R11, desc[UR16][R120.64] ;  /* 0x00000010780b3981 */ /* 0x004ea8000c1e1500 */
[----:B---3--:R0:W-:Y:S04]  /*1e120*/  @P0 STL [R1+0x790], R0 ;  /* 0x0007900001000387 */ /* 0x0081e80000100800 */
[----:B0-----:R-:W3:Y:S04]  /*1e130*/  LDL R0, [R1+0xb60] ;  /* 0x000b600001007983 */ /* 0x001ee80000100800 */
[----:B----4-:R-:W4:Y:S04]  /*1e140*/  @P3 LDG.E.U16 R7, desc[UR16][R102.64] ;  /* 0x0000001066073981 */ /* 0x010f28000c1e1500 */
[----:B------:R-:W4:Y:S04]  /*1e150*/  LDL.LU.64 R124, [R1+0x1408] ;  /* 0x00140800017c7983 */ /* 0x000f280000300a00 */
[----:B------:R-:W4:Y:S04]  /*1e160*/  LDL R3, [R1+0xb58] ;  /* 0x000b580001037983 */ /* 0x000f280000100800 */
[----:B------:R-:W4:Y:S04]  /*1e170*/  LDL R162, [R1+0xb5c] ;  /* 0x000b5c0001a27983 */ /* 0x000f280000100800 */
[----:B------:R-:W4:Y:S04]  /*1e180*/  LDL R160, [R1+0x768] ;  /* 0x0007680001a07983 */ /* 0x000f280000100800 */
[----:B------:R-:W4:Y:S04]  /*1e190*/  LDL R161, [R1+0x764] ;  /* 0x0007640001a17983 */ /* 0x000f280000100800 */
[----:B------:R-:W4:Y:S04]  /*1e1a0*/  @P6 LDG.E.U16 R10, desc[UR16][R100.64] ;  /* 0x00000010640a6981 */ /* 0x000f28000c1e1500 */
[----:B------:R-:W4:Y:S04]  /*1e1b0*/  @P6 LDG.E.U16 R2, desc[UR16][R82.64] ;  /* 0x0000001052026981 */ /* 0x000f28000c1e1500 */
[----:B------:R-:W4:Y:S04]  /*1e1c0*/  @P5 LDG.E.U16 R6, desc[UR16][R80.64] ;  /* 0x0000001050065981 */ /* 0x000f28000c1e1500 */
[----:B------:R0:W-:Y:S01]  /*1e1d0*/  @P0 STL [R1+0x78c], R158 ;  /* 0x00078c9e01000387 */ /* 0x0001e20000100800 */
[----:B------:R-:W-:-:S03]  /*1e1e0*/  ISETP.GT.AND P0, PT, R4, 0x2e, PT ;  /* 0x0000002e0400780c */ /* 0x000fc60003f04270 */
[----:B------:R-:W4:Y:S04]  /*1e1f0*/  LDL.LU.64 R140, [R1+0x1400] ;  /* 0x00140000018c7983 */ /* 0x000f280000300a00 */
[----:B0-----:R-:W4:Y:S04]  /*1e200*/  LDL R158, [R1+0x760] ;  /* 0x00076000019e7983 */ /* 0x001f280000100800 */
[----:B------:R0:W-:Y:S04]  /*1e210*/  @P4 STL [R1+0x788], R159 ;  /* 0x0007889f01004387 */ /* 0x0001e80000100800 */
[----:B0-----:R-:W4:Y:S04]  /*1e220*/  LDL R159, [R1+0x75c] ;  /* 0x00075c00019f7983 */ /* 0x001f280000100800 */
[----:B------:R-:W4:Y:S04]  /*1e230*/  LDL.LU.64 R122, [R1+0x13f8] ;  /* 0x0013f800017a7983 */ /* 0x000f280000300a00 */
[----:B------:R-:W-:Y:S04]  /*1e240*/  @P4 STL [R1+0x784], R163 ;  /* 0x000784a301004387 */ /* 0x000fe80000100800 */
[----:B------:R-:W4:Y:S04]  /*1e250*/  LDL.LU.64 R120, [R1+0x13f0] ;  /* 0x0013f00001787983 */ /* 0x000f280000300a00 */
[----:B------:R-:W4:Y:S04]  /*1e260*/  @P0 LDG.E.U16 R5, desc[UR16][R60.64] ;  /* 0x000000103c050981 */ /* 0x000f28000c1e1500 */
[----:B--2---:R0:W-:Y:S04]  /*1e270*/  @P3 STL [R1+0x780], R11 ;  /* 0x0007800b01003387 */ /* 0x0041e80000100800 */
[----:B0-----:R-:W2:Y:S04]  /*1e280*/  LDL R11, [R1+0x758] ;  /* 0x00075800010b7983 */ /* 0x001ea80000100800 */
[----:B------:R-:W2:Y:S04]  /*1e290*/  LDL.LU.64 R102, [R1+0x13e8] ;  /* 0x0013e80001667983 */ /* 0x000ea80000300a00 */
[----:B---3--:R-:W3:Y:S04]  /*1e2a0*/  @P0 LDG.E.U16 R0, desc[UR16][R42.64] ;  /* 0x000000102a000981 */ /* 0x008ee8000c1e1500 */
[----:B----4-:R0:W-:Y:S04]  /*1e2b0*/  @P3 STL [R1+0x77c], R7 ;  /* 0x00077c0701003387 */ /* 0x0101e80000100800 */
[----:B0-----:R-:W4:Y:S04]  /*1e2c0*/  LDL R7, [R1+0x754] ;  /* 0x0007540001077983 */ /* 0x001f280000100800 */
[----:B------:R-:W4:Y:S04]  /*1e2d0*/  LDL.LU R164, [R1+0x740] ;  /* 0x0007400001a47983 */ /* 0x000f280000300800 */
[----:B------:R-:W4:Y:S04]  /*1e2e0*/  LDL.LU R163, [R1+0x73c] ;  /* 0x00073c0001a37983 */ /* 0x000f280000300800 */
[----:B------:R-:W4:Y:S04]  /*1e2f0*/  LDL.LU.64 R100, [R1+0x13e0] ;  /* 0x0013e00001647983 */ /* 0x000f280000300a00 */
[----:B------:R0:W-:Y:S04]  /*1e300*/  @P6 STL [R1+0x778], R10 ;  /* 0x0007780a01006387 */ /* 0x0001e80000100800 */
[----:B0-----:R-:W4:Y:S04]  /*1e310*/  LDL R10, [R1+0x750] ;  /* 0x00075000010a7983 */ /* 0x001f280000100800 */
[----:B------:R-:W4:Y:S04]  /*1e320*/  LDL.LU.64 R82, [R1+0x13d8] ;  /* 0x0013d80001527983 */ /* 0x000f280000300a00 */
[----:B------:R0:W-:Y:S04]  /*1e330*/  @P6 STL [R1+0x774], R2 ;  /* 0x0007740201006387 */ /* 0x0001e80000100800 */
[----:B0-----:R-:W4:Y:S04]  /*1e340*/  LDL.LU R2, [R1+0x13d0] ;  /* 0x0013d00001027983 */ /* 0x001f280000300800 */
        /* <DEDUP_REMOVED lines=8> */
[----:B------:R-:W4:Y:S04]  /*1e3d0*/  @P3 LDG.E.U16 R161, desc[UR16][R156.64] ;  /* 0x000000109ca13981 */ /* 0x000f28000c1e1500 */
[----:B------:R-:W4:Y:S01]  /*1e3e0*/  @P3 LDG.E.U16 R160, desc[UR16][R20.64] ;  /* 0x0000001014a03981 */ /* 0x000f22000c1e1500 */
[----:B------:R-:W-:-:S03]  /*1e3f0*/  ISETP.GT.AND P6, PT, R4, 0x31, PT ;  /* 0x000000310400780c */ /* 0x000fc60003fc4270 */
[----:B------:R0:W-:Y:S01]  /*1e400*/  STL [R1+0x10b4], R165 ;  /* 0x0010b4a501007387 */ /* 0x0001e20000100800 */
[----:B------:R-:W-:-:S03]  /*1e410*/  ISETP.GT.AND P5, PT, R4, 0x32, PT ;  /* 0x000000320400780c */ /* 0x000fc60003fa4270 */
[----:B0-----:R-:W4:Y:S04]  /*1e420*/  LDL.LU R165, [R1+0x748] ;  /* 0x0007480001a57983 */ /* 0x001f280000300800 */
[----:B------:R-:W4:Y:S04]  /*1e430*/  LDL.LU.64 R60, [R1+0x13b8] ;  /* 0x0013b800013c7983 */ /* 0x000f280000300a00 */
[----:B------:R0:W-:Y:S04]  /*1e440*/  @P0 STL [R1+0xb64], R5 ;  /* 0x000b640501000387 */ /* 0x0001e80000100800 */
[----:B------:R-:W4:Y:S04]  /*1e450*/  @P6 LDG.E.U16 R159, desc[UR16][R138.64] ;  /* 0x000000108a9f6981 */ /* 0x000f28000c1e1500 */
[----:B------:R-:W4:Y:S04]  /*1e460*/  @P6 LDG.E.U16 R158, desc[UR16][R154.64] ;  /* 0x000000109a9e6981 */ /* 0x000f28000c1e1500 */
[----:B0-----:R-:W4:Y:S04]  /*1e470*/  LDL R5, [R1+0x744] ;  /* 0x0007440001057983 */ /* 0x001f280000100800 */
[----:B------:R-:W4:Y:S04]  /*1e480*/  LDL.LU.64 R42, [R1+0x13b0] ;  /* 0x0013b000012a7983 */ /* 0x000f280000300a00 */
[----:B--2---:R-:W2:Y:S04]  /*1e490*/  @P5 LDG.E.U16 R11, desc[UR16][R136.64] ;  /* 0x00000010880b5981 */ /* 0x004ea8000c1e1500 */
[----:B---3--:R0:W-:Y:S01]  /*1e4a0*/  @P0 STL [R1+0xb60], R0 ;  /* 0x000b600001000387 */ /* 0x0081e20000100800 */
[----:B------:R-:W-:-:S03]  /*1e4b0*/  ISETP.GT.AND P0, PT, R4, 0x33, PT ;  /* 0x000000330400780c */ /* 0x000fc60003f04270 */
[----:B0-----:R-:W3:Y:S04]  /*1e4c0*/  LDL.LU R0, [R1+0x13a8] ;  /* 0x0013a80001007983 */ /* 0x001ee80000300800 */
[----:B----4-:R-:W4:Y:S04]  /*1e4d0*/  @P5 LDG.E.U16 R7, desc[UR16][R24.64] ;  /* 0x0000001018075981 */ /* 0x010f28000c1e1500 */
[----:B------:R-:W2:Y:S04]  /*1e4e0*/  LDL.LU.64 R40, [R1+0x13a0] ;  /* 0x0013a00001287983 */ /* 0x000ea80000300a00 */
[----:B------:R-:W2:Y:S04]  /*1e4f0*/  LDL.LU.64 R22, [R1+0x1398] ;  /* 0x0013980001167983 */ /* 0x000ea80000300a00 */
[----:B------:R-:W3:Y:S04]  /*1e500*/  @P0 LDG.E.U16 R10, desc[UR16][R118.64] ;  /* 0x00000010760a0981 */ /* 0x000ee8000c1e1500 */
[----:B------:R-:W3:Y:S04]  /*1e510*/  @P0 LDG.E.U16 R6, desc[UR16][R116.64] ;  /* 0x0000001074060981 */ /* 0x000ee8000c1e1500 */
[----:B------:R-:W-:Y:S04]  /*1e520*/  @P4 STL [R1+0xb58], R3 ;  /* 0x000b580301004387 */ /* 0x000fe80000100800 */
[----:B------:R-:W-:Y:S01]  /*1e530*/  @P4 STL [R1+0xb5c], R162 ;  /* 0x000b5ca201004387 */ /* 0x000fe20000100800 */
[----:B------:R-:W-:-:S03]  /*1e540*/  ISETP.GT.AND P4, PT, R4, 0x34, PT ;  /* 0x000000340400780c */ /* 0x000fc60003f84270 */
[----:B------:R-:W3:Y:S04]  /*1e550*/  LDL.LU.64 R20, [R1+0x1390] ;  /* 0x0013900001147983 */ /* 0x000ee80000300a00 */
[----:B------:R-:W3:Y:S04]  /*1e560*/  LDL.LU.64 R156, [R1+0x1388] ;  /* 0x00138800019c7983 */ /* 0x000ee80000300a00 */
[----:B------:R0:W-:Y:S04]  /*1e570*/  @P3 STL [R1+0x764], R161 ;  /* 0x000764a101003387 */ /* 0x0001e80000100800 */
[----:B------:R1:W-:Y:S01]  /*1e580*/  @P3 STL [R1+0x768], R160 ;  /* 0x000768a001003387 */ /* 0x0003e20000100800 */
[----:B------:R-:W-:-:S03]  /*1e590*/  ISETP.GT.AND P3, PT, R4, 0x35, PT ;  /* 0x000000350400780c */ /* 0x000fc60003f64270 */
[----:B------:R-:W3:Y:S04]  /*1e5a0*/  LDL.LU.64 R154, [R1+0x1380] ;  /* 0x00138000019a7983 */ /* 0x000ee80000300a00 */
[----:B------:R-:W3:Y:S04]  /*1e5b0*/  LDL.LU.64 R138, [R1+0x1378] ;  /* 0x00137800018a7983 */ /* 0x000ee80000300a00 */
[----:B0-----:R-:W3:Y:S04]  /*1e5c0*/  LDL R161, [R1+0xb50] ;  /* 0x000b500001a17983 */ /* 0x001ee80000100800 */
[----:B-1----:R-:W3:Y:S04]  /*1e5d0*/  LDL R160, [R1+0xb54] ;  /* 0x000b540001a07983 */ /* 0x002ee80000100800 */
[----:B------:R-:W3:Y:S04]  /*1e5e0*/  @P4 LDG.E.U16 R165, desc[UR16][R8.64] ;  /* 0x0000001008a54981 */ /* 0x000ee8000c1e1500 */
[----:B------:R-:W3:Y:S04]  /*1e5f0*/  @P3 LDG.E.U16 R164, desc[UR16][R96.64] ;  /* 0x0000001060a43981 */ /* 0x000ee8000c1e1500 */
[----:B------:R-:W3:Y:S04]  /*1e600*/  @P4 LDG.E.U16 R5, desc[UR16][R98.64] ;  /* 0x0000001062054981 */ /* 0x000ee8000c1e1500 */
[----:B------:R-:W3:Y:S04]  /*1e610*/  @P3 LDG.E.U16 R163, desc[UR16][R78.64] ;  /* 0x000000104ea33981 */ /* 0x000ee8000c1e1500 */
[----:B------:R0:W-:Y:S04]  /*1e620*/  @P6 STL [R1+0x75c], R159 ;  /* 0x00075c9f01006387 */ /* 0x0001e80000100800 */
[----:B------:R1:W-:Y:S04]  /*1e630*/  @P6 STL [R1+0x760], R158 ;  /* 0x0007609e01006387 */ /* 0x0003e80000100800 */
[----:B------:R-:W3:Y:S04]  /*1e640*/  LDL.LU.64 R136, [R1+0x1370] ;  /* 0x0013700001887983 */ /* 0x000ee80000300a00 */
[----:B0-----:R-:W3:Y:S04]  /*1e650*/  LDL R159, [R1+0xb48] ;  /* 0x000b4800019f7983 */ /* 0x001ee80000100800 */
[----:B-1----:R-:W3:Y:S04]  /*1e660*/  LDL R158, [R1+0xb4c] ;  /* 0x000b4c00019e7983 */ /* 0x002ee80000100800 */
[----:B------:R-:W3:Y:S04]  /*1e670*/  LDL R25, [R1+0x738] ;  /* 0x0007380001197983 */ /* 0x000ee80000100800 */
[----:B----4-:R0:W-:Y:S04]  /*1e680*/  @P5 STL [R1+0x754], R7 ;  /* 0x0007540701005387 */ /* 0x0101e80000100800 */
[----:B0-----:R-:W4:Y:S04]  /*1e690*/  LDL R7, [R1+0x734] ;  /* 0x0007340001077983 */ /* 0x001f280000100800 */
[----:B--2---:R-:W-:Y:S04]  /*1e6a0*/  @P5 STL [R1+0x758], R11 ;  /* 0x0007580b01005387 */ /* 0x004fe80000100800 */
[----:B------:R-:W2:Y:S04]  /*1e6b0*/  LDL.LU.64 R118, [R1+0x1368] ;  /* 0x0013680001767983 */ /* 0x000ea80000300a00 */
[----:B---3--:R0:W-:Y:S04]  /*1e6c0*/  @P0 STL [R1+0x750], R10 ;  /* 0x0007500a01000387 */ /* 0x0081e80000100800 */
[----:B0-----:R-:W3:Y:S04]  /*1e6d0*/  LDL R10, [R1+0x730] ;  /* 0x00073000010a7983 */ /* 0x001ee80000100800 */
[----:B------:R-:W2:Y:S04]  /*1e6e0*/  LDL.LU R162, [R1+0x710] ;  /* 0x0007100001a27983 */ /* 0x000ea80000300800 */
[----:B------:R-:W2:Y:S04]  /*1e6f0*/  LDL.LU R3, [R1+0x70c] ;  /* 0x00070c0001037983 */ /* 0x000ea80000300800 */
[----:B------:R-:W2:Y:S04]  /*1e700*/  LDL.LU.64 R116, [R1+0x1360] ;  /* 0x0013600001747983 */ /* 0x000ea80000300a00 */
[----:B------:R0:W-:Y:S01]  /*1e710*/  @P0 STL [R1+0x74c], R6 ;  /* 0x00074c0601000387 */ /* 0x0001e20000100800 */
[----:B------:R-:W-:-:S03]  /*1e720*/  ISETP.GT.AND P6, PT, R4, 0x36, PT ;  /* 0x000000360400780c */ /* 0x000fc60003fc4270 */
[----:B------:R-:W2:Y:S04]  /*1e730*/  LDL R9, [R1+0x728] ;  /* 0x0007280001097983 */ /* 0x000ea80000100800 */
[----:B0-----:R-:W2:Y:S01]  /*1e740*/  LDL R6, [R1+0x72c] ;  /* 0x00072c0001067983 */ /* 0x001ea20000100800 */
[C---:B------:R-:W-:Y:S02]  /*1e750*/  ISETP.GT.AND P5, PT, R4.reuse, 0x37, PT ;  /* 0x000000370400780c */ /* 0x040fe40003fa4270 */
[----:B------:R-:W-:-:S03]  /*1e760*/  ISETP.GT.AND P0, PT, R4, 0x38, PT ;  /* 0x000000380400780c */ /* 0x000fc60003f04270 */
[----:B------:R-:W2:Y:S04]  /*1e770*/  @P6 LDG.E.U16 R161, desc[UR16][R58.64] ;  /* 0x000000103aa16981 */ /* 0x000ea8000c1e1500 */
[----:B------:R-:W2:Y:S04]  /*1e780*/  @P6 LDG.E.U16 R160, desc[UR16][R76.64] ;  /* 0x000000104ca06981 */ /* 0x000ea8000c1e1500 */
[----:B------:R-:W-:Y:S04]  /*1e790*/  STL [R1+0x110c], R165 ;  /* 0x00110ca501007387 */ /* 0x000fe80000100800 */
[----:B------:R-:W2:Y:S04]  /*1e7a0*/  LDL.LU.64 R98, [R1+0x1358] ;  /* 0x0013580001627983 */ /* 0x000ea80000300a00 */
[----:B------:R-:W2:Y:S04]  /*1e7b0*/  LDL R24, [R1+0x724] ;  /* 0x0007240001187983 */ /* 0x000ea80000100800 */
[----:B------:R0:W-:Y:S04]  /*1e7c0*/  @P4 STL [R1+0x744], R5 ;  /* 0x0007440501004387 */ /* 0x0001e80000100800 */
[----:B------:R-:W2:Y:S04]  /*1e7d0*/  LDL.LU.64 R96, [R1+0x1350] ;  /* 0x0013500001607983 */ /* 0x000ea80000300a00 */
[----:B------:R-:W2:Y:S04]  /*1e7e0*/  LDL R8, [R1+0x720] ;  /* 0x0007200001087983 */ /* 0x000ea80000100800 */
[----:B------:R-:W-:Y:S04]  /*1e7f0*/  STL [R1+0x10b8], R164 ;  /* 0x0010b8a401007387 */ /* 0x000fe80000100800 */
[----:B------:R-:W2:Y:S04]  /*1e800*/  LDL.LU.64 R78, [R1+0x1348] ;  /* 0x00134800014e7983 */ /* 0x000ea80000300a00 */
[----:B------:R-:W2:Y:S04]  /*1e810*/  LDL R11, [R1+0x718] ;  /* 0x00071800010b7983 */ /* 0x000ea80000100800 */
[----:B0-----:R-:W2:Y:S01]  /*1e820*/  LDL R5, [R1+0x714] ;  /* 0x0007140001057983 */ /* 0x001ea20000100800 */
[----:B------:R-:W-:-:S03]  /*1e830*/  ISETP.GT.AND P4, PT, R4, 0x39, PT ;  /* 0x000000390400780c */ /* 0x000fc60003f84270 */
[----:B------:R0:W-:Y:S04]  /*1e840*/  STL [R1+0x10bc], R163 ;  /* 0x0010bca301007387 */ /* 0x0001e80000100800 */
[----:B------:R-:W2:Y:S04]  /*1e850*/  @P5 LDG.E.U16 R159, desc[UR16][R38.64] ;  /* 0x00000010269f5981 */ /* 0x000ea8000c1e1500 */
[----:B------:R-:W2:Y:S04]  /*1e860*/  @P5 LDG.E.U16 R158, desc[UR16][R56.64] ;  /* 0x00000010389e5981 */ /* 0x000ea8000c1e1500 */
[----:B0-----:R-:W2:Y:S04]  /*1e870*/  LDL.LU R163, [R1+0x71c] ;  /* 0x00071c0001a37983 */ /* 0x001ea80000300800 */
[----:B------:R-:W2:Y:S01]  /*1e880*/  @P0 LDG.E.U16 R25, desc[UR16][R36.64] ;  /* 0x0000001024190981 */ /* 0x000ea2000c1e1500 */
[----:B------:R-:W-:-:S03]  /*1e890*/  ISETP.GT.AND P3, PT, R4, 0x3a, PT ;  /* 0x0000003a0400780c */ /* 0x000fc60003f64270 */
[----:B------:R-:W2:Y:S04]  /*1e8a0*/  LDL.LU.64 R76, [R1+0x1340] ;  /* 0x00134000014c7983 */ /* 0x000ea80000300a00 */
[----:B------:R-:W2:Y:S04]  /*1e8b0*/  LDL.LU.64 R58, [R1+0x1338] ;  /* 0x00133800013a7983 */ /* 0x000ea80000300a00 */
[----:B----4-:R-:W4:Y:S04]  /*1e8c0*/  @P0 LDG.E.U16 R7, desc[UR16][R18.64] ;  /* 0x0000001012070981 */ /* 0x010f28000c1e1500 */
[----:B---3--:R-:W3:Y:S04]  /*1e8d0*/  @P4 LDG.E.U16 R10, desc[UR16][R16.64] ;  /* 0x00000010100a4981 */ /* 0x008ee8000c1e1500 */
[----:B--2---:R-:W2:Y:S04]  /*1e8e0*/  @P3 LDG.E.U16 R9, desc[UR16][R152.64] ;  /* 0x0000001098093981 */ /* 0x004ea8000c1e1500 */
[----:B------:R-:W2:Y:S04]  /*1e8f0*/  @P4 LDG.E.U16 R6, desc[UR16][R26.64] ;  /* 0x000000101a064981 */ /* 0x000ea8000c1e1500 */
[----:B------:R-:W-:Y:S04]  /*1e900*/  @P6 STL [R1+0xb50], R161 ;  /* 0x000b50a101006387 */ /* 0x000fe80000100800 */
[----:B------:R-:W-:Y:S01]  /*1e910*/  @P6 STL [R1+0xb54], R160 ;  /* 0x000b54a001006387 */ /* 0x000fe20000100800 */
[----:B------:R-:W-:-:S03]  /*1e920*/  ISETP.GT.AND P6, PT, R4, 0x3b, PT ;  /* 0x0000003b0400780c */ /* 0x000fc60003fc4270 */
[----:B------:R-:W3:Y:S04]  /*1e930*/  LDL.LU.64 R56, [R1+0x1330] ;  /* 0x0013300001387983 */ /* 0x000ee80000300a00 */
[----:B------:R-:W3:Y:S04]  /*1e940*/  LDL.LU.64 R38, [R1+0x1328] ;  /* 0x0013280001267983 */ /* 0x000ee80000300a00 */
[----:B------:R-:W3:Y:S04]  /*1e950*/  @P3 LDG.E.U16 R24, desc[UR16][R150.64] ;  /* 0x0000001096183981 */ /* 0x000ee8000c1e1500 */
[----:B------:R-:W3:Y:S04]  /*1e960*/  @P6 LDG.E.U16 R8, desc[UR16][R134.64] ;  /* 0x0000001086086981 */ /* 0x000ee8000c1e1500 */
[----:B------:R-:W-:Y:S04]  /*1e970*/  @P5 STL [R1+0xb48], R159 ;  /* 0x000b489f01005387 */ /* 0x000fe80000100800 */
[----:B------:R-:W3:Y:S04]  /*1e980*/  @P6 LDG.E.U16 R163, desc[UR16][R132.64] ;  /* 0x0000001084a36981 */ /* 0x000ee8000c1e1500 */
[----:B------:R-:W-:Y:S04]  /*1e990*/  @P5 STL [R1+0xb4c], R158 ;  /* 0x000b4c9e01005387 */ /* 0x000fe80000100800 */
[----:B------:R-:W3:Y:S04]  /*1e9a0*/  LDL.LU.64 R36, [R1+0x1320] ;  /* 0x0013200001247983 */ /* 0x000ee80000300a00 */
[----:B------:R-:W3:Y:S04]  /*1e9b0*/  LDL.LU.64 R18, [R1+0x1318] ;  /* 0x0013180001127983 */ /* 0x000ee80000300a00 */
[----:B----4-:R0:W-:Y:S04]  /*1e9c0*/  @P0 STL [R1+0x734], R7 ;  /* 0x0007340701000387 */ /* 0x0101e80000100800 */
[----:B0-----:R-:W4:Y:S04]  /*1e9d0*/  LDL R7, [R1+0xb44] ;  /* 0x000b440001077983 */ /* 0x001f280000100800 */
[----:B------:R-:W4:Y:S04]  /*1e9e0*/  LDL.LU R164, [R1+0x6f0] ;  /* 0x0006f00001a47983 */ /* 0x000f280000300800 */
[----:B------:R-:W4:Y:S04]  /*1e9f0*/  LDL.LU R165, [R1+0x6ec] ;  /* 0x0006ec0001a57983 */ /* 0x000f280000300800 */
[----:B------:R-:W-:Y:S04]  /*1ea00*/  @P0 STL [R1+0x738], R25 ;  /* 0x0007381901000387 */ /* 0x000fe80000100800 */
[----:B------:R-:W4:Y:S04]  /*1ea10*/  LDL.LU.64 R16, [R1+0x1310] ;  /* 0x0013100001107983 */ /* 0x000f280000300a00 */
[----:B------:R-:W4:Y:S04]  /*1ea20*/  LDL R159, [R1+0xb40] ;  /* 0x000b4000019f7983 */ /* 0x000f280000100800 */
[----:B--2---:R0:W-:Y:S01]  /*1ea30*/  @P4 STL [R1+0x72c], R6 ;  /* 0x00072c0601004387 */ /* 0x0041e20000100800 */
[----:B------:R-:W-:-:S02]  /*1ea40*/  ISETP.GT.AND P5, PT, R4, 0x3c, PT ;  /* 0x0000003c0400780c */ /* 0x000fc40003fa4270 */
[C---:B------:R-:W-:Y:S01]  /*1ea50*/  ISETP.GT.AND P0, PT, R4.reuse, 0x3d, PT ;  /* 0x0000003d0400780c */ /* 0x040fe20003f04270 */
[----:B------:R-:W2:Y:S04]  /*1ea60*/  LDL R27, [R1+0x704] ;  /* 0x00070400011b7983 */ /* 0x000ea80000100800 */
[----:B0-----:R-:W2:Y:S06]  /*1ea70*/  LDL R6, [R1+0x708] ;  /* 0x0007080001067983 */ /* 0x001eac0000100800 */
[----:B------:R-:W2:Y:S04]  /*1ea80*/  @P5 LDG.E.U16 R5, desc[UR16][R112.64] ;  /* 0x0000001070055981 */ /* 0x000ea8000c1e1500 */
[----:B------:R-:W2:Y:S04]  /*1ea90*/  @P5 LDG.E.U16 R11, desc[UR16][R114.64] ;  /* 0x00000010720b5981 */ /* 0x000ea8000c1e1500 */
[----:B---3--:R0:W-:Y:S04]  /*1eaa0*/  @P4 STL [R1+0x730], R10 ;  /* 0x0007300a01004387 */ /* 0x0081e80000100800 */
[----:B------:R-:W3:Y:S04]  /*1eab0*/  LDL.LU.64 R152, [R1+0x1308] ;  /* 0x0013080001987983 */ /* 0x000ee80000300a00 */
[----:B------:R-:W3:Y:S04]  /*1eac0*/  @P0 LDG.E.U16 R162, desc[UR16][R94.64] ;  /* 0x000000105ea20981 */ /* 0x000ee8000c1e1500 */
[----:B0-----:R-:W3:Y:S04]  /*1ead0*/  LDL R10, [R1+0x700] ;  /* 0x00070000010a7983 */ /* 0x001ee80000100800 */
[----:B------:R0:W-:Y:S01]  /*1eae0*/  @P3 STL [R1+0x728], R9 ;  /* 0x0007280901003387 */ /* 0x0001e20000100800 */
[----:B------:R-:W-:-:S03]  /*1eaf0*/  ISETP.GT.AND P4, PT, R4, 0x3e, PT ;  /* 0x0000003e0400780c */ /* 0x000fc60003f84270 */
[----:B------:R-:W3:Y:S04]  /*1eb00*/  @P0 LDG.E.U16 R3, desc[UR16][R92.64] ;  /* 0x000000105c030981 */ /* 0x000ee8000c1e1500 */
[----:B0-----:R-:W3:Y:S04]  /*1eb10*/  LDL R9, [R1+0x6fc] ;  /* 0x0006fc0001097983 */ /* 0x001ee80000100800 */
[----:B------:R-:W3:Y:S04]  /*1eb20*/  LDL.LU.64 R150, [R1+0x1300] ;  /* 0x0013000001967983 */ /* 0x000ee80000300a00 */
[----:B------:R-:W-:Y:S04]  /*1eb30*/  @P3 STL [R1+0x724], R24 ;  /* 0x0007241801003387 */ /* 0x000fe80000100800 */
[----:B------:R-:W3:Y:S04]  /*1eb40*/  LDL.LU.64 R134, [R1+0x12f8] ;  /* 0x0012f80001867983 */ /* 0x000ee80000300a00 */
[----:B------:R-:W3:Y:S04]  /*1eb50*/  LDL.LU.64 R132, [R1+0x12f0] ;  /* 0x0012f00001847983 */ /* 0x000ee80000300a00 */
[----:B------:R0:W-:Y:S01]  /*1eb60*/  @P6 STL [R1+0x720], R8 ;  /* 0x0007200801006387 */ /* 0x0001e20000100800 */
[----:B------:R-:W-:-:S03]  /*1eb70*/  ISETP.GT.AND P3, PT, R4, 0x40, PT ;  /* 0x000000400400780c */ /* 0x000fc60003f64270 */
[----:B0-----:R-:W3:Y:S04]  /*1eb80*/  LDL R8, [R1+0x6f4] ;  /* 0x0006f40001087983 */ /* 0x001ee80000100800 */
[----:B------:R0:W-:Y:S04]  /*1eb90*/  STL [R1+0x1140], R163 ;  /* 0x001140a301007387 */ /* 0x0001e80000100800 */
[----:B0-----:R-:W3:Y:S04]  /*1eba0*/  LDL.LU R163, [R1+0x6f8] ;  /* 0x0006f80001a37983 */ /* 0x001ee80000300800 */
[----:B----4-:R-:W4:Y:S04]  /*1ebb0*/  @P4 LDG.E.U16 R7, desc[UR16][R74.64] ;  /* 0x000000104a074981 */ /* 0x010f28000c1e1500 */
[----:B------:R-:W4:Y:S01]  /*1ebc0*/  @P4 LDG.E.U16 R159, desc[UR16][R72.64] ;  /* 0x00000010489f4981 */ /* 0x000f22000c1e1500 */
[----:B------:R-:W-:-:S03]  /*1ebd0*/  ISETP.GT.AND P6, PT, R4, 0x41, PT ;  /* 0x000000410400780c */ /* 0x000fc60003fc4270 */
[----:B------:R-:W4:Y:S04]  /*1ebe0*/  LDL.LU.64 R114, [R1+0x12e8] ;  /* 0x0012e80001727983 */ /* 0x000f280000300a00 */
[----:B------:R-:W4:Y:S04]  /*1ebf0*/  LDL.LU.64 R112, [R1+0x12e0] ;  /* 0x0012e00001707983 */ /* 0x000f280000300a00 */
[----:B--2---:R-:W2:Y:S04]  /*1ec00*/  @P3 LDG.E.U16 R27, desc[UR16][R52.64] ;  /* 0x00000010341b3981 */ /* 0x004ea8000c1e1500 */
[----:B------:R-:W2:Y:S04]  /*1ec10*/  @P3 LDG.E.U16 R6, desc[UR16][R54.64] ;  /* 0x0000001036063981 */ /* 0x000ea8000c1e1500 */
[----:B------:R0:W-:Y:S04]  /*1ec20*/  @P5 STL [R1+0x714], R5 ;  /* 0x0007140501005387 */ /* 0x0001e80000100800 */
[----:B------:R1:W-:Y:S01]  /*1ec30*/  @P5 STL [R1+0x718], R11 ;  /* 0x0007180b01005387 */ /* 0x0003e20000100800 */
[----:B------:R-:W-:-:S03]  /*1ec40*/  ISETP.GT.AND P5, PT, R4, 0x42, PT ;  /* 0x000000420400780c */ /* 0x000fc60003fa4270 */
[----:B------:R-:W2:Y:S04]  /*1ec50*/  LDL.LU.64 R94, [R1+0x12d8] ;  /* 0x0012d800015e7983 */ /* 0x000ea80000300a00 */
[----:B---3--:R-:W-:Y:S04]  /*1ec60*/  STL [R1+0x10c0], R162 ;  /* 0x0010c0a201007387 */ /* 0x008fe80000100800 */
[----:B------:R-:W3:Y:S04]  /*1ec70*/  @P6 LDG.E.U16 R10, desc[UR16][R34.64] ;  /* 0x00000010220a6981 */ /* 0x000ee8000c1e1500 */
[----:B------:R-:W3:Y:S04]  /*1ec80*/  LDL.LU.64 R92, [R1+0x12d0] ;  /* 0x0012d000015c7983 */ /* 0x000ee80000300a00 */
[----:B0-----:R-:W3:Y:S04]  /*1ec90*/  LDL R5, [R1+0x6d4] ;  /* 0x0006d40001057983 */ /* 0x001ee80000100800 */
[----:B------:R-:W3:Y:S04]  /*1eca0*/  LDL R26, [R1+0x6d8] ;  /* 0x0006d800011a7983 */ /* 0x000ee80000100800 */
[----:B------:R-:W3:Y:S04]  /*1ecb0*/  @P6 LDG.E.U16 R9, desc[UR16][R148.64] ;  /* 0x0000001094096981 */ /* 0x000ee8000c1e1500 */
[----:B------:R-:W3:Y:S04]  /*1ecc0*/  LDL R25, [R1+0x6a8] ;  /* 0x0006a80001197983 */ /* 0x000ee80000100800 */
[----:B------:R-:W3:Y:S04]  /*1ecd0*/  LDL R24, [R1+0x6a4] ;  /* 0x0006a40001187983 */ /* 0x000ee80000100800 */
[----:B------:R-:W-:Y:S04]  /*1ece0*/  STL [R1+0x10c4], R3 ;  /* 0x0010c40301007387 */ /* 0x000fe80000100800 */
[----:B------:R-:W3:Y:S04]  /*1ecf0*/  LDL.LU.64 R74, [R1+0x12c8] ;  /* 0x0012c800014a7983 */ /* 0x000ee80000300a00 */
[----:B-1----:R-:W3:Y:S04]  /*1ed00*/  LDL R11, [R1+0x678] ;  /* 0x00067800010b7983 */ /* 0x002ee80000100800 */
[----:B------:R-:W3:Y:S04]  /*1ed10*/  @P5 LDG.E.U16 R8, desc[UR16][R130.64] ;  /* 0x0000001082085981 */ /* 0x000ee8000c1e1500 */
[----:B------:R-:W3:Y:S04]  /*1ed20*/  @P5 LDG.E.U16 R163, desc[UR16][R146.64] ;  /* 0x0000001092a35981 */ /* 0x000ee8000c1e1500 */
[----:B----4-:R0:W-:Y:S04]  /*1ed30*/  @P4 STL [R1+0xb44], R7 ;  /* 0x000b440701004387 */ /* 0x0101e80000100800 */
[----:B0-----:R-:W4:Y:S04]  /*1ed40*/  LDL R7, [R1+0x674] ;  /* 0x0006740001077983 */ /* 0x001f280000100800 */
[----:B------:R-:W4:Y:S04]  /*1ed50*/  LDL.LU.64 R72, [R1+0x12c0] ;  /* 0x0012c00001487983 */ /* 0x000f280000300a00 */
[----:B------:R-:W-:Y:S04]  /*1ed60*/  @P4 STL [R1+0xb40], R159 ;  /* 0x000b409f01004387 */ /* 0x000fe80000100800 */
[----:B------:R-:W4:Y:S04]  /*1ed70*/  LDL.LU.64 R54, [R1+0x12b8] ;  /* 0x0012b80001367983 */ /* 0x000f280000300a00 */
[----:B--2---:R0:W-:Y:S04]  /*1ed80*/  @P3 STL [R1+0x708], R6 ;  /* 0x0007080601003387 */ /* 0x0041e80000100800 */
[----:B0-----:R-:W2:Y:S01]  /*1ed90*/  LDL R6, [R1+0x648] ;  /* 0x0006480001067983 */ /* 0x001ea20000100800 */
[----:B------:R-:W-:-:S02]  /*1eda0*/  ISETP.GT.AND P0, PT, R4, 0x43, PT ;  /* 0x000000430400780c */ /* 0x000fc40003f04270 */
[C---:B------:R-:W-:Y:S01]  /*1edb0*/  ISETP.GT.AND P4, PT, R4.reuse, 0x48, PT ;  /* 0x000000480400780c */ /* 0x040fe20003f84270 */
[----:B------:R-:W2:Y:S04]  /*1edc0*/  LDL.LU.64 R52, [R1+0x12b0] ;  /* 0x0012b00001347983 */ /* 0x000ea80000300a00 */
[----:B------:R-:W-:Y:S01]  /*1edd0*/  @P3 STL [R1+0x704], R27 ;  /* 0x0007041b01003387 */ /* 0x000fe20000100800 */
[----:B------:R-:W-:-:S03]  /*1ede0*/  ISETP.GT.AND P3, PT, R4, 0x50, PT ;  /* 0x000000500400780c */ /* 0x000fc60003f64270 */
[----:B------:R-:W2:Y:S04]  /*1edf0*/  LDL.LU.64 R34, [R1+0x12a8] ;  /* 0x0012a80001227983 */ /* 0x000ea80000300a00 */
[----:B------:R-:W2:Y:S04]  /*1ee00*/  LDL.LU.64 R148, [R1+0x12a0] ;  /* 0x0012a00001947983 */ /* 0x000ea80000300a00 */
[----:B------:R-:W2:Y:S04]  /*1ee10*/  @P0 LDG.E.U16 R164, desc[UR16][R128.64] ;  /* 0x0000001080a40981 */ /* 0x000ea8000c1e1500 */
[----:B------:R-:W2:Y:S04]  /*1ee20*/  @P0 LDG.E.U16 R165, desc[UR16][R110.64] ;  /* 0x000000106ea50981 */ /* 0x000ea8000c1e1500 */
[----:B---3--:R-:W3:Y:S04]  /*1ee30*/  @P4 LDG.E.U16 R5, desc[UR16][R90.64] ;  /* 0x000000105a054981 */ /* 0x008ee8000c1e1500 */
[----:B------:R0:W-:Y:S04]  /*1ee40*/  @P6 STL [R1+0x6fc], R9 ;  /* 0x0006fc0901006387 */ /* 0x0001e80000100800 */
[----:B------:R1:W-:Y:S01]  /*1ee50*/  @P6 STL [R1+0x700], R10 ;  /* 0x0007000a01006387 */ /* 0x0003e20000100800 */
[----:B------:R-:W-:-:S03]  /*1ee60*/  ISETP.GT.AND P6, PT, R4, 0x58, PT ;  /* 0x000000580400780c */ /* 0x000fc60003fc4270 */
[----:B------:R-:W3:Y:S04]  /*1ee70*/  LDL.LU.64 R146, [R1+0x1298] ;  /* 0x0012980001927983 */ /* 0x000ee80000300a00 */
[----:B0-----:R-:W3:Y:S04]  /*1ee80*/  LDL R9, [R1+0x644] ;  /* 0x0006440001097983 */ /* 0x001ee80000100800 */
[----:B------:R-:W3:Y:S04]  /*1ee90*/  @P4 LDG.E.U16 R26, desc[UR16][R108.64] ;  /* 0x000000106c1a4981 */ /* 0x000ee8000c1e1500 */
[----:B------:R-:W3:Y:S04]  /*1eea0*/  @P3 LDG.E.U16 R24, desc[UR16][R70.64] ;  /* 0x0000001046183981 */ /* 0x000ee8000c1e1500 */
[----:B------:R-:W3:Y:S04]  /*1eeb0*/  @P3 LDG.E.U16 R25, desc[UR16][R88.64] ;  /* 0x0000001058193981 */ /* 0x000ee8000c1e1500 */
[----:B------:R-:W3:Y:S04]  /*1eec0*/  @P6 LDG.E.U16 R11, desc[UR16][R144.64] ;  /* 0x00000010900b6981 */ /* 0x000ee8000c1e1500 */
[----:B------:R-:W-:Y:S04]  /*1eed0*/  STL [R1+0x1190], R163 ;  /* 0x001190a301007387 */ /* 0x000fe80000100800 */
[----:B------:R-:W3:Y:S04]  /*1eee0*/  LDL.LU.64 R130, [R1+0x1290] ;  /* 0x0012900001827983 */ /* 0x000ee80000300a00 */
[----:B------:R0:W-:Y:S01]  /*1eef0*/  @P5 STL [R1+0x6f4], R8 ;  /* 0x0006f40801005387 */ /* 0x0001e20000100800 */
[----:B------:R-:W-:-:S03]  /*1ef00*/  ISETP.GT.AND P5, PT, R4, 0x60, PT ;  /* 0x000000600400780c */ /* 0x000fc60003fa4270 */
[----:B------:R-:W3:Y:S04]  /*1ef10*/  LDL.LU.64 R128, [R1+0x1288] ;  /* 0x0012880001807983 */ /* 0x000ee80000300a00 */
[----:B-1----:R-:W3:Y:S04]  /*1ef20*/  LDL.LU R10, [R1+0xbe4] ;  /* 0x000be400010a7983 */ /* 0x002ee80000300800 */
[----:B------:R-:W3:Y:S04]  /*1ef30*/  LDL.LU R3, [R1+0xc0c] ;  /* 0x000c0c0001037983 */ /* 0x000ee80000300800 */
[----:B0-----:R-:W3:Y:S04]  /*1ef40*/  LDL R8, [R1+0x618] ;  /* 0x0006180001087983 */ /* 0x001ee80000100800 */
[----:B----4-:R-:W4:Y:S04]  /*1ef50*/  @P6 LDG.E.U16 R7, desc[UR16][R142.64] ;  /* 0x000000108e076981 */ /* 0x010f28000c1e1500 */
[----:B--2---:R-:W2:Y:S04]  /*1ef60*/  @P5 LDG.E.U16 R6, desc[UR16][R156.64] ;  /* 0x000000109c065981 */ /* 0x004ea8000c1e1500 */
[----:B------:R-:W-:Y:S04]  /*1ef70*/  STL [R1+0x1144], R164 ;  /* 0x001144a401007387 */ /* 0x000fe80000100800 */
[----:B------:R-:W2:Y:S04]  /*1ef80*/  LDL.LU.64 R110, [R1+0x1280] ;  /* 0x00128000016e7983 */ /* 0x000ea80000300a00 */
[----:B------:R-:W-:Y:S04]  /*1ef90*/  STL [R1+0x1148], R165 ;  /* 0x001148a501007387 */ /* 0x000fe80000100800 */
[----:B------:R-:W2:Y:S04]  /*1efa0*/  LDL.LU.64 R108, [R1+0x1278] ;  /* 0x00127800016c7983 */ /* 0x000ea80000300a00 */
[----:B------:R-:W2:Y:S04]  /*1efb0*/  LDL.LU.64 R90, [R1+0x1270] ;  /* 0x00127000015a7983 */ /* 0x000ea80000300a00 */
[----:B---3--:R0:W-:Y:S04]  /*1efc0*/  @P4 STL [R1+0x6d4], R5 ;  /* 0x0006d40501004387 */ /* 0x0081e80000100800 */
[----:B------:R-:W3:Y:S04]  /*1efd0*/  @P5 LDG.E.U16 R9, desc[UR16][R154.64] ;  /* 0x000000109a095981 */ /* 0x000ee8000c1e1500 */
[----:B0-----:R-:W3:Y:S04]  /*1efe0*/  LDL R5, [R1+0x614] ;  /* 0x0006140001057983 */ /* 0x001ee80000100800 */
[----:B------:R-:W-:Y:S04]  /*1eff0*/  @P4 STL [R1+0x6d8], R26 ;  /* 0x0006d81a01004387 */ /* 0x000fe80000100800 */
[----:B------:R-:W3:Y:S04]  /*1f000*/  LDL.LU.64 R88, [R1+0x1268] ;  /* 0x0012680001587983 */ /* 0x000ee80000300a00 */
[----:B------:R-:W3:Y:S04]  /*1f010*/  LDL.LU.64 R70, [R1+0x1260] ;  /* 0x0012600001467983 */ /* 0x000ee80000300a00 */
[----:B------:R-:W-:Y:S04]  /*1f020*/  @P3 STL [R1+0x6a4], R24 ;  /* 0x0006a41801003387 */ /* 0x000fe80000100800 */
[----:B------:R-:W-:Y:S04]  /*1f030*/  @P3 STL [R1+0x6a8], R25 ;  /* 0x0006a81901003387 */ /* 0x000fe80000100800 */
[----:B------:R-:W3:Y:S04]  /*1f040*/  LDL.LU.64 R144, [R1+0x1258] ;  /* 0x0012580001907983 */ /* 0x000ee80000300a00 */
[----:B------:R-:W3:Y:S04]  /*1f050*/  LDL.LU.64 R142, [R1+0x1250] ;  /* 0x00125000018e7983 */ /* 0x000ee80000300a00 */
[----:B----4-:R0:W-:Y:S04]  /*1f060*/  @P6 STL [R1+0x674], R7 ;  /* 0x0006740701006387 */ /* 0x0101e80000100800 */
[----:B0-----:R-:W4:Y:S04]  /*1f070*/  LDL R7, [R1+0x5e8] ;  /* 0x0005e80001077983 */ /* 0x001f280000100800 */
[----:B------:R-:W-:Y:S04]  /*1f080*/  @P6 STL [R1+0x678], R11 ;  /* 0x0006780b01006387 */ /* 0x000fe80000100800 */
[----:B------:R-:W4:Y:S04]  /*1f090*/  LDL.LU R165, [R1+0x670] ;  /* 0x0006700001a57983 */ /* 0x000f280000300800 */
[----:B------:R-:W4:Y:S04]  /*1f0a0*/  LDL.LU R164, [R1+0x66c] ;  /* 0x00066c0001a47983 */ /* 0x000f280000300800 */
[----:B--2---:R0:W-:Y:S04]  /*1f0b0*/  @P5 STL [R1+0x648], R6 ;  /* 0x0006480601005387 */ /* 0x0041e80000100800 */
[----:B0-----:R-:W2:Y:S01]  /*1f0c0*/  LDL R6, [R1+0x5e4] ;  /* 0x0005e40001067983 */ /* 0x001ea20000100800 */
[----:B------:R-:W-:-:S02]  /*1f0d0*/  ISETP.GT.AND P0, PT, R4, 0x68, PT ;  /* 0x000000680400780c */ /* 0x000fc40003f04270 */
[----:B------:R-:W-:Y:S01]  /*1f0e0*/  ISETP.GT.AND P4, PT, R4, 0x70, PT ;  /* 0x000000700400780c */ /* 0x000fe20003f84270 */
[----:B------:R-:W-:Y:S02]  /*1f0f0*/  IMAD.MOV.U32 R26, RZ, RZ, R3 ;  /* 0x000000ffff1a7224 */ /* 0x000fe400078e0003 */
[----:B------:R-:W-:-:S08]  /*1f100*/  IMAD.MOV.U32 R27, RZ, RZ, R10 ;  /* 0x000000ffff1b7224 */ /* 0x000fd000078e000a */
[----:B------:R-:W2:Y:S04]  /*1f110*/  @P0 LDG.E.U16 R8, desc[UR16][R152.64] ;  /* 0x0000001098080981 */ /* 0x000ea8000c1e1500 */
[----:B------:R-:W-:Y:S04]  /*1f120*/  STL.64 [R1+0x150], R26 ;  /* 0x0001501a01007387 */ /* 0x000fe80000100a00 */
[----:B------:R-:W-:Y:S04]  /*1f130*/  STL [R1+0xeb8], R156 ;  /* 0x000eb89c01007387 */ /* 0x000fe80000100800 */
[----:B---3--:R-:W3:Y:S04]  /*1f140*/  @P0 LDG.E.U16 R5, desc[UR16][R150.64] ;  /* 0x0000001096050981 */ /* 0x008ee8000c1e1500 */
[----:B------:R-:W-:Y:S04]  /*1f150*/  STL [R1+0x10c8], R156 ;  /* 0x0010c89c01007387 */ /* 0x000fe80000100800 */
[----:B------:R-:W-:Y:S04]  /*1f160*/  STL [R1+0xeb4], R157 ;  /* 0x000eb49d01007387 */ /* 0x000fe80000100800 */
[----:B------:R-:W-:Y:S04]  /*1f170*/  STL [R1+0x10cc], R157 ;  /* 0x0010cc9d01007387 */ /* 0x000fe80000100800 */
[----:B------:R-:W-:Y:S04]  /*1f180*/  STL [R1+0xec0], R154 ;  /* 0x000ec09a01007387 */ /* 0x000fe80000100800 */
[----:B------:R-:W-:Y:S04]  /*1f190*/  STL [R1+0x10d0], R154 ;  /* 0x0010d09a01007387 */ /* 0x000fe80000100800 */
[----:B------:R-:W-:Y:S04]  /*1f1a0*/  STL [R1+0xebc], R155 ;  /* 0x000ebc9b01007387 */ /* 0x000fe80000100800 */
[----:B------:R-:W-:Y:S04]  /*1f1b0*/  STL [R1+0x10d4], R155 ;  /* 0x0010d49b01007387 */ /* 0x000fe80000100800 */
[----:B------:R-:W-:Y:S04]  /*1f1c0*/  @P5 STL [R1+0x644], R9 ;  /* 0x0006440901005387 */ /* 0x000fe80000100800 */
[----:B------:R-:W3:Y:S04]  /*1f1d0*/  LDL R11, [R1+0x5b8] ;  /* 0x0005b800010b7983 */ /* 0x000ee80000100800 */
[----:B----4-:R-:W4:Y:S04]  /*1f1e0*/  @P4 LDG.E.U16 R7, desc[UR16][R148.64] ;  /* 0x0000001094074981 */ /* 0x010f28000c1e1500 */
[----:B--2---:R-:W2:Y:S04]  /*1f1f0*/  @P4 LDG.E.U16 R6, desc[UR16][R146.64] ;  /* 0x0000001092064981 */ /* 0x004ea8000c1e1500 */
[----:B------:R-:W-:Y:S04]  /*1f200*/  STL [R1+0xec8], R152 ;  /* 0x000ec89801007387 */ /* 0x000fe80000100800 */
[----:B------:R-:W-:Y:S04]  /*1f210*/  STL [R1+0x10d8], R152 ;  /* 0x0010d89801007387 */ /* 0x000fe80000100800 */
[----:B------:R-:W-:Y:S04]  /*1f220*/  STL [R1+0xec4], R153 ;  /* 0x000ec49901007387 */ /* 0x000fe80000100800 */
[----:B------:R-:W-:Y:S01]  /*1f230*/  STL [R1+0x10dc], R153 ;  /* 0x0010dc9901007387 */ /* 0x000fe20000100800 */
[----:B------:R-:W-:-:S02]  /*1f240*/  ISETP.GT.AND P3, PT, R4, 0x78, PT ;  /* 0x000000780400780c */ /* 0x000fc40003f64270 */
[C---:B------:R-:W-:Y:S02]  /*1f250*/  ISETP.GT.AND P6, PT, R4.reuse, 0x44, PT ;  /* 0x000000440400780c */ /* 0x040fe40003fc4270 */
[----:B------:R-:W-:-:S09]  /*1f260*/  ISETP.GT.AND P5, PT, R4, 0x49, PT ;  /* 0x000000490400780c */ /* 0x000fd20003fa4270 */
[----:B------:R-:W2:Y:S04]  /*1f270*/  @P3 LDG.E.U16 R0, desc[UR16][R142.64] ;  /* 0x000000108e003981 */ /* 0x000ea8000c1e1500 */
[----:B---3--:R0:W-:Y:S04]  /*1f280*/  @P0 STL [R1+0x614], R5 ;  /* 0x0006140501000387 */ /* 0x0081e80000100800 */
[----:B0-----:R-:W3:Y:S04]  /*1f290*/  LDL R5, [R1+0x6e8] ;  /* 0x0006e80001057983 */ /* 0x001ee80000100800 */
[----:B------:R-:W-:Y:S04]  /*1f2a0*/  STL [R1+0xed0], R150 ;  /* 0x000ed09601007387 */ /* 0x000fe80000100800 */
[----:B------:R-:W-:Y:S04]  /*1f2b0*/  STL [R1+0x10e0], R150 ;  /* 0x0010e09601007387 */ /* 0x000fe80000100800 */
[----:B------:R-:W-:Y:S04]  /*1f2c0*/  STL [R1+0xecc], R151 ;  /* 0x000ecc9701007387 */ /* 0x000fe80000100800 */
[----:B------:R-:W-:Y:S04]  /*1f2d0*/  STL [R1+0x10e4], R151 ;  /* 0x0010e49701007387 */ /* 0x000fe80000100800 */
[----:B------:R-:W-:Y:S04]  /*1f2e0*/  @P0 STL [R1+0x618], R8 ;  /* 0x0006180801000387 */ /* 0x000fe80000100800 */
[----:B------:R-:W3:Y:S04]  /*1f2f0*/  LDL.LU R25, [R1+0xc10] ;  /* 0x000c100001197983 */ /* 0x000ee80000300800 */
[----:B------:R-:W3:Y:S04]  /*1f300*/  LDL.LU R24, [R1+0xc20] ;  /* 0x000c200001187983 */ /* 0x000ee80000300800 */
[----:B------:R-:W3:Y:S04]  /*1f310*/  LDL R10, [R1+0x6d0] ;  /* 0x0006d000010a7983 */ /* 0x000ee80000100800 */
[----:B------:R-:W3:Y:S04]  /*1f320*/  @P3 LDG.E.U16 R11, desc[UR16][R144.64] ;  /* 0x00000010900b3981 */ /* 0x000ee8000c1e1500 */
[----:B----4-:R0:W-:Y:S04]  /*1f330*/  @P4 STL [R1+0x5e8], R7 ;  /* 0x0005e80701004387 */ /* 0x0101e80000100800 */
[----:B0-----:R-:W4:Y:S04]  /*1f340*/  LDL R7, [R1+0x6cc] ;  /* 0x0006cc0001077983 */ /* 0x001f280000100800 */
[----:B------:R-:W-:Y:S04]  /*1f350*/  STL [R1+0xed8], R148 ;  /* 0x000ed89401007387 */ /* 0x000fe80000100800 */
[----:B------:R-:W-:Y:S04]  /*1f360*/  STL [R1+0x10e8], R148 ;  /* 0x0010e89401007387 */ /* 0x000fe80000100800 */
[----:B------:R-:W-:Y:S04]  /*1f370*/  STL [R1+0xed4], R149 ;  /* 0x000ed49501007387 */ /* 0x000fe80000100800 */
[----:B------:R-:W-:Y:S04]  /*1f380*/  STL [R1+0x10ec], R149 ;  /* 0x0010ec9501007387 */ /* 0x000fe80000100800 */
[----:B--2---:R0:W-:Y:S04]  /*1f390*/  @P4 STL [R1+0x5e4], R6 ;  /* 0x0005e40601004387 */ /* 0x0041e80000100800 */
[----:B0-----:R-:W2:Y:S04]  /*1f3a0*/  LDL.LU R6, [R1+0xc5c] ;  /* 0x000c5c0001067983 */ /* 0x001ea80000300800 */
[----:B------:R-:W2:Y:S04]  /*1f3b0*/  LDL.LU R3, [R1+0xdbc] ;  /* 0x000dbc0001037983 */ /* 0x000ea80000300800 */
[----:B------:R-:W2:Y:S04]  /*1f3c0*/  LDL R9, [R1+0x6a0] ;  /* 0x0006a00001097983 */ /* 0x000ea80000100800 */
[----:B------:R-:W2:Y:S04]  /*1f3d0*/  LDL R8, [R1+0x69c] ;  /* 0x00069c0001087983 */ /* 0x000ea80000100800 */
[----:B------:R-:W-:Y:S04]  /*1f3e0*/  STL [R1+0xee0], R146 ;  /* 0x000ee09201007387 */ /* 0x000fe80000100800 */
[----:B------:R-:W-:Y:S04]  /*1f3f0*/  STL [R1+0x10f0], R146 ;  /* 0x0010f09201007387 */ /* 0x000fe80000100800 */
[----:B------:R-:W-:Y:S04]  /*1f400*/  STL [R1+0xedc], R147 ;  /* 0x000edc9301007387 */ /* 0x000fe80000100800 */
[----:B------:R-:W-:Y:S04]  /*1f410*/  STL [R1+0x10f4], R147 ;  /* 0x0010f49301007387 */ /* 0x000fe80000100800 */
[----:B------:R-:W-:Y:S04]  /*1f420*/  STL [R1+0xee8], R144 ;  /* 0x000ee89001007387 */ /* 0x000fe80000100800 */
[----:B------:R-:W-:Y:S04]  /*1f430*/  STL [R1+0x10f8], R144 ;  /* 0x0010f89001007387 */ /* 0x000fe80000100800 */
[----:B------:R-:W-:Y:S04]  /*1f440*/  STL [R1+0xee4], R145 ;  /* 0x000ee49101007387 */ /* 0x000fe80000100800 */
[----:B------:R0:W-:Y:S04]  /*1f450*/  STL [R1+0x10fc], R145 ;  /* 0x0010fc9101007387 */ /* 0x0001e80000100800 */
[----:B---3--:R-:W3:Y:S04]  /*1f460*/  @P6 LDG.E.U16 R5, desc[UR16][R26.64] ;  /* 0x000000101a056981 */ /* 0x008ee8000c1e1500 */
[----:B0-----:R-:W3:Y:S01]  /*1f470*/  LDL.LU R145, [R1+0x6e4] ;  /* 0x0006e40001917983 */ /* 0x001ee20000300800 */
[----:B------:R-:W-:-:S03]  /*1f480*/  ISETP.GT.AND P0, PT, R4, 0x51, PT ;  /* 0x000000510400780c */ /* 0x000fc60003f04270 */
[----:B------:R-:W3:Y:S04]  /*1f490*/  @P5 LDG.E.U16 R10, desc[UR16][R24.64] ;  /* 0x00000010180a5981 */ /* 0x000ee8000c1e1500 */
[----:B----4-:R-:W4:Y:S06]  /*1f4a0*/  @P5 LDG.E.U16 R7, desc[UR16][R50.64] ;  /* 0x0000001032075981 */ /* 0x010f2c000c1e1500 */
[----:B--2---:R-:W2:Y:S04]  /*1f4b0*/  @P0 LDG.E.U16 R9, desc[UR16][R48.64] ;  /* 0x0000001030090981 */ /* 0x004ea8000c1e1500 */
[----:B------:R-:W2:Y:S04]  /*1f4c0*/  @P0 LDG.E.U16 R8, desc[UR16][R126.64] ;  /* 0x000000107e080981 */ /* 0x000ea8000c1e1500 */
[----:B---3--:R-:W3:Y:S04]  /*1f4d0*/  @P6 LDG.E.U16 R145, desc[UR16][R68.64] ;  /* 0x0000001044916981 */ /* 0x008ee8000c1e1500 */
[----:B------:R0:W-:Y:S04]  /*1f4e0*/  STL [R1+0x5b4], R0 ;  /* 0x0005b40001007387 */ /* 0x0001e80000100800 */
[----:B0-----:R-:W2:Y:S04]  /*1f4f0*/  LDL.LU R0, [R1+0x1248] ;  /* 0x0012480001007983 */ /* 0x001ea80000300800 */
[----:B------:R-:W-:Y:S04]  /*1f500*/  STL [R1+0xef0], R142 ;  /* 0x000ef08e01007387 */ /* 0x000fe80000100800 */
[----:B------:R-:W-:Y:S04]  /*1f510*/  STL [R1+0x1100], R142 ;  /* 0x0011008e01007387 */ /* 0x000fe80000100800 */
[----:B------:R-:W-:Y:S04]  /*1f520*/  STL [R1+0xeec], R143 ;  /* 0x000eec8f01007387 */ /* 0x000fe80000100800 */
[----:B------:R-:W-:Y:S04]  /*1f530*/  STL [R1+0x1104], R143 ;  /* 0x0011048f01007387 */ /* 0x000fe80000100800 */
[----:B------:R0:W-:Y:S04]  /*1f540*/  @P3 STL [R1+0x5b8], R11 ;  /* 0x0005b80b01003387 */ /* 0x0001e80000100800 */
[----:B0-----:R-:W2:Y:S04]  /*1f550*/  LDL.LU R11, [R1+0xc3c] ;  /* 0x000c3c00010b7983 */ /* 0x001ea80000300800 */
[----:B------:R0:W-:Y:S04]  /*1f560*/  @P6 STL [R1+0x6e8], R5 ;  /* 0x0006e80501006387 */ /* 0x0001e80000100800 */
[----:B0-----:R-:W2:Y:S04]  /*1f570*/  LDL.LU R5, [R1+0xc44] ;  /* 0x000c440001057983 */ /* 0x001ea80000300800 */
[----:B------:R-:W2:Y:S04]  /*1f580*/  LDL.LU.64 R68, [R1+0x1240] ;  /* 0x0012400001447983 */ /* 0x000ea80000300a00 */
[----:B------:R-:W2:Y:S04]  /*1f590*/  LDL R159, [R1+0x640] ;  /* 0x00064000019f7983 */ /* 0x000ea80000100800 */
[----:B---3--:R-:W-:Y:S04]  /*1f5a0*/  STL [R1+0x1108], R145 ;  /* 0x0011089101007387 */ /* 0x008fe80000100800 */
[----:B------:R-:W-:Y:S04]  /*1f5b0*/  STL.64 [R1+0x100], R24 ;  /* 0x0001001801007387 */ /* 0x000fe80000100a00 */
[----:B------:R-:W3:Y:S04]  /*1f5c0*/  LDL.LU.64 R50, [R1+0x1238] ;  /* 0x0012380001327983 */ /* 0x000ee80000300a00 */
[----:B------:R0:W-:Y:S04]  /*1f5d0*/  @P5 STL [R1+0x6d0], R10 ;  /* 0x0006d00a01005387 */ /* 0x0001e80000100800 */
[----:B0-----:R-:W3:Y:S04]  /*1f5e0*/  LDL R10, [R1+0x63c] ;  /* 0x00063c00010a7983 */ /* 0x001ee80000100800 */
[----:B----4-:R0:W-:Y:S04]  /*1f5f0*/  @P5 STL [R1+0x6cc], R7 ;  /* 0x0006cc0701005387 */ /* 0x0101e80000100800 */
[----:B------:R-:W4:Y:S04]  /*1f600*/  LDL.LU.64 R48, [R1+0x1230] ;  /* 0x0012300001307983 */ /* 0x000f280000300a00 */
[----:B------:R-:W4:Y:S01]  /*1f610*/  LDL.LU.64 R126, [R1+0x1228] ;  /* 0x00122800017e7983 */ /* 0x000f220000300a00 */
[----:B0-----:R-:W-:-:S03]  /*1f620*/  IMAD.MOV.U32 R7, RZ, RZ, R6 ;  /* 0x000000ffff077224 */ /* 0x001fc600078e0006 */
[----:B--2---:R0:W-:Y:S01]  /*1f630*/  @P0 STL [R1+0x6a0], R9 ;  /* 0x0006a00901000387 */ /* 0x0041e20000100800 */
[----:B------:R-:W-:-:S03]  /*1f640*/  IMAD.MOV.U32 R6, RZ, RZ, R3 ;  /* 0x000000ffff067224 */ /* 0x000fc600078e0003 */
[----:B0-----:R-:W2:Y:S04]  /*1f650*/  LDL.LU R9, [R1+0xc34] ;  /* 0x000c340001097983 */ /* 0x001ea80000300800 */
[----:B------:R-:W2:Y:S04]  /*1f660*/  LDL.LU R3, [R1+0xc4c] ;  /* 0x000c4c0001037983 */ /* 0x000ea80000300800 */
[----:B------:R0:W-:Y:S04]  /*1f670*/  @P0 STL [R1+0x69c], R8 ;  /* 0x00069c0801000387 */ /* 0x0001e80000100800 */
[----:B0-----:R-:W2:Y:S01]  /*1f680*/  LDL R8, [R1+0x610] ;  /* 0x0006100001087983 */ /* 0x001ea20000100800 */
[----:B------:R-:W-:-:S03]  /*1f690*/  ISETP.GT.AND P4, PT, R4, 0x59, PT ;  /* 0x000000590400780c */ /* 0x000fc60003f84270 */
[----:B------:R-:W-:Y:S01]  /*1f6a0*/  STL.64 [R1+0xa0], R6 ;  /* 0x0000a00601007387 */ /* 0x000fe20000100a00 */
[----:B------:R-:W-:-:S09]  /*1f6b0*/  ISETP.GT.AND P3, PT, R4, 0x61, PT ;  /* 0x000000610400780c */ /* 0x000fd20003f64270 */
[----:B------:R-:W4:Y:S04]  /*1f6c0*/  @P4 LDG.E.U16 R165, desc[UR16][R124.64] ;  /* 0x000000107ca54981 */ /* 0x000f28000c1e1500 */
[----:B------:R-:W4:Y:S01]  /*1f6d0*/  @P4 LDG.E.U16 R164, desc[UR16][R140.64] ;  /* 0x000000108ca44981 */ /* 0x000f22000c1e1500 */
[C---:B------:R-:W-:Y:S01]  /*1f6e0*/  ISETP.GT.AND P5, PT, R4.reuse, 0x69, PT ;  /* 0x000000690400780c */ /* 0x040fe20003fa4270 */
[----:B------:R-:W-:Y:S02]  /*1f6f0*/  IMAD.MOV.U32 R25, RZ, RZ, R11 ;  /* 0x000000ffff197224 */ /* 0x000fe400078e000b */
[----:B------:R-:W-:Y:S01]  /*1f700*/  IMAD.MOV.U32 R24, RZ, RZ, R5 ;  /* 0x000000ffff187224 */ /* 0x000fe200078e0005 */
[----:B------:R0:W4:Y:S04]  /*1f710*/  @P3 LDG.E.U16 R159, desc[UR16][R138.64] ;  /* 0x000000108a9f3981 */ /* 0x000128000c1e1500 */
[----:B------:R-:W4:Y:S04]  /*1f720*/  LDL.LU.64 R124, [R1+0x1220] ;  /* 0x00122000017c7983 */ /* 0x000f280000300a00 */
[----:B------:R-:W4:Y:S04]  /*1f730*/  LDL R27, [R1+0x60c] ;  /* 0x00060c00011b7983 */ /* 0x000f280000100800 */
[----:B------:R-:W4:Y:S04]  /*1f740*/  LDL.LU R26, [R1+0xc38] ;  /* 0x000c3800011a7983 */ /* 0x000f280000300800 */
[----:B------:R-:W4:Y:S04]  /*1f750*/  LDL.LU R11, [R1+0xc50] ;  /* 0x000c5000010b7983 */ /* 0x000f280000300800 */
[----:B------:R-:W4:Y:S04]  /*1f760*/  LDL R5, [R1+0x5e0] ;  /* 0x0005e00001057983 */ /* 0x000f280000100800 */
[----:B---3--:R-:W3:Y:S04]  /*1f770*/  @P3 LDG.E.U16 R10, desc[UR16][R136.64] ;  /* 0x00000010880a3981 */ /* 0x008ee8000c1e1500 */
[----:B--2---:R-:W2:Y:S01]  /*1f780*/  @P5 LDG.E.U16 R8, desc[UR16][R134.64] ;  /* 0x0000001086085981 */ /* 0x004ea2000c1e1500 */
[----:B------:R-:W-:-:S03]  /*1f790*/  ISETP.GT.AND P0, PT, R4, 0x71, PT ;  /* 0x000000710400780c */ /* 0x000fc60003f04270 */
[----:B----4-:R-:W-:Y:S04]  /*1f7a0*/  STL [R1+0x11a0], R165 ;  /* 0x0011a0a501007387 */ /* 0x010fe80000100800 */
[----:B------:R-:W4:Y:S04]  /*1f7b0*/  LDL.LU R160, [R1+0x6e0] ;  /* 0x0006e00001a07983 */ /* 0x000f280000300800 */
[----:B------:R-:W-:Y:S04]  /*1f7c0*/  STL.64 [R1+0xd8], R24 ;  /* 0x0000d81801007387 */ /* 0x000fe80000100a00 */
[----:B------:R-:W4:Y:S04]  /*1f7d0*/  LDL.LU R161, [R1+0x6dc] ;  /* 0x0006dc0001a17983 */ /* 0x000f280000300800 */
[----:B------:R-:W4:Y:S04]  /*1f7e0*/  @P5 LDG.E.U16 R27, desc[UR16][R132.64] ;  /* 0x00000010841b5981 */ /* 0x000f28000c1e1500 */
[----:B------:R-:W-:Y:S04]  /*1f7f0*/  STL [R1+0x11a4], R164 ;  /* 0x0011a4a401007387 */ /* 0x000fe80000100800 */
[----:B------:R-:W-:Y:S04]  /*1f800*/  STL [R1+0xef8], R140 ;  /* 0x000ef88c01007387 */ /* 0x000fe80000100800 */
[----:B------:R-:W-:Y:S04]  /*1f810*/  STL [R1+0x1110], R140 ;  /* 0x0011108c01007387 */ /* 0x000fe80000100800 */
[----:B------:R-:W-:Y:S04]  /*1f820*/  STL [R1+0xef4], R141 ;  /* 0x000ef48d01007387 */ /* 0x000fe80000100800 */
[----:B------:R-:W-:Y:S04]  /*1f830*/  STL [R1+0x1114], R141 ;  /* 0x0011148d01007387 */ /* 0x000fe80000100800 */
[----:B------:R-:W-:Y:S04]  /*1f840*/  STL [R1+0xf00], R138 ;  /* 0x000f008a01007387 */ /* 0x000fe80000100800 */
[----:B------:R-:W-:Y:S04]  /*1f850*/  STL [R1+0x1118], R138 ;  /* 0x0011188a01007387 */ /* 0x000fe80000100800 */
[----:B------:R-:W4:Y:S04]  /*1f860*/  @P0 LDG.E.U16 R0, desc[UR16][R128.64] ;  /* 0x0000001080000981 */ /* 0x000f28000c1e1500 */
[----:B------:R-:W-:Y:S04]  /*1f870*/  STL [R1+0xefc], R139 ;  /* 0x000efc8b01007387 */ /* 0x000fe80000100800 */
[----:B------:R0:W-:Y:S04]  /*1f880*/  STL [R1+0x111c], R139 ;  /* 0x00111c8b01007387 */ /* 0x0001e80000100800 */
[----:B------:R-:W4:Y:S04]  /*1f890*/  @P0 LDG.E.U16 R5, desc[UR16][R130.64] ;  /* 0x0000001082050981 */ /* 0x000f28000c1e1500 */
[----:B------:R-:W-:Y:S04]  /*1f8a0*/  STL [R1+0xf08], R136 ;  /* 0x000f088801007387 */ /* 0x000fe80000100800 */
[----:B------:R-:W-:Y:S04]  /*1f8b0*/  STL [R1+0x1120], R136 ;  /* 0x0011208801007387 */ /* 0x000fe80000100800 */
[----:B------:R-:W-:Y:S04]  /*1f8c0*/  STL [R1+0xf04], R137 ;  /* 0x000f048901007387 */ /* 0x000fe80000100800 */
[----:B------:R-:W-:Y:S01]  /*1f8d0*/  STL [R1+0x1124], R137 ;  /* 0x0011248901007387 */ /* 0x000fe20000100800 */
[----:B0-----:R-:W-:-:S02]  /*1f8e0*/  IMAD.MOV.U32 R139, RZ, RZ, R9 ;  /* 0x000000ffff8b7224 */ /* 0x001fc400078e0009 */
[----:B------:R-:W-:Y:S01]  /*1f8f0*/  IMAD.MOV.U32 R138, RZ, RZ, R3 ;  /* 0x000000ffff8a7224 */ /* 0x000fe200078e0003 */
[----:B---3--:R0:W-:Y:S04]  /*1f900*/  @P3 STL [R1+0x63c], R10 ;  /* 0x00063c0a01003387 */ /* 0x0081e80000100800 */
[----:B------:R-:W-:Y:S04]  /*1f910*/  @P3 STL [R1+0x640], R159 ;  /* 0x0006409f01003387 */ /* 0x000fe80000100800 */
[----:B------:R-:W3:Y:S04]  /*1f920*/  LDL.LU R163, [R1+0x5ac] ;  /* 0x0005ac0001a37983 */ /* 0x000ee80000300800 */
[----:B0-----:R-:W3:Y:S04]  /*1f930*/  LDL.LU R10, [R1+0xc14] ;  /* 0x000c1400010a7983 */ /* 0x001ee80000300800 */
[----:B------:R-:W3:Y:S04]  /*1f940*/  LDL.LU R9, [R1+0xc2c] ;  /* 0x000c2c0001097983 */ /* 0x000ee80000300800 */
[----:B--2---:R0:W-:Y:S04]  /*1f950*/  @P5 STL [R1+0x610], R8 ;  /* 0x0006100801005387 */ /* 0x0041e80000100800 */
[----:B0-----:R-:W2:Y:S04]  /*1f960*/  LDL.LU R8, [R1+0xc18] ;  /* 0x000c180001087983 */ /* 0x001ea80000300800 */
[----:B------:R-:W2:Y:S04]  /*1f970*/  LDL.LU R3, [R1+0xc30] ;  /* 0x000c300001037983 */ /* 0x000ea80000300800 */
[----:B------:R-:W-:Y:S04]  /*1f980*/  STL [R1+0xf10], R134 ;  /* 0x000f108601007387 */ /* 0x000fe80000100800 */
[----:B------:R-:W-:Y:S04]  /*1f990*/  STL.64 [R1+0xe8], R138 ;  /* 0x0000e88a01007387 */ /* 0x000fe80000100a00 */
[----:B------:R0:W-:Y:S04]  /*1f9a0*/  STL [R1+0x1128], R134 ;  /* 0x0011288601007387 */ /* 0x0001e80000100800 */
[----:B------:R-:W-:Y:S04]  /*1f9b0*/  STL [R1+0xf0c], R135 ;  /* 0x000f0c8701007387 */ /* 0x000fe80000100800 */
[----:B------:R1:W-:Y:S01]  /*1f9c0*/  STL [R1+0x112c], R135 ;  /* 0x00112c8701007387 */ /* 0x0003e20000100800 */
[----:B0-----:R-:W-:-:S03]  /*1f9d0*/  IMAD.MOV.U32 R134, RZ, RZ, R11 ;  /* 0x000000ffff867224 */ /* 0x001fc600078e000b */
[----:B------:R-:W-:Y:S04]  /*1f9e0*/  STL [R1+0xf18], R132 ;  /* 0x000f188401007387 */ /* 0x000fe80000100800 */
[----:B------:R-:W-:Y:S01]  /*1f9f0*/  STL [R1+0x1130], R132 ;  /* 0x0011308401007387 */ /* 0x000fe20000100800 */
[----:B-1----:R-:W-:-:S03]  /*1fa00*/  IMAD.MOV.U32 R135, RZ, RZ, R26 ;  /* 0x000000ffff877224 */ /* 0x002fc600078e001a */
[----:B------:R-:W-:Y:S04]  /*1fa10*/  STL [R1+0xf14], R133 ;  /* 0x000f148501007387 */ /* 0x000fe80000100800 */
[----:B------:R-:W-:Y:S04]  /*1fa20*/  STL [R1+0x1134], R133 ;  /* 0x0011348501007387 */ /* 0x000fe80000100800 */
[----:B----4-:R-:W-:Y:S04]  /*1fa30*/  @P5 STL [R1+0x60c], R27 ;  /* 0x00060c1b01005387 */ /* 0x010fe80000100800 */
[----:B------:R-:W-:Y:S04]  /*1fa40*/  STL [R1+0xf20], R130 ;  /* 0x000f208201007387 */ /* 0x000fe80000100800 */
[----:B------:R0:W-:Y:S04]  /*1fa50*/  STL [R1+0x1138], R130 ;  /* 0x0011388201007387 */ /* 0x0001e80000100800 */
[----:B------:R-:W-:Y:S04]  /*1fa60*/  STL.64 [R1+0xf0], R134 ;  /* 0x0000f08601007387 */ /* 0x000fe80000100a00 */
[----:B0-----:R-:W4:Y:S04]  /*1fa70*/  LDL.LU R130, [R1+0x6bc] ;  /* 0x0006bc0001827983 */ /* 0x001f280000300800 */
[----:B------:R-:W-:Y:S04]  /*1fa80*/  STL [R1+0xf1c], R131 ;  /* 0x000f1c8301007387 */ /* 0x000fe80000100800 */
[----:B------:R0:W-:Y:S01]  /*1fa90*/  STL [R1+0x113c], R131 ;  /* 0x00113c8301007387 */ /* 0x0001e20000100800 */
[----:B------:R-:W-:-:S03]  /*1faa0*/  ISETP.GT.AND P4, PT, R4, 0x45, PT ;  /* 0x000000450400780c */ /* 0x000fc60003f84270 */
[----:B0-----:R-:W4:Y:S04]  /*1fab0*/  LDL.LU R131, [R1+0x6c0] ;  /* 0x0006c00001837983 */ /* 0x001f280000300800 */
[----:B------:R0:W-:Y:S01]  /*1fac0*/  STL [R1+0x5dc], R0 ;  /* 0x0005dc0001007387 */ /* 0x0001e20000100800 */
[----:B------:R-:W-:-:S03]  /*1fad0*/  ISETP.GT.AND P3, PT, R4, 0x79, PT ;  /* 0x000000790400780c */ /* 0x000fc60003f64270 */
[----:B0-----:R-:W4:Y:S04]  /*1fae0*/  LDL.LU R0, [R1+0x121c] ;  /* 0x00121c0001007983 */ /* 0x001f280000300800 */
[----:B------:R0:W-:Y:S04]  /*1faf0*/  @P0 STL [R1+0x5e0], R5 ;  /* 0x0005e00501000387 */ /* 0x0001e80000100800 */
[----:B------:R-:W4:Y:S04]  /*1fb00*/  LDL R27, [R1+0x6c4] ;  /* 0x0006c400011b7983 */ /* 0x000f280000100800 */
[----:B------:R-:W4:Y:S04]  /*1fb10*/  @P3 LDG.E.U16 R2, desc[UR16][R126.64] ;  /* 0x000000107e023981 */ /* 0x000f28000c1e1500 */
[----:B0-----:R-:W4:Y:S01]  /*1fb20*/  LDL R5, [R1+0x6c8] ;  /* 0x0006c80001057983 */ /* 0x001f220000100800 */
[----:B---3--:R-:W-:Y:S01]  /*1fb30*/  IMAD.MOV.U32 R132, RZ, RZ, R9 ;  /* 0x000000ffff847224 */ /* 0x008fe200078e0009 */
[----:B------:R-:W-:-:S02]  /*1fb40*/  ISETP.GT.AND P5, PT, R4, 0x4a, PT ;  /* 0x0000004a0400780c */ /* 0x000fc40003fa4270 */
[----:B------:R-:W3:Y:S01]  /*1fb50*/  @P3 LDG.E.U16 R163, desc[UR16][R124.64] ;  /* 0x000000107ca33981 */ /* 0x000ee2000c1e1500 */
[----:B--2---:R-:W-:Y:S02]  /*1fb60*/  IMAD.MOV.U32 R9, RZ, RZ, R8 ;  /* 0x000000ffff097224 */ /* 0x004fe400078e0008 */
[----:B------:R-:W-:-:S05]  /*1fb70*/  IMAD.MOV.U32 R8, RZ, RZ, R3 ;  /* 0x000000ffff087224 */ /* 0x000fca00078e0003 */
[----:B------:R-:W2:Y:S01]  /*1fb80*/  @P4 LDG.E.U16 R160, desc[UR16][R8.64] ;  /* 0x0000001008a04981 */ /* 0x000ea2000c1e1500 */
[----:B------:R-:W-:-:S03]  /*1fb90*/  MOV R133, R10 ;  /* 0x0000000a00857202 */ /* 0x000fc60000000f00 */
[----:B------:R-:W-:Y:S04]  /*1fba0*/  STL [R1+0xf28], R128 ;  /* 0x000f288001007387 */ /* 0x000fe80000100800 */
[----:B------:R-:W3:Y:S04]  /*1fbb0*/  @P4 LDG.E.U16 R161, desc[UR16][R132.64] ;  /* 0x0000001084a14981 */ /* 0x000ee8000c1e1500 */
[----:B------:R-:W-:Y:S04]  /*1fbc0*/  STL [R1+0x114c], R128 ;  /* 0x00114c8001007387 */ /* 0x000fe80000100800 */
[----:B------:R-:W-:Y:S04]  /*1fbd0*/  STL [R1+0xf24], R129 ;  /* 0x000f248101007387 */ /* 0x000fe80000100800 */
[----:B------:R-:W-:Y:S04]  /*1fbe0*/  STL [R1+0x1150], R129 ;  /* 0x0011508101007387 */ /* 0x000fe80000100800 */
[----:B------:R-:W3:Y:S04]  /*1fbf0*/  LDL.LU R26, [R1+0xc40] ;  /* 0x000c4000011a7983 */ /* 0x000ee80000300800 */
[----:B------:R-:W3:Y:S04]  /*1fc00*/  LDL.LU R11, [R1+0xc48] ;  /* 0x000c4800010b7983 */ /* 0x000ee80000300800 */
[----:B------:R-:W-:Y:S04]  /*1fc10*/  STL.64 [R1+0x138], R132 ;  /* 0x0001388401007387 */ /* 0x000fe80000100a00 */
[----:B------:R0:W-:Y:S04]  /*1fc20*/  STL.64 [R1+0x140], R8 ;  /* 0x0001400801007387 */ /* 0x0001e80000100a00 */
[----:B0-----:R-:W3:Y:S04]  /*1fc30*/  LDL.LU R9, [R1+0xc60] ;  /* 0x000c600001097983 */ /* 0x001ee80000300800 */
[----:B------:R-:W3:Y:S04]  /*1fc40*/  LDL.LU R8, [R1+0xdc0] ;  /* 0x000dc00001087983 */ /* 0x000ee80000300800 */
[----:B------:R-:W3:Y:S04]  /*1fc50*/  LDL R10, [R1+0x698] ;  /* 0x00069800010a7983 */ /* 0x000ee80000100800 */
[----:B----4-:R-:W4:Y:S04]  /*1fc60*/  @P5 LDG.E.U16 R27, desc[UR16][R138.64] ;  /* 0x000000108a1b5981 */ /* 0x010f28000c1e1500 */
[----:B------:R-:W4:Y:S04]  /*1fc70*/  @P5 LDG.E.U16 R5, desc[UR16][R134.64] ;  /* 0x0000001086055981 */ /* 0x000f28000c1e1500 */
[----:B--2---:R-:W-:Y:S04]  /*1fc80*/  STL [R1+0x1154], R160 ;  /* 0x001154a001007387 */ /* 0x004fe80000100800 */
[----:B------:R0:W-:Y:S04]  /*1fc90*/  STL [R1+0x5b0], R2 ;  /* 0x0005b00201007387 */ /* 0x0001e80000100800 */
[----:B0-----:R-:W2:Y:S04]  /*1fca0*/  LDL.LU R2, [R1+0x1218] ;  /* 0x0012180001027983 */ /* 0x001ea80000300800 */
[----:B------:R-:W-:Y:S04]  /*1fcb0*/  STL [R1+0xf30], R126 ;  /* 0x000f307e01007387 */ /* 0x000fe80000100800 */
[----:B------:R-:W-:Y:S04]  /*1fcc0*/  STL [R1+0x1158], R126 ;  /* 0x0011587e01007387 */ /* 0x000fe80000100800 */
[----:B------:R-:W-:Y:S04]  /*1fcd0*/  STL [R1+0xf2c], R127 ;  /* 0x000f2c7f01007387 */ /* 0x000fe80000100800 */
[----:B------:R-:W-:Y:S01]  /*1fce0*/  STL [R1+0x115c], R127 ;  /* 0x00115c7f01007387 */ /* 0x000fe20000100800 */
[----:B------:R-:W-:-:S03]  /*1fcf0*/  ISETP.GT.AND P0, PT, R4, 0x4b, PT ;  /* 0x0000004b0400780c */ /* 0x000fc60003f04270 */
[----:B---3--:R-:W-:Y:S04]  /*1fd00*/  STL [R1+0x1194], R163 ;  /* 0x001194a301007387 */ /* 0x008fe80000100800 */
[----:B------:R-:W-:Y:S04]  /*1fd10*/  STL [R1+0xf38], R124 ;  /* 0x000f387c01007387 */ /* 0x000fe80000100800 */
[----:B------:R-:W-:Y:S04]  /*1fd20*/  STL [R1+0x1160], R124 ;  /* 0x0011607c01007387 */ /* 0x000fe80000100800 */
[----:B------:R-:W-:Y:S04]  /*1fd30*/  STL [R1+0xf34], R125 ;  /* 0x000f347d01007387 */ /* 0x000fe80000100800 */
[----:B------:R-:W-:Y:S04]  /*1fd40*/  STL [R1+0x1164], R125 ;  /* 0x0011647d01007387 */ /* 0x000fe80000100800 */
[----:B------:R-:W-:Y:S01]  /*1fd50*/  STL [R1+0x1168], R161 ;  /* 0x001168a101007387 */ /* 0x000fe20000100800 */
[----:B------:R-:W-:-:S03]  /*1fd60*/  ISETP.GT.AND P6, PT, R4, 0x52, PT ;  /* 0x000000520400780c */ /* 0x000fc60003fc4270 */
[----:B------:R-:W3:Y:S01]  /*1fd70*/  @P0 LDG.E.U16 R130, desc[UR16][R24.64] ;  /* 0x0000001018820981 */ /* 0x000ee2000c1e1500 */
[----:B------:R-:W-:-:S09]  /*1fd80*/  ISETP.GT.AND P3, PT, R4, 0x5a, PT ;  /* 0x0000005a0400780c */ /* 0x000fd20003f64270 */
[----:B------:R-:W3:Y:S04]  /*1fd90*/  @P6 LDG.E.U16 R10, desc[UR16][R106.64] ;  /* 0x000000106a0a6981 */ /* 0x000ee8000c1e1500 */
[----:B------:R-:W3:Y:S04]  /*1fda0*/  @P3 LDG.E.U16 R0, desc[UR16][R122.64] ;  /* 0x000000107a003981 */ /* 0x000ee8000c1e1500 */
[----:B----4-:R0:W-:Y:S04]  /*1fdb0*/  @P5 STL [R1+0x6c8], R5 ;  /* 0x0006c80501005387 */ /* 0x0101e80000100800 */
[----:B0-----:R-:W4:Y:S04]  /*1fdc0*/  LDL.LU R5, [R1+0xc64] ;  /* 0x000c640001057983 */ /* 0x001f280000300800 */
[----:B------:R-:W3:Y:S04]  /*1fdd0*/  LDL.LU R3, [R1+0xdc4] ;  /* 0x000dc40001037983 */ /* 0x000ee80000300800 */
[----:B------:R0:W-:Y:S02]  /*1fde0*/  @P5 STL [R1+0x6c4], R27 ;  /* 0x0006c41b01005387 */ /* 0x0001e40000100800 */
[----:B0-----:R-:W-:-:S02]  /*1fdf0*/  IMAD.MOV.U32 R27, RZ, RZ, R26 ;  /* 0x000000ffff1b7224 */ /* 0x001fc400078e001a */
[----:B------:R-:W-:-:S05]  /*1fe00*/  IMAD.MOV.U32 R26, RZ, RZ, R11 ;  /* 0x000000ffff1a7224 */ /* 0x000fca00078e000b */
[----:B------:R-:W3:Y:S04]  /*1fe10*/  @P0 LDG.E.U16 R131, desc[UR16][R26.64] ;  /* 0x000000101a830981 */ /* 0x000ee8000c1e1500 */
[----:B--2---:R-:W2:Y:S04]  /*1fe20*/  @P6 LDG.E.U16 R2, desc[UR16][R104.64] ;  /* 0x0000001068026981 */ /* 0x004ea8000c1e1500 */
[----:B------:R-:W-:Y:S01]  /*1fe30*/  STL.64 [R1+0xe0], R26 ;  /* 0x0000e01a01007387 */ /* 0x000fe20000100a00 */
[----:B----4-:R-:W-:-:S03]  /*1fe40*/  IMAD.MOV.U32 R11, RZ, RZ, R5 ;  /* 0x000000ffff0b7224 */ /* 0x010fc600078e0005 */
[----:B---3--:R0:W-:Y:S04]  /*1fe50*/  STL [R1+0x116c], R131 ;  /* 0x00116c8301007387 */ /* 0x0081e80000100800 */
[----:B0-----:R-:W3:Y:S04]  /*1fe60*/  LDL.LU R131, [R1+0x634] ;  /* 0x0006340001837983 */ /* 0x001ee80000300800 */
[----:B------:R0:W-:Y:S04]  /*1fe70*/  STL [R1+0x1170], R130 ;  /* 0x0011708201007387 */ /* 0x0001e80000100800 */
[----:B0-----:R-:W4:Y:S04]  /*1fe80*/  LDL.LU R130, [R1+0x638] ;  /* 0x0006380001827983 */ /* 0x001f280000300800 */
[----:B------:R-:W4:Y:S04]  /*1fe90*/  LDL.LU R161, [R1+0x608] ;  /* 0x0006080001a17983 */ /* 0x000f280000300800 */
[----:B------:R-:W4:Y:S04]  /*1fea0*/  LDL.LU.64 R106, [R1+0x1210] ;  /* 0x00121000016a7983 */ /* 0x000f280000300a00 */
[----:B------:R-:W4:Y:S04]  /*1feb0*/  LDL.LU R125, [R1+0x604] ;  /* 0x00060400017d7983 */ /* 0x000f280000300800 */
[----:B------:R-:W4:Y:S04]  /*1fec0*/  LDL.LU.64 R104, [R1+0x1208] ;  /* 0x0012080001687983 */ /* 0x000f280000300a00 */
[----:B--2---:R0:W-:Y:S04]  /*1fed0*/  STL [R1+0x694], R2 ;  /* 0x0006940201007387 */ /* 0x0041e80000100800 */
[----:B0-----:R-:W2:Y:S04]  /*1fee0*/  LDL.LU R2, [R1+0x1204] ;  /* 0x0012040001027983 */ /* 0x001ea80000300800 */
[----:B------:R-:W-:Y:S04]  /*1fef0*/  STL.64 [R1+0xa8], R8 ;  /* 0x0000a80801007387 */ /* 0x000fe80000100a00 */
[----:B------:R0:W-:Y:S04]  /*1ff00*/  @P6 STL [R1+0x698], R10 ;  /* 0x0006980a01006387 */ /* 0x0001e80000100800 */
[----:B------:R-:W2:Y:S04]  /*1ff10*/  LDL.LU R27, [R1+0xc68] ;  /* 0x000c6800011b7983 */ /* 0x000ea80000300800 */
[----:B------:R-:W2:Y:S01]  /*1ff20*/  LDL.LU R25, [R1+0xdc8] ;  /* 0x000dc80001197983 */ /* 0x000ea20000300800 */
[----:B0-----:R-:W-:-:S03]  /*1ff30*/  IMAD.MOV.U32 R10, RZ, RZ, R3 ;  /* 0x000000ffff0a7224 */ /* 0x001fc600078e0003 */
[----:B------:R-:W2:Y:S04]  /*1ff40*/  LDL.LU R138, [R1+0x5d8] ;  /* 0x0005d800018a7983 */ /* 0x000ea80000300800 */
[----:B------:R-:W2:Y:S04]  /*1ff50*/  LDL.LU R124, [R1+0x5d4] ;  /* 0x0005d400017c7983 */ /* 0x000ea80000300800 */
[----:B------:R-:W2:Y:S04]  /*1ff60*/  LDL.LU R127, [R1+0x5a8] ;  /* 0x0005a800017f7983 */ /* 0x000ea80000300800 */
[----:B------:R-:W-:Y:S04]  /*1ff70*/  STL.64 [R1+0xb0], R10 ;  /* 0x0000b00a01007387 */ /* 0x000fe80000100a00 */
[----:B------:R-:W2:Y:S04]  /*1ff80*/  LDL.LU R160, [R1+0x5a4] ;  /* 0x0005a40001a07983 */ /* 0x000ea80000300800 */
[----:B------:R-:W2:Y:S04]  /*1ff90*/  LDL.LU R144, [R1+0x6b8] ;  /* 0x0006b80001907983 */ /* 0x000ea80000300800 */
[----:B------:R-:W2:Y:S04]  /*1ffa0*/  LDL.LU R147, [R1+0x6b4] ;  /* 0x0006b40001937983 */ /* 0x000ea80000300800 */
[----:B------:R-:W2:Y:S04]  /*1ffb0*/  LDL.LU R158, [R1+0x6b0] ;  /* 0x0006b000019e7983 */ /* 0x000ea80000300800 */
[----:B------:R-:W2:Y:S04]  /*1ffc0*/  LDL.LU R159, [R1+0x6ac] ;  /* 0x0006ac00019f7983 */ /* 0x000ea80000300800 */
[----:B------:R0:W-:Y:S04]  /*1ffd0*/  STL [R1+0x668], R0 ;  /* 0x0006680001007387 */ /* 0x0001e80000100800 */
[----:B0-----:R-:W2:Y:S04]  /*1ffe0*/  LDL.LU R0, [R1+0x1200] ;  /* 0x0012000001007983 */ /* 0x001ea80000300800 */
[----:B------:R-:W2:Y:S04]  /*1fff0*/  LDL.LU R24, [R1+0xc54] ;  /* 0x000c540001187983 */ /* 0x000ea80000300800 */
[----:B------:R-:W2:Y:S04]  /*20000*/  LDL.LU R5, [R1+0xdd0] ;  /* 0x000dd00001057983 */ /* 0x000ea80000300800 */
[----:B------:R-:W2:Y:S04]  /*20010*/  LDL.LU R26, [R1+0xc58] ;  /* 0x000c5800011a7983 */ /* 0x000ea80000300800 */
[----:B------:R-:W2:Y:S04]  /*20020*/  LDL.LU R3, [R1+0xdd4] ;  /* 0x000dd40001037983 */ /* 0x000ea80000300800 */
[----:B------:R-:W-:Y:S04]  /*20030*/  STL [R1+0xf40], R122 ;  /* 0x000f407a01007387 */ /* 0x000fe80000100800 */
[----:B------:R0:W-:Y:S04]  /*20040*/  STL [R1+0x1174], R122 ;  /* 0x0011747a01007387 */ /* 0x0001e80000100800 */
[----:B0-----:R-:W2:Y:S01]  /*20050*/  LDL.LU R122, [R1+0x664] ;  /* 0x00066400017a7983 */ /* 0x001ea20000300800 */
[----:B------:R-:W-:-:S13]  /*20060*/  ISETP.GT.AND P4, PT, R4, 0x62, PT ;  /* 0x000000620400780c */ /* 0x000fda0003f84270 */
[----:B---3--:R-:W3:Y:S04]  /*20070*/  @P4 LDG.E.U16 R131, desc[UR16][R116.64] ;  /* 0x0000001074834981 */ /* 0x008ee8000c1e1500 */
[----:B----4-:R-:W4:Y:S04]  /*20080*/  @P4 LDG.E.U16 R130, desc[UR16][R118.64] ;  /* 0x0000001076824981 */ /* 0x010f28000c1e1500 */
[----:B--2---:R-:W2:Y:S04]  /*20090*/  @P3 LDG.E.U16 R122, desc[UR16][R120.64] ;  /* 0x00000010787a3981 */ /* 0x004ea8000c1e1500 */
[----:B------:R-:W-:Y:S04]  /*200a0*/  STL [R1+0xf3c], R123 ;  /* 0x000f3c7b01007387 */ /* 0x000fe80000100800 */
[----:B------:R-:W-:Y:S01]  /*200b0*/  STL [R1+0x1178], R123 ;  /* 0x0011787b01007387 */ /* 0x000fe20000100800 */
[----:B------:R-:W-:-:S02]  /*200c0*/  IMAD.MOV.U32 R128, RZ, RZ, R25 ;  /* 0x000000ffff807224 */ /* 0x000fc400078e0019 */
[----:B------:R-:W-:Y:S01]  /*200d0*/  IMAD.MOV.U32 R129, RZ, RZ, R27 ;  /* 0x000000ffff817224 */ /* 0x000fe200078e001b */
[----:B--2---:R-:W-:Y:S04]  /*200e0*/  STL [R1+0x117c], R122 ;  /* 0x00117c7a01007387 */ /* 0x004fe80000100800 */
[----:B------:R-:W-:Y:S04]  /*200f0*/  STL [R1+0xf48], R120 ;  /* 0x000f487801007387 */ /* 0x000fe80000100800 */
[----:B------:R-:W-:Y:S04]  /*20100*/  STL [R1+0x1180], R120 ;  /* 0x0011807801007387 */ /* 0x000fe80000100800 */
[----:B------:R-:W-:Y:S04]  /*20110*/  STL [R1+0xf44], R121 ;  /* 0x000f447901007387 */ /* 0x000fe80000100800 */
[----:B------:R-:W-:Y:S04]  /*20120*/  STL [R1+0x1184], R121 ;  /* 0x0011847901007387 */ /* 0x000fe80000100800 */
[----:B----4-:R-:W-:Y:S04]  /*20130*/  STL [R1+0x1188], R130 ;  /* 0x0011888201007387 */ /* 0x010fe80000100800 */
[----:B------:R-:W-:Y:S04]  /*20140*/  STL [R1+0xf50], R118 ;  /* 0x000f507601007387 */ /* 0x000fe80000100800 */
[----:B------:R-:W-:Y:S04]  /*20150*/  STL [R1+0x118c], R118 ;  /* 0x00118c7601007387 */ /* 0x000fe80000100800 */
[----:B------:R-:W-:Y:S04]  /*20160*/  STL [R1+0xf4c], R119 ;  /* 0x000f4c7701007387 */ /* 0x000fe80000100800 */
[----:B------:R0:W-:Y:S04]  /*20170*/  STL [R1+0x1198], R119 ;  /* 0x0011987701007387 */ /* 0x0001e80000100800 */
[----:B---3--:R-:W-:Y:S04]  /*20180*/  STL [R1+0x119c], R131 ;  /* 0x00119c8301007387 */ /* 0x008fe80000100800 */
[----:B------:R-:W-:Y:S04]  /*20190*/  STL [R1+0xf58], R116 ;  /* 0x000f587401007387 */ /* 0x000fe80000100800 */
[----:B------:R-:W-:Y:S04]  /*201a0*/  STL [R1+0xf54], R117 ;  /* 0x000f547501007387 */ /* 0x000fe80000100800 */
[----:B------:R-:W2:Y:S04]  /*201b0*/  LDL.LU R27, [R1+0xc6c] ;  /* 0x000c6c00011b7983 */ /* 0x000ea80000300800 */
[----:B------:R-:W3:Y:S04]  /*201c0*/  LDL.LU R25, [R1+0xdcc] ;  /* 0x000dcc0001197983 */ /* 0x000ee80000300800 */
[----:B------:R-:W4:Y:S04]  /*201d0*/  LDL.LU R133, [R1+0x690] ;  /* 0x0006900001857983 */ /* 0x000f280000300800 */
[----:B------:R-:W-:Y:S01]  /*201e0*/  STL [R1+0xf60], R114 ;  /* 0x000f607201007387 */ /* 0x000fe20000100800 */
[----:B0-----:R-:W-:-:S03]  /*201f0*/  IMAD.MOV.U32 R119, RZ, RZ, R24 ;  /* 0x000000ffff777224 */ /* 0x001fc600078e0018 */
[----:B------:R-:W-:Y:S01]  /*20200*/  STL.64 [R1+0xb8], R128 ;  /* 0x0000b88001007387 */ /* 0x000fe20000100a00 */
[----:B------:R-:W-:-:S03]  /*20210*/  IMAD.MOV.U32 R118, RZ, RZ, R5 ;  /* 0x000000ffff767224 */ /* 0x000fc600078e0005 */
[----:B------:R-:W-:Y:S04]  /*20220*/  STL [R1+0xf5c], R115 ;  /* 0x000f5c7301007387 */ /* 0x000fe80000100800 */
[----:B------:R-:W-:Y:S04]  /*20230*/  STL [R1+0xf68], R112 ;  /* 0x000f687001007387 */ /* 0x000fe80000100800 */
[----:B------:R-:W-:Y:S04]  /*20240*/  STL [R1+0xf64], R113 ;  /* 0x000f647101007387 */ /* 0x000fe80000100800 */
[----:B------:R-:W4:Y:S04]  /*20250*/  LDL.LU R24, [R1+0xc70] ;  /* 0x000c700001187983 */ /* 0x000f280000300800 */
[----:B------:R-:W4:Y:S01]  /*20260*/  LDL.LU R5, [R1+0xdd8] ;  /* 0x000dd80001057983 */ /* 0x000f220000300800 */
[----:B------:R-:W-:-:S02]  /*20270*/  ISETP.GT.AND P0, PT, R4, 0x6a, PT ;  /* 0x0000006a0400780c */ /* 0x000fc40003f04270 */
[----:B------:R-:W-:Y:S01]  /*20280*/  ISETP.GT.AND P4, PT, R4, 0x4c, PT ;  /* 0x0000004c0400780c */ /* 0x000fe20003f84270 */
[----:B------:R-:W4:Y:S04]  /*20290*/  LDL.LU R132, [R1+0x68c] ;  /* 0x00068c0001847983 */ /* 0x000f280000300800 */
[----:B------:R2:W-:Y:S01]  /*202a0*/  STL.64 [R1+0xc8], R118 ;  /* 0x0000c87601007387 */ /* 0x0005e20000100a00 */
[----:B------:R-:W-:-:S03]  /*202b0*/  IMAD.MOV.U32 R121, RZ, RZ, R26 ;  /* 0x000000ffff797224 */ /* 0x000fc600078e001a */
[----:B------:R-:W-:Y:S01]  /*202c0*/  STL [R1+0xf70], R110 ;  /* 0x000f706e01007387 */ /* 0x000fe20000100800 */
[----:B------:R-:W-:-:S03]  /*202d0*/  IMAD.MOV.U32 R120, RZ, RZ, R3 ;  /* 0x000000ffff787224 */ /* 0x000fc600078e0003 */
[----:B------:R-:W-:Y:S04]  /*202e0*/  STL [R1+0xf6c], R111 ;  /* 0x000f6c6f01007387 */ /* 0x000fe80000100800 */
[----:B------:R-:W-:Y:S01]  /*202f0*/  STL [R1+0xf78], R108 ;  /* 0x000f786c01007387 */ /* 0x000fe20000100800 */
[----:B------:R-:W-:-:S03]  /*20300*/  ISETP.GT.AND P6, PT, R4, 0x53, PT ;  /* 0x000000530400780c */ /* 0x000fc60003fc4270 */
[----:B------:R-:W-:Y:S04]  /*20310*/  STL [R1+0xf74], R109 ;  /* 0x000f746d01007387 */ /* 0x000fe80000100800 */
[----:B------:R-:W4:Y:S04]  /*20320*/  LDL.LU R26, [R1+0xc74] ;  /* 0x000c7400011a7983 */ /* 0x000f280000300800 */
[----:B------:R-:W4:Y:S04]  /*20330*/  LDL.LU R3, [R1+0xddc] ;  /* 0x000ddc0001037983 */ /* 0x000f280000300800 */
[----:B------:R-:W4:Y:S04]  /*20340*/  @P0 LDG.E.U16 R161, desc[UR16][R114.64] ;  /* 0x0000001072a10981 */ /* 0x000f28000c1e1500 */
[----:B------:R-:W4:Y:S01]  /*20350*/  @P0 LDG.E.U16 R125, desc[UR16][R112.64] ;  /* 0x00000010707d0981 */ /* 0x000f22000c1e1500 */
[----:B------:R-:W-:-:S03]  /*20360*/  ISETP.GT.AND P0, PT, R4, 0x4d, PT ;  /* 0x0000004d0400780c */ /* 0x000fc60003f04270 */
[----:B------:R-:W4:Y:S04]  /*20370*/  LDL.LU R135, [R1+0x660] ;  /* 0x0006600001877983 */ /* 0x000f280000300800 */
[----:B------:R-:W-:Y:S04]  /*20380*/  STL.64 [R1+0xd0], R120 ;  /* 0x0000d07801007387 */ /* 0x000fe80000100a00 */
[----:B------:R-:W4:Y:S04]  /*20390*/  LDL.LU R134, [R1+0x65c] ;  /* 0x00065c0001867983 */ /* 0x000f280000300800 */
[----:B------:R-:W4:Y:S04]  /*203a0*/  LDL.LU R137, [R1+0x630] ;  /* 0x0006300001897983 */ /* 0x000f280000300800 */
[----:B------:R2:W4:Y:S04]  /*203b0*/  @P4 LDG.E.U16 R147, desc[UR16][R118.64] ;  /* 0x0000001076934981 */ /* 0x000528000c1e1500 */
[----:B------:R-:W4:Y:S04]  /*203c0*/  LDL.LU R145, [R1+0x62c] ;  /* 0x00062c0001917983 */ /* 0x000f280000300800 */
[----:B------:R-:W-:Y:S04]  /*203d0*/  STL [R1+0xf80], R106 ;  /* 0x000f806a01007387 */ /* 0x000fe80000100800 */
[----:B------:R-:W-:Y:S04]  /*203e0*/  STL [R1+0xf7c], R107 ;  /* 0x000f7c6b01007387 */ /* 0x000fe80000100800 */
[----:B------:R-:W-:Y:S04]  /*203f0*/  STL [R1+0xf88], R104 ;  /* 0x000f886801007387 */ /* 0x000fe80000100800 */
[----:B------:R-:W-:Y:S04]  /*20400*/  STL [R1+0xf84], R105 ;  /* 0x000f846901007387 */ /* 0x000fe80000100800 */
[----:B------:R-:W4:Y:S01]  /*20410*/  @P4 LDG.E.U16 R144, desc[UR16][R120.64] ;  /* 0x0000001078904981 */ /* 0x000f22000c1e1500 */
[----:B------:R-:W-:-:S03]  /*20420*/  ISETP.GT.AND P5, PT, R4, 0x72, PT ;  /* 0x000000720400780c */ /* 0x000fc60003fa4270 */
[----:B------:R-:W4:Y:S10]  /*20430*/  @P0 LDG.E.U16 R159, desc[UR16][R128.64] ;  /* 0x00000010809f0981 */ /* 0x000f34000c1e1500 */
[----:B------:R-:W4:Y:S04]  /*20440*/  @P5 LDG.E.U16 R138, desc[UR16][R110.64] ;  /* 0x000000106e8a5981 */ /* 0x000f28000c1e1500 */
[----:B------:R-:W4:Y:S01]  /*20450*/  @P5 LDG.E.U16 R124, desc[UR16][R108.64] ;  /* 0x000000106c7c5981 */ /* 0x000f22000c1e1500 */
[----:B--2---:R-:W-:-:S02]  /*20460*/  IMAD.MOV.U32 R119, RZ, RZ, R27 ;  /* 0x000000ffff777224 */ /* 0x004fc400078e001b */
[----:B---3--:R-:W-:Y:S01]  /*20470*/  IMAD.MOV.U32 R118, RZ, RZ, R25 ;  /* 0x000000ffff767224 */ /* 0x008fe200078e0019 */
[----:B----4-:R-:W2:Y:S04]  /*20480*/  @P6 LDG.E.U16 R133, desc[UR16][R86.64] ;  /* 0x0000001056856981 */ /* 0x010ea8000c1e1500 */
[----:B------:R0:W-:Y:S04]  /*20490*/  STL.64 [R1+0xc0], R118 ;  /* 0x0000c07601007387 */ /* 0x0001e80000100a00 */
[----:B------:R-:W3:Y:S04]  /*204a0*/  LDL.LU R143, [R1+0x600] ;  /* 0x00060000018f7983 */ /* 0x000ee80000300800 */
[----:B------:R1:W4:Y:S04]  /*204b0*/  @P0 LDG.E.U16 R158, desc[UR16][R118.64] ;  /* 0x00000010769e0981 */ /* 0x000328000c1e1500 */
[----:B------:R-:W2:Y:S04]  /*204c0*/  LDL.LU.64 R86, [R1+0x11f8] ;  /* 0x0011f80001567983 */ /* 0x000ea80000300a00 */
[----:B0-----:R-:W1:Y:S01]  /*204d0*/  LDL.LU R118, [R1+0xc78] ;  /* 0x000c780001767983 */ /* 0x001e620000300800 */
[----:B------:R-:W-:-:S02]  /*204e0*/  IMAD.MOV.U32 R25, RZ, RZ, R24 ;  /* 0x000000ffff197224 */ /* 0x000fc400078e0018 */
[----:B------:R-:W-:Y:S02]  /*204f0*/  IMAD.MOV.U32 R24, RZ, RZ, R5 ;  /* 0x000000ffff187224 */ /* 0x000fe400078e0005 */
[----:B------:R-:W2:Y:S04]  /*20500*/  LDL.LU R5, [R1+0xde0] ;  /* 0x000de00001057983 */ /* 0x000ea80000300800 */
[----:B------:R-:W3:Y:S04]  /*20510*/  LDL.LU R142, [R1+0x5fc] ;  /* 0x0005fc00018e7983 */ /* 0x000ee80000300800 */
[----:B------:R-:W3:Y:S04]  /*20520*/  @P6 LDG.E.U16 R132, desc[UR16][R84.64] ;  /* 0x0000001054846981 */ /* 0x000ee8000c1e1500 */
[----:B------:R-:W3:Y:S04]  /*20530*/  LDL.LU.64 R84, [R1+0x11f0] ;  /* 0x0011f00001547983 */ /* 0x000ee80000300a00 */
[----:B------:R-:W-:Y:S04]  /*20540*/  STL.64 [R1+0x118], R24 ;  /* 0x0001181801007387 */ /* 0x000fe80000100a00 */
        /* <DEDUP_REMOVED lines=10> */
[----:B------:R-:W4:Y:S04]  /*205f0*/  LDL.LU R141, [R1+0x59c] ;  /* 0x00059c00018d7983 */ /* 0x000f280000300800 */
[----:B------:R-:W4:Y:S04]  /*20600*/  LDL.LU R146, [R1+0x688] ;  /* 0x0006880001927983 */ /* 0x000f280000300800 */
[----:B------:R-:W4:Y:S04]  /*20610*/  LDL.LU R149, [R1+0x684] ;  /* 0x0006840001957983 */ /* 0x000f280000300800 */
        /* <DEDUP_REMOVED lines=8> */
[----:B------:R-:W4:Y:S01]  /*206a0*/  LDL.LU R126, [R1+0xc84] ;  /* 0x000c8400017e7983 */ /* 0x000f220000300800 */
[----:B-1----:R-:W-:Y:S01]  /*206b0*/  IMAD.MOV.U32 R119, RZ, RZ, R118 ;  /* 0x000000ffff777224 */ /* 0x002fe200078e0076 */
[----:B--2---:R-:W-:-:S02]  /*206c0*/  MOV R118, R5 ;  /* 0x0000000500767202 */ /* 0x004fc40000000f00 */
[----:B------:R-:W2:Y:S01]  /*206d0*/  LDL.LU R5, [R1+0xdec] ;  /* 0x000dec0001057983 */ /* 0x000ea20000300800 */
[----:B------:R-:W-:-:S03]  /*206e0*/  ISETP.GT.AND P5, PT, R4, 0x5b, PT ;  /* 0x0000005b0400780c */ /* 0x000fc60003fa4270 */
[----:B------:R-:W2:Y:S04]  /*206f0*/  LDL.LU R148, [R1+0x658] ;  /* 0x0006580001947983 */ /* 0x000ea80000300800 */
[----:B------:R-:W2:Y:S04]  /*20700*/  LDL.LU R151, [R1+0x654] ;  /* 0x0006540001977983 */ /* 0x000ea80000300800 */
[----:B------:R-:W2:Y:S04]  /*20710*/  LDL.LU R150, [R1+0x628] ;  /* 0x0006280001967983 */ /* 0x000ea80000300800 */
[----:B------:R-:W2:Y:S04]  /*20720*/  @P5 LDG.E.U16 R135, desc[UR16][R102.64] ;  /* 0x0000001066875981 */ /* 0x000ea8000c1e1500 */
[----:B------:R-:W2:Y:S01]  /*20730*/  @P5 LDG.E.U16 R134, desc[UR16][R100.64] ;  /* 0x0000001064865981 */ /* 0x000ea2000c1e1500 */
[----:B------:R-:W-:-:S03]  /*20740*/  ISETP.GT.AND P5, PT, R4, 0x54, PT ;  /* 0x000000540400780c */ /* 0x000fc60003fa4270 */
[----:B------:R-:W-:Y:S04]  /*20750*/  STL.64 [R1+0x128], R118 ;  /* 0x0001287601007387 */ /* 0x000fe80000100a00 */
[----:B------:R-:W-:Y:S04]  /*20760*/  STL [R1+0xfb4], R94 ;  /* 0x000fb45e01007387 */ /* 0x000fe80000100800 */
[----:B------:R-:W-:Y:S04]  /*20770*/  STL [R1+0xfb0], R95 ;  /* 0x000fb05f01007387 */ /* 0x000fe80000100800 */
[----:B------:R-:W-:Y:S04]  /*20780*/  STL [R1+0xfbc], R92 ;  /* 0x000fbc5c01007387 */ /* 0x000fe80000100800 */
[----:B------:R-:W-:Y:S04]  /*20790*/  STL [R1+0xfb8], R93 ;  /* 0x000fb85d01007387 */ /* 0x000fe80000100800 */
[----:B------:R-:W2:Y:S04]  /*207a0*/  LDL.LU R153, [R1+0x624] ;  /* 0x0006240001997983 */ /* 0x000ea80000300800 */
[----:B------:R-:W-:Y:S04]  /*207b0*/  STL [R1+0xfc4], R90 ;  /* 0x000fc45a01007387 */ /* 0x000fe80000100800 */
[----:B---3--:R-:W-:Y:S04]  /*207c0*/  STL.64 [R1+0x130], R120 ;  /* 0x0001307801007387 */ /* 0x008fe80000100a00 */
[----:B------:R-:W-:Y:S04]  /*207d0*/  STL [R1+0xfc0], R91 ;  /* 0x000fc05b01007387 */ /* 0x000fe80000100800 */
[----:B------:R-:W-:Y:S04]  /*207e0*/  STL [R1+0xfcc], R88 ;  /* 0x000fcc5801007387 */ /* 0x000fe80000100800 */
[----:B------:R-:W-:Y:S04]  /*207f0*/  STL [R1+0xfc8], R89 ;  /* 0x000fc85901007387 */ /* 0x000fe80000100800 */
[----:B----4-:R-:W3:Y:S04]  /*20800*/  @P5 LDG.E.U16 R146, desc[UR16][R66.64] ;  /* 0x0000001042925981 */ /* 0x010ee8000c1e1500 */
[----:B------:R-:W4:Y:S04]  /*20810*/  @P5 LDG.E.U16 R149, desc[UR16][R64.64] ;  /* 0x0000001040955981 */ /* 0x000f28000c1e1500 */
[----:B------:R-:W3:Y:S04]  /*20820*/  LDL.LU.64 R66, [R1+0x11e8] ;  /* 0x0011e80001427983 */ /* 0x000ee80000300a00 */
[----:B------:R-:W-:Y:S01]  /*20830*/  STL.64 [R1+0x198], R122 ;  /* 0x0001987a01007387 */ /* 0x000fe20000100a00 */
[----:B------:R-:W-:-:S02]  /*20840*/  IMAD.MOV.U32 R129, RZ, RZ, R126 ;  /* 0x000000ffff817224 */ /* 0x000fc400078e007e */
[----:B--2---:R-:W-:-:S05]  /*20850*/  IMAD.MOV.U32 R128, RZ, RZ, R5 ;  /* 0x000000ffff807224 */ /* 0x004fca00078e0005 */
[----:B------:R-:W-:Y:S04]  /*20860*/  STL.64 [R1+0x1a0], R128 ;  /* 0x0001a08001007387 */ /* 0x000fe80000100a00 */
[----:B------:R-:W-:Y:S04]  /*20870*/  STL [R1+0xfd4], R86 ;  /* 0x000fd45601007387 */ /* 0x000fe80000100800 */
[----:B------:R-:W-:Y:S04]  /*20880*/  STL [R1+0xfd0], R87 ;  /* 0x000fd05701007387 */ /* 0x000fe80000100800 */
[----:B------:R0:W-:Y:S04]  /*20890*/  STL [R1+0xfdc], R84 ;  /* 0x000fdc5401007387 */ /* 0x0001e80000100800 */
[----:B------:R-:W-:Y:S04]  /*208a0*/  STL [R1+0xfd8], R85 ;  /* 0x000fd85501007387 */ /* 0x000fe80000100800 */
[----:B------:R-:W2:Y:S01]  /*208b0*/  LDL.LU.64 R64, [R1+0x11e0] ;  /* 0x0011e00001407983 */ /* 0x000ea20000300a00 */
[----:B------:R-:W-:-:S02]  /*208c0*/  ISETP.GT.AND P3, PT, R4, 0x7a, PT ;  /* 0x0000007a0400780c */ /* 0x000fc40003f64270 */
[----:B------:R-:W-:-:S11]  /*208d0*/  ISETP.GT.AND P0, PT, R4, 0x6b, PT ;  /* 0x0000006b0400780c */ /* 0x000fd60003f04270 */
[----:B------:R-:W4:Y:S04]  /*208e0*/  @P3 LDG.E.U16 R127, desc[UR16][R106.64] ;  /* 0x000000106a7f3981 */ /* 0x000f28000c1e1500 */
[----:B------:R-:W4:Y:S01]  /*208f0*/  @P3 LDG.E.U16 R160, desc[UR16][R104.64] ;  /* 0x0000001068a03981 */ /* 0x000f22000c1e1500 */
[----:B------:R-:W-:-:S03]  /*20900*/  ISETP.GT.AND P3, PT, R4, 0x63, PT ;  /* 0x000000630400780c */ /* 0x000fc60003f64270 */
[----:B------:R-:W4:Y:S04]  /*20910*/  @P0 LDG.E.U16 R143, desc[UR16][R94.64] ;  /* 0x000000105e8f0981 */ /* 0x000f28000c1e1500 */
[----:B------:R-:W4:Y:S01]  /*20920*/  @P0 LDG.E.U16 R142, desc[UR16][R92.64] ;  /* 0x000000105c8e0981 */ /* 0x000f22000c1e1500 */
[----:B------:R-:W-:-:S05]  /*20930*/  ISETP.GT.AND P0, PT, R4, 0x5c, PT ;  /* 0x0000005c0400780c */ /* 0x000fca0003f04270 */
[----:B------:R-:W4:Y:S04]  /*20940*/  @P3 LDG.E.U16 R137, desc[UR16][R98.64] ;  /* 0x0000001062893981 */ /* 0x000f28000c1e1500 */
[----:B------:R-:W4:Y:S01]  /*20950*/  @P3 LDG.E.U16 R145, desc[UR16][R96.64] ;  /* 0x0000001060913981 */ /* 0x000f22000c1e1500 */
[----:B------:R-:W-:-:S03]  /*20960*/  ISETP.GT.AND P3, PT, R4, 0x7b, PT ;  /* 0x0000007b0400780c */ /* 0x000fc60003f64270 */
[----:B------:R-:W-:Y:S04]  /*20970*/  STL [R1+0xfe4], R82 ;  /* 0x000fe45201007387 */ /* 0x000fe80000100800 */
[----:B------:R-:W4:Y:S04]  /*20980*/  @P0 LDG.E.U16 R148, desc[UR16][R82.64] ;  /* 0x0000001052940981 */ /* 0x000f28000c1e1500 */
[----:B------:R-:W-:Y:S04]  /*20990*/  STL [R1+0xfe0], R83 ;  /* 0x000fe05301007387 */ /* 0x000fe80000100800 */
[----:B------:R-:W4:Y:S01]  /*209a0*/  @P0 LDG.E.U16 R151, desc[UR16][R80.64] ;  /* 0x0000001050970981 */ /* 0x000f22000c1e1500 */
[----:B------:R-:W-:-:S03]  /*209b0*/  ISETP.GT.AND P0, PT, R4, 0x55, PT ;  /* 0x000000550400780c */ /* 0x000fc60003f04270 */
[----:B------:R1:W-:Y:S04]  /*209c0*/  STL [R1+0xfec], R80 ;  /* 0x000fec5001007387 */ /* 0x0003e80000100800 */
[----:B------:R-:W-:Y:S04]  /*209d0*/  STL [R1+0xfe8], R81 ;  /* 0x000fe85101007387 */ /* 0x000fe80000100800 */
[----:B------:R-:W-:Y:S04]  /*209e0*/  STL [R1+0xff4], R78 ;  /* 0x000ff44e01007387 */ /* 0x000fe80000100800 */
[----:B------:R-:W-:Y:S04]  /*209f0*/  STL [R1+0xff0], R79 ;  /* 0x000ff04f01007387 */ /* 0x000fe80000100800 */
[----:B------:R-:W-:Y:S04]  /*20a00*/  STL [R1+0xffc], R76 ;  /* 0x000ffc4c01007387 */ /* 0x000fe80000100800 */
[----:B------:R0:W-:Y:S04]  /*20a10*/  STL [R1+0xff8], R77 ;  /* 0x000ff84d01007387 */ /* 0x0001e80000100800 */
[----:B------:R0:W4:Y:S04]  /*20a20*/  @P3 LDG.E.U16 R141, desc[UR16][R84.64] ;  /* 0x00000010548d3981 */ /* 0x000128000c1e1500 */
[----:B------:R-:W-:Y:S04]  /*20a30*/  STL [R1+0x1004], R74 ;  /* 0x0010044a01007387 */ /* 0x000fe80000100800 */
[----:B------:R-:W-:Y:S01]  /*20a40*/  STL [R1+0x1000], R75 ;  /* 0x0010004b01007387 */ /* 0x000fe20000100800 */
[----:B0-----:R-:W-:-:S03]  /*20a50*/  PRMT R84, RZ, 0x7610, R84 ;  /* 0x00007610ff547816 */ /* 0x001fc60000000054 */
[----:B------:R-:W-:Y:S01]  /*20a60*/  STL [R1+0x100c], R72 ;  /* 0x00100c4801007387 */ /* 0x000fe20000100800 */
[----:B-1----:R-:W-:-:S03]  /*20a70*/  PRMT R80, RZ, 0x7610, R80 ;  /* 0x00007610ff507816 */ /* 0x002fc60000000050 */
[----:B------:R-:W-:Y:S04]  /*20a80*/  STL [R1+0x1008], R73 ;  /* 0x0010084901007387 */ /* 0x000fe80000100800 */
[----:B------:R-:W-:Y:S04]  /*20a90*/  STL [R1+0x1014], R70 ;  /* 0x0010144601007387 */ /* 0x000fe80000100800 */
[----:B------:R-:W-:Y:S04]  /*20aa0*/  STL [R1+0x1010], R71 ;  /* 0x0010104701007387 */ /* 0x000fe80000100800 */
[----:B------:R-:W-:Y:S04]  /*20ab0*/  STL [R1+0x101c], R68 ;  /* 0x00101c4401007387 */ /* 0x000fe80000100800 */
[----:B------:R0:W-:Y:S04]  /*20ac0*/  STL [R1+0x1018], R69 ;  /* 0x0010184501007387 */ /* 0x0001e80000100800 */
[----:B------:R-:W4:Y:S04]  /*20ad0*/  @P0 LDG.E.U16 R84, desc[UR16][R46.64] ;  /* 0x000000102e540981 */ /* 0x000f28000c1e1500 */
[----:B------:R-:W4:Y:S01]  /*20ae0*/  @P0 LDG.E.U16 R80, desc[UR16][R44.64] ;  /* 0x000000102c500981 */ /* 0x000f22000c1e1500 */
[----:B------:R-:W-:-:S03]  /*20af0*/  ISETP.GT.AND P4, PT, R4, 0x73, PT ;  /* 0x000000730400780c */ /* 0x000fc60003f84270 */
[----:B------:R-:W4:Y:S04]  /*20b00*/  @P3 LDG.E.U16 R139, desc[UR16][R86.64] ;  /* 0x00000010568b3981 */ /* 0x000f28000c1e1500 */
[----:B------:R-:W4:Y:S04]  /*20b10*/  LDL.LU.64 R46, [R1+0x11d8] ;  /* 0x0011d800012e7983 */ /* 0x000f280000300a00 */
[----:B---3--:R-:W-:Y:S04]  /*20b20*/  STL [R1+0x1024], R66 ;  /* 0x0010244201007387 */ /* 0x008fe80000100800 */
[----:B------:R-:W-:Y:S04]  /*20b30*/  STL [R1+0x1020], R67 ;  /* 0x0010204301007387 */ /* 0x000fe80000100800 */
[----:B------:R-:W3:Y:S04]  /*20b40*/  @P4 LDG.E.U16 R3, desc[UR16][R90.64] ;  /* 0x000000105a034981 */ /* 0x000ee8000c1e1500 */
[----:B------:R-:W3:Y:S04]  /*20b50*/  @P4 LDG.E.U16 R136, desc[UR16][R88.64] ;  /* 0x0000001058884981 */ /* 0x000ee8000c1e1500 */
[----:B--2---:R-:W-:Y:S04]  /*20b60*/  STL [R1+0x102c], R64 ;  /* 0x00102c4001007387 */ /* 0x004fe80000100800 */
[----:B------:R-:W-:Y:S04]  /*20b70*/  STL [R1+0x1028], R65 ;  /* 0x0010284101007387 */ /* 0x000fe80000100800 */
[----:B------:R-:W2:Y:S01]  /*20b80*/  LDL.LU.64 R44, [R1+0x11d0] ;  /* 0x0011d000012c7983 */ /* 0x000ea20000300a00 */
[----:B------:R-:W-:-:S02]  /*20b90*/  ISETP.GT.AND P4, PT, R4, 0x64, PT ;  /* 0x000000640400780c */ /* 0x000fc40003f84270 */
[----:B------:R-:W-:Y:S02]  /*20ba0*/  ISETP.GT.AND P3, PT, R4, 0x74, PT ;  /* 0x000000740400780c */ /* 0x000fe40003f64270 */
[----:B------:R-:W-:Y:S02]  /*20bb0*/  PRMT R154, RZ, 0x7610, R154 ;  /* 0x00007610ff9a7816 */ /* 0x000fe4000000009a */
[----:B------:R-:W-:-:S07]  /*20bc0*/  PRMT R157, RZ, 0x7610, R157 ;  /* 0x00007610ff9d7816 */ /* 0x000fce000000009d */
[----:B------:R-:W3:Y:S04]  /*20bd0*/  @P4 LDG.E.U16 R150, desc[UR16][R78.64] ;  /* 0x000000104e964981 */ /* 0x000ee8000c1e1500 */
[----:B------:R1:W3:Y:S01]  /*20be0*/  @P4 LDG.E.U16 R153, desc[UR16][R76.64] ;  /* 0x000000104c994981 */ /* 0x0002e2000c1e1500 */
[C---:B------:R-:W-:Y:S02]  /*20bf0*/  ISETP.GT.AND P4, PT, R4.reuse, 0x7c, PT ;  /* 0x0000007c0400780c */ /* 0x040fe40003f84270 */
[C---:B------:R-:W-:Y:S01]  /*20c00*/  ISETP.GT.AND P6, PT, R4.reuse, 0x6c, PT ;  /* 0x0000006c0400780c */ /* 0x040fe20003fc4270 */
[----:B------:R-:W3:Y:S01]  /*20c10*/  @P3 LDG.E.U16 R154, desc[UR16][R70.64] ;  /* 0x00000010469a3981 */ /* 0x000ee2000c1e1500 */
[----:B------:R-:W-:Y:S02]  /*20c20*/  PRMT R156, RZ, 0x7610, R156 ;  /* 0x00007610ff9c7816 */ /* 0x000fe4000000009c */
[----:B------:R-:W-:Y:S01]  /*20c30*/  PRMT R162, RZ, 0x7610, R162 ;  /* 0x00007610ffa27816 */ /* 0x000fe200000000a2 */
[----:B------:R0:W3:Y:S01]  /*20c40*/  @P3 LDG.E.U16 R157, desc[UR16][R68.64] ;  /* 0x00000010449d3981 */ /* 0x0000e2000c1e1500 */
[----:B------:R-:W-:-:S02]  /*20c50*/  ISETP.GT.AND P3, PT, R4, 0x65, PT ;  /* 0x000000650400780c */ /* 0x000fc40003f64270 */
[----:B------:R-:W-:-:S03]  /*20c60*/  PRMT R155, RZ, 0x7610, R155 ;  /* 0x00007610ff9b7816 */ /* 0x000fc6000000009b */
[----:B------:R-:W3:Y:S04]  /*20c70*/  @P4 LDG.E.U16 R156, desc[UR16][R66.64] ;  /* 0x00000010429c4981 */ /* 0x000ee8000c1e1500 */
[----:B------:R-:W3:Y:S01]  /*20c80*/  @P4 LDG.E.U16 R162, desc[UR16][R64.64] ;  /* 0x0000001040a24981 */ /* 0x000ee2000c1e1500 */
[----:B------:R-:W-:Y:S02]  /*20c90*/  ISETP.GT.AND P4, PT, R4, 0x75, PT ;  /* 0x000000750400780c */ /* 0x000fe40003f84270 */
[----:B-1----:R-:W-:Y:S01]  /*20ca0*/  PRMT R77, RZ, 0x7610, R77 ;  /* 0x00007610ff4d7816 */ /* 0x002fe2000000004d */
[----:B------:R1:W3:Y:S01]  /*20cb0*/  @P6 LDG.E.U16 R155, desc[UR16][R72.64] ;  /* 0x00000010489b6981 */ /* 0x0002e2000c1e1500 */
[----:B------:R-:W-:Y:S02]  /*20cc0*/  PRMT R76, RZ, 0x7610, R76 ;  /* 0x00007610ff4c7816 */ /* 0x000fe4000000004c */
[----:B0-----:R-:W-:-:S02]  /*20cd0*/  PRMT R69, RZ, 0x7610, R69 ;  /* 0x00007610ff457816 */ /* 0x001fc40000000045 */
[----:B------:R-:W-:Y:S01]  /*20ce0*/  ISETP.GT.AND P0, PT, R4, 0x3f, PT ;  /* 0x0000003f0400780c */ /* 0x000fe20003f04270 */
[----:B------:R-:W3:Y:S01]  /*20cf0*/  @P3 LDG.E.U16 R77, desc[UR16][R58.64] ;  /* 0x000000103a4d3981 */ /* 0x000ee2000c1e1500 */
[----:B-1----:R-:W-:-:S03]  /*20d00*/  PRMT R73, RZ, 0x7610, R73 ;  /* 0x00007610ff497816 */ /* 0x002fc60000000049 */
[----:B------:R-:W3:Y:S01]  /*20d10*/  @P3 LDG.E.U16 R76, desc[UR16][R56.64] ;  /* 0x00000010384c3981 */ /* 0x000ee2000c1e1500 */
[----:B------:R-:W-:-:S03]  /*20d20*/  ISETP.GT.AND P3, PT, R4, 0x7d, PT ;  /* 0x0000007d0400780c */ /* 0x000fc60003f64270 */
[----:B------:R-:W3:Y:S04]  /*20d30*/  @P4 LDG.E.U16 R69, desc[UR16][R50.64] ;  /* 0x0000001032454981 */ /* 0x000ee8000c1e1500 */
[----:B------:R-:W3:Y:S01]  /*20d40*/  @P4 LDG.E.U16 R73, desc[UR16][R48.64] ;  /* 0x0000001030494981 */ /* 0x000ee2000c1e1500 */
[----:B------:R-:W-:Y:S02]  /*20d50*/  ISETP.GT.AND P4, PT, R4, 0x47, PT ;  /* 0x000000470400780c */ /* 0x000fe40003f84270 */
[----:B------:R-:W-:Y:S02]  /*20d60*/  PRMT R152, RZ, 0x7610, R152 ;  /* 0x00007610ff987816 */ /* 0x000fe40000000098 */
[----:B------:R-:W-:Y:S02]  /*20d70*/  PRMT R85, RZ, 0x7610, R85 ;  /* 0x00007610ff557816 */ /* 0x000fe40000000055 */
[----:B------:R-:W-:-:S02]  /*20d80*/  PRMT R86, RZ, 0x7610, R86 ;  /* 0x00007610ff567816 */ /* 0x000fc40000000056 */
[----:B------:R-:W-:Y:S01]  /*20d90*/  PRMT R72, RZ, 0x7610, R72 ;  /* 0x00007610ff487816 */ /* 0x000fe20000000048 */
[----:B------:R0:W3:Y:S01]  /*20da0*/  @P6 LDG.E.U16 R152, desc[UR16][R74.64] ;  /* 0x000000104a986981 */ /* 0x0000e2000c1e1500 */
[----:B------:R-:W-:Y:S02]  /*20db0*/  PRMT R71, RZ, 0x7610, R71 ;  /* 0x00007610ff477816 */ /* 0x000fe40000000047 */
[C---:B------:R-:W-:Y:S01]  /*20dc0*/  ISETP.GT.AND P5, PT, R4.reuse, 0x5d, PT ;  /* 0x0000005d0400780c */ /* 0x040fe20003fa4270 */
[----:B------:R-:W3:Y:S01]  /*20dd0*/  @P0 LDG.E.U16 R85, desc[UR16][R128.64] ;  /* 0x0000001080550981 */ /* 0x000ee2000c1e1500 */
[----:B------:R-:W-:Y:S02]  /*20de0*/  PRMT R87, RZ, 0x7610, R87 ;  /* 0x00007610ff577816 */ /* 0x000fe40000000057 */
[----:B------:R-:W-:Y:S01]  /*20df0*/  PRMT R88, RZ, 0x7610, R88 ;  /* 0x00007610ff587816 */ /* 0x000fe20000000058 */
[----:B------:R-:W3:Y:S01]  /*20e00*/  @P0 LDG.E.U16 R86, desc[UR16][R122.64] ;  /* 0x000000107a560981 */ /* 0x000ee2000c1e1500 */
[----:B------:R-:W-:-:S02]  /*20e10*/  ISETP.GT.AND P6, PT, R4, 0x6d, PT ;  /* 0x0000006d0400780c */ /* 0x000fc40003fc4270 */
[----:B------:R-:W-:Y:S01]  /*20e20*/  ISETP.GT.AND P0, PT, R4, 0x4f, PT ;  /* 0x0000004f0400780c */ /* 0x000fe20003f04270 */
[----:B------:R-:W-:Y:S01]  /*20e30*/  STL [R1+0x1034], R62 ;  /* 0x0010343e01007387 */ /* 0x000fe20000100800 */
[----:B------:R-:W-:-:S03]  /*20e40*/  PRMT R78, RZ, 0x7610, R78 ;  /* 0x00007610ff4e7816 */ /* 0x000fc6000000004e */
[----:B------:R-:W3:Y:S04]  /*20e50*/  @P4 LDG.E.U16 R87, desc[UR16][R26.64] ;  /* 0x000000101a574981 */ /* 0x000ee8000c1e1500 */
[----:B------:R-:W3:Y:S01]  /*20e60*/  @P4 LDG.E.U16 R88, desc[UR16][R24.64] ;  /* 0x0000001018584981 */ /* 0x000ee2000c1e1500 */
[----:B------:R-:W-:-:S03]  /*20e70*/  ISETP.GT.AND P4, PT, R4, 0x57, PT ;  /* 0x000000570400780c */ /* 0x000fc60003f84270 */
[----:B------:R-:W-:Y:S01]  /*20e80*/  STL [R1+0x1030], R63 ;  /* 0x0010303f01007387 */ /* 0x000fe20000100800 */
[----:B0-----:R-:W-:-:S03]  /*20e90*/  PRMT R75, RZ, 0x7610, R75 ;  /* 0x00007610ff4b7816 */ /* 0x001fc6000000004b */
[----:B------:R-:W-:Y:S01]  /*20ea0*/  STL [R1+0x103c], R60 ;  /* 0x00103c3c01007387 */ /* 0x000fe20000100800 */
[----:B------:R-:W-:-:S03]  /*20eb0*/  PRMT R74, RZ, 0x7610, R74 ;  /* 0x00007610ff4a7816 */ /* 0x000fc6000000004a */
[----:B------:R-:W-:Y:S01]  /*20ec0*/  STL [R1+0x1038], R61 ;  /* 0x0010383d01007387 */ /* 0x000fe20000100800 */
[----:B------:R-:W-:-:S03]  /*20ed0*/  PRMT R90, RZ, 0x7610, R90 ;  /* 0x00007610ff5a7816 */ /* 0x000fc6000000005a */
[----:B------:R-:W-:Y:S01]  /*20ee0*/  STL [R1+0x1044], R58 ;  /* 0x0010443a01007387 */ /* 0x000fe20000100800 */
[----:B------:R-:W-:-:S03]  /*20ef0*/  PRMT R91, RZ, 0x7610, R91 ;  /* 0x00007610ff5b7816 */ /* 0x000fc6000000005b */
[----:B------:R0:W-:Y:S01]  /*20f00*/  STL [R1+0x1040], R59 ;  /* 0x0010403b01007387 */ /* 0x0001e20000100800 */
[----:B------:R-:W-:-:S03]  /*20f10*/  PRMT R92, RZ, 0x7610, R92 ;  /* 0x00007610ff5c7816 */ /* 0x000fc6000000005c */
[----:B------:R1:W3:Y:S04]  /*20f20*/  @P5 LDG.E.U16 R78, desc[UR16][R60.64] ;  /* 0x000000103c4e5981 */ /* 0x0002e8000c1e1500 */
[----:B----4-:R-:W4:Y:S01]  /*20f30*/  @P3 LDG.E.U16 R72, desc[UR16][R46.64] ;  /* 0x000000102e483981 */ /* 0x010f22000c1e1500 */
[----:B0-----:R-:W-:Y:S02]  /*20f40*/  PRMT R59, RZ, 0x7610, R59 ;  /* 0x00007610ff3b7816 */ /* 0x001fe4000000003b */
[----:B-1----:R-:W-:Y:S01]  /*20f50*/  PRMT R60, RZ, 0x7610, R60 ;  /* 0x00007610ff3c7816 */ /* 0x002fe2000000003c */
[----:B------:R-:W-:Y:S04]  /*20f60*/  STL [R1+0x104c], R56 ;  /* 0x00104c3801007387 */ /* 0x000fe80000100800 */
[----:B------:R0:W-:Y:S04]  /*20f70*/  STL [R1+0x1048], R57 ;  /* 0x0010483901007387 */ /* 0x0001e80000100800 */
[----:B------:R1:W-:Y:S01]  /*20f80*/  STL [R1+0x1050], R55 ;  /* 0x0010503701007387 */ /* 0x0003e20000100800 */
[----:B------:R-:W-:-:S03]  /*20f90*/  PRMT R89, RZ, 0x7610, R89 ;  /* 0x00007610ff597816 */ /* 0x000fc60000000059 */
[----:B------:R-:W-:Y:S04]  /*20fa0*/  STL.64 [R1+0x1058], R52 ;  /* 0x0010583401007387 */ /* 0x000fe80000100a00 */
[----:B------:R1:W3:Y:S04]  /*20fb0*/  @P6 LDG.E.U16 R75, desc[UR16][R54.64] ;  /* 0x00000010364b6981 */ /* 0x0002e8000c1e1500 */
[----:B------:R-:W3:Y:S01]  /*20fc0*/  @P6 LDG.E.U16 R74, desc[UR16][R52.64] ;  /* 0x00000010344a6981 */ /* 0x000ee2000c1e1500 */
[----:B------:R-:W-:-:S03]  /*20fd0*/  ISETP.GT.AND P6, PT, R4, 0x4e, PT ;  /* 0x0000004e0400780c */ /* 0x000fc60003fc4270 */
[----:B------:R-:W-:Y:S04]  /*20fe0*/  STL.64 [R1+0x1060], R50 ;  /* 0x0010603201007387 */ /* 0x000fe80000100a00 */
[----:B------:R0:W-:Y:S04]  /*20ff0*/  STL.64 [R1+0x1068], R48 ;  /* 0x0010683001007387 */ /* 0x0001e80000100a00 */
[----:B------:R-:W3:Y:S04]  /*21000*/  @P0 LDG.E.U16 R90, desc[UR16][R32.64] ;  /* 0x00000010205a0981 */ /* 0x000ee8000c1e1500 */
[----:B------:R-:W3:Y:S01]  /*21010*/  @P4 LDG.E.U16 R91, desc[UR16][R30.64] ;  /* 0x000000101e5b4981 */ /* 0x000ee2000c1e1500 */
[----:B------:R-:W-:-:S03]  /*21020*/  PRMT R58, RZ, 0x7610, R58 ;  /* 0x00007610ff3a7816 */ /* 0x000fc6000000003a */
[----:B------:R-:W3:Y:S04]  /*21030*/  @P4 LDG.E.U16 R92, desc[UR16][R28.64] ;  /* 0x000000101c5c4981 */ /* 0x000ee8000c1e1500 */
[----:B------:R-:W3:Y:S01]  /*21040*/  LDL.LU.64 R32, [R1+0x11c8] ;  /* 0x0011c80001207983 */ /* 0x000ee20000300a00 */
[----:B0-----:R-:W-:-:S03]  /*21050*/  PRMT R57, RZ, 0x7610, R57 ;  /* 0x00007610ff397816 */ /* 0x001fc60000000039 */
[----:B------:R-:W4:Y:S04]  /*21060*/  @P0 LDG.E.U16 R89, desc[UR16][R6.64] ;  /* 0x0000001006590981 */ /* 0x000f28000c1e1500 */
[----:B------:R-:W4:Y:S04]  /*21070*/  @P6 LDG.E.U16 R58, desc[UR16][R8.64] ;  /* 0x00000010083a6981 */ /* 0x000f28000c1e1500 */
[----:B------:R-:W4:Y:S01]  /*21080*/  @P6 LDG.E.U16 R57, desc[UR16][R10.64] ;  /* 0x000000100a396981 */ /* 0x000f22000c1e1500 */
[----:B------:R-:W-:-:S06]  /*21090*/  PRMT R79, RZ, 0x7610, R79 ;  /* 0x00007610ff4f7816 */ /* 0x000fcc000000004f */
[----:B------:R0:W4:Y:S01]  /*210a0*/  @P5 LDG.E.U16 R79, desc[UR16][R62.64] ;  /* 0x000000103e4f5981 */ /* 0x000122000c1e1500 */
[----:B------:R-:W-:Y:S02]  /*210b0*/  ISETP.GT.AND P5, PT, R4, 0x46, PT ;  /* 0x000000460400780c */ /* 0x000fe40003fa4270 */
[----:B-1----:R-:W-:-:S11]  /*210c0*/  PRMT R55, RZ, 0x7610, R55 ;  /* 0x00007610ff377816 */ /* 0x002fd60000000037 */
[----:B------:R-:W4:Y:S04]  /*210d0*/  @P5 LDG.E.U16 R55, desc[UR16][R120.64] ;  /* 0x0000001078375981 */ /* 0x000f28000c1e1500 */
[----:B--2---:R-:W2:Y:S01]  /*210e0*/  @P3 LDG.E.U16 R71, desc[UR16][R44.64] ;  /* 0x000000102c473981 */ /* 0x004ea2000c1e1500 */
[----:B------:R-:W-:-:S13]  /*210f0*/  ISETP.GT.AND P3, PT, R4, 0x56, PT ;  /* 0x000000560400780c */ /* 0x000fda0003f64270 */
[----:B------:R-:W2:Y:S04]  /*21100*/  @P3 LDG.E.U16 R59, desc[UR16][R14.64] ;  /* 0x000000100e3b3981 */ /* 0x000ea8000c1e1500 */
[----:B------:R-:W2:Y:S04]  /*21110*/  @P3 LDG.E.U16 R60, desc[UR16][R12.64] ;  /* 0x000000100c3c3981 */ /* 0x000ea8000c1e1500 */
[----:B------:R-:W2:Y:S04]  /*21120*/  LDL.LU.64 R14, [R1+0x11c0] ;  /* 0x0011c000010e7983 */ /* 0x000ea80000300a00 */
[----:B------:R-:W4:Y:S04]  /*21130*/  LDL.LU.64 R12, [R1+0x11b8] ;  /* 0x0011b800010c7983 */ /* 0x000f280000300a00 */
[----:B------:R-:W4:Y:S04]  /*21140*/  LDL.LU.64 R30, [R1+0x11b0] ;  /* 0x0011b000011e7983 */ /* 0x000f280000300a00 */
[----:B------:R-:W4:Y:S04]  /*21150*/  LDL.LU.64 R28, [R1+0x11a8] ;  /* 0x0011a800011c7983 */ /* 0x000f280000300a00 */
        /* <DEDUP_REMOVED lines=17> */
[----:B------:R-:W-:Y:S01]  /*21270*/  PRMT R56, RZ, 0x7610, R56 ;  /* 0x00007610ff387816 */ /* 0x000fe20000000038 */
[----:B------:R-:W1:Y:S01]  /*21280*/  S2R R49, SR_TID.X ;  /* 0x0000000000317919 */ /* 0x000e620000002100 */
[----:B------:R-:W-:-:S04]  /*21290*/  ISETP.GT.AND P0, PT, R4, 0x5f, PT ;  /* 0x0000005f0400780c */ /* 0x000fc80003f04270 */
[----:B------:R-:W4:Y:S01]  /*212a0*/  @P5 LDG.E.U16 R56, desc[UR16][R118.64] ;  /* 0x0000001076385981 */ /* 0x000f22000c1e1500 */
[C---:B------:R-:W-:Y:S02]  /*212b0*/  ISETP.GT.AND P5, PT, R4.reuse, 0x5e, PT ;  /* 0x0000005e0400780c */ /* 0x040fe40003fa4270 */
[----:B------:R-:W-:Y:S01]  /*212c0*/  ISETP.GT.AND P3, PT, R4, 0x66, PT ;  /* 0x000000660400780c */ /* 0x000fe20003f64270 */
[----:B------:R-:W4:Y:S01]  /*212d0*/  LDL.LU R126, [R1+0x830] ;  /* 0x00083000017e7983 */ /* 0x000f220000300800 */
[----:B------:R-:W-:Y:S02]  /*212e0*/  PRMT R61, RZ, 0x7610, R61 ;  /* 0x00007610ff3d7816 */ /* 0x000fe4000000003d */
[----:B0-----:R-:W-:Y:S01]  /*212f0*/  PRMT R62, RZ, 0x7610, R62 ;  /* 0x00007610ff3e7816 */ /* 0x001fe2000000003e */
[----:B------:R-:W4:Y:S01]  /*21300*/  LDL.LU R81, [R1+0x7f8] ;  /* 0x0007f80001517983 */ /* 0x000f220000300800 */
[----:B------:R-:W-:Y:S02]  /*21310*/  PRMT R93, RZ, 0x7610, R93 ;  /* 0x00007610ff5d7816 */ /* 0x000fe4000000005d */
[----:B------:R-:W-:Y:S01]  /*21320*/  PRMT R94, RZ, 0x7610, R94 ;  /* 0x00007610ff5e7816 */ /* 0x000fe2000000005e */
[----:B------:R-:W4:Y:S01]  /*21330*/  LDL.LU R83, [R1+0x7f4] ;  /* 0x0007f40001537983 */ /* 0x000f220000300800 */
[----:B------:R-:W-:-:S02]  /*21340*/  PRMT R63, RZ, 0x7610, R63 ;  /* 0x00007610ff3f7816 */ /* 0x000fc4000000003f */
[----:B------:R-:W-:Y:S01]  /*21350*/  PRMT R64, RZ, 0x7610, R64 ;  /* 0x00007610ff407816 */ /* 0x000fe20000000040 */
[----:B------:R-:W4:Y:S01]  /*21360*/  @P5 LDG.E.U16 R61, desc[UR16][R42.64] ;  /* 0x000000102a3d5981 */ /* 0x000f22000c1e1500 */
[----:B------:R-:W-:-:S03]  /*21370*/  ISETP.GT.AND P4, PT, R4, 0x67, PT ;  /* 0x000000670400780c */ /* 0x000fc60003f84270 */
[----:B------:R-:W4:Y:S01]  /*21380*/  @P5 LDG.E.U16 R62, desc[UR16][R40.64] ;  /* 0x00000010283e5981 */ /* 0x000f22000c1e1500 */
[----:B------:R-:W-:-:S03]  /*21390*/  ISETP.GT.AND P5, PT, R4, 0x6e, PT ;  /* 0x0000006e0400780c */ /* 0x000fc60003fa4270 */
[----:B------:R-:W4:Y:S04]  /*213a0*/  @P0 LDG.E.U16 R93, desc[UR16][R22.64] ;  /* 0x00000010165d0981 */ /* 0x000f28000c1e1500 */
[----:B------:R-:W4:Y:S01]  /*213b0*/  @P0 LDG.E.U16 R94, desc[UR16][R20.64] ;  /* 0x00000010145e0981 */ /* 0x000f22000c1e1500 */
[----:B------:R-:W-:-:S03]  /*213c0*/  ISETP.GT.AND P0, PT, R4, 0x6f, PT ;  /* 0x0000006f0400780c */ /* 0x000fc60003f04270 */
[----:B------:R-:W4:Y:S01]  /*213d0*/  @P3 LDG.E.U16 R63, desc[UR16][R38.64] ;  /* 0x00000010263f3981 */ /* 0x000f22000c1e1500 */
[----:B------:R-:W-:-:S03]  /*213e0*/  PRMT R95, RZ, 0x7610, R95 ;  /* 0x00007610ff5f7816 */ /* 0x000fc6000000005f */
[----:B------:R-:W4:Y:S01]  /*213f0*/  @P3 LDG.E.U16 R64, desc[UR16][R36.64] ;  /* 0x0000001024403981 */ /* 0x000f22000c1e1500 */
[----:B------:R-:W-:Y:S02]  /*21400*/  ISETP.GT.AND P3, PT, R4, 0x76, PT ;  /* 0x000000760400780c */ /* 0x000fe40003f64270 */
[----:B------:R-:W-:Y:S01]  /*21410*/  PRMT R96, RZ, 0x7610, R96 ;  /* 0x00007610ff607816 */ /* 0x000fe20000000060 */
[----:B------:R-:W4:Y:S01]  /*21420*/  @P4 LDG.E.U16 R95, desc[UR16][R18.64] ;  /* 0x00000010125f4981 */ /* 0x000f22000c1e1500 */
[----:B------:R-:W-:Y:S02]  /*21430*/  PRMT R65, RZ, 0x7610, R65 ;  /* 0x00007610ff417816 */ /* 0x000fe40000000041 */
[----:B------:R-:W-:Y:S01]  /*21440*/  PRMT R66, RZ, 0x7610, R66 ;  /* 0x00007610ff427816 */ /* 0x000fe20000000042 */
[----:B------:R-:W4:Y:S01]  /*21450*/  LDL.LU R82, [R1+0x7c8] ;  /* 0x0007c80001527983 */ /* 0x000f220000300800 */
[----:B------:R-:W-:Y:S02]  /*21460*/  PRMT R97, RZ, 0x7610, R97 ;  /* 0x00007610ff617816 */ /* 0x000fe40000000061 */
[----:B------:R-:W-:Y:S01]  /*21470*/  PRMT R98, RZ, 0x7610, R98 ;  /* 0x00007610ff627816 */ /* 0x000fe20000000062 */
[----:B------:R-:W4:Y:S01]  /*21480*/  @P4 LDG.E.U16 R96, desc[UR16][R16.64] ;  /* 0x0000001010604981 */ /* 0x000f22000c1e1500 */
[----:B------:R-:W-:-:S02]  /*21490*/  PRMT R102, RZ, 0x7610, R102 ;  /* 0x00007610ff667816 */ /* 0x000fc40000000066 */
[----:B------:R-:W-:Y:S01]  /*214a0*/  PRMT R67, RZ, 0x7610, R67 ;  /* 0x00007610ff437816 */ /* 0x000fe20000000043 */
[----:B------:R-:W4:Y:S01]  /*214b0*/  @P5 LDG.E.U16 R65, desc[UR16][R34.64] ;  /* 0x0000001022415981 */ /* 0x000f22000c1e1500 */
[----:B------:R-:W-:-:S03]  /*214c0*/  ISETP.GT.AND P4, PT, R4, 0x77, PT ;  /* 0x000000770400780c */ /* 0x000fc60003f84270 */
[----:B---3--:R-:W3:Y:S01]  /*214d0*/  @P5 LDG.E.U16 R66, desc[UR16][R32.64] ;  /* 0x0000001020425981 */ /* 0x008ee2000c1e1500 */
[----:B------:R-:W-:Y:S02]  /*214e0*/  ISETP.GT.AND P5, PT, R4, 0x7e, PT ;  /* 0x0000007e0400780c */ /* 0x000fe40003fa4270 */
[----:B-1----:R-:W-:Y:S01]  /*214f0*/  LOP3.LUT R49, R49, 0x7f, RZ, 0xc0, !PT ;  /* 0x0000007f31317812 */ /* 0x002fe200078ec0ff */
[----:B------:R-:W3:Y:S01]  /*21500*/  LDL.LU R131, [R1+0x7c4] ;  /* 0x0007c40001837983 */ /* 0x000ee20000300800 */
[----:B------:R-:W-:Y:S02]  /*21510*/  PRMT R99, RZ, 0x7610, R99 ;  /* 0x00007610ff637816 */ /* 0x000fe40000000063 */
[----:B------:R-:W-:Y:S01]  /*21520*/  PRMT R100, RZ, 0x7610, R100 ;  /* 0x00007610ff647816 */ /* 0x000fe20000000064 */
[----:B------:R-:W3:Y:S01]  /*21530*/  LDL.LU R119, [R1+0x798] ;  /* 0x0007980001777983 */ /* 0x000ee20000300800 */
[----:B------:R-:W-:Y:S02]  /*21540*/  PRMT R68, RZ, 0x7610, R68 ;  /* 0x00007610ff447816 */ /* 0x000fe40000000044 */
[----:B------:R-:W-:Y:S01]  /*21550*/  PRMT R70, RZ, 0x7610, R70 ;  /* 0x00007610ff467816 */ /* 0x000fe20000000046 */
[----:B------:R-:W3:Y:S01]  /*21560*/  LDL.LU R118, [R1+0x794] ;  /* 0x0007940001767983 */ /* 0x000ee20000300800 */
[----:B------:R-:W-:-:S02]  /*21570*/  PRMT R101, RZ, 0x7610, R101 ;  /* 0x00007610ff657816 */ /* 0x000fc40000000065 */
[----:B------:R-:W-:Y:S01]  /*21580*/  PRMT R2, RZ, 0x7610, R2 ;  /* 0x00007610ff027816 */ /* 0x000fe20000000002 */
        /* <DEDUP_REMOVED lines=8> */
[----:B--2---:R-:W2:Y:S04]  /*21610*/  @P0 LDG.E.U16 R97, desc[UR16][R14.64] ;  /* 0x000000100e610981 */ /* 0x004ea8000c1e1500 */
[----:B----4-:R-:W4:Y:S01]  /*21620*/  @P0 LDG.E.U16 R98, desc[UR16][R12.64] ;  /* 0x000000100c620981 */ /* 0x010f22000c1e1500 */
[----:B------:R-:W-:-:S03]  /*21630*/  ISETP.GT.AND P0, PT, R4, 0x7f, PT ;  /* 0x0000007f0400780c */ /* 0x000fc60003f04270 */
[----:B------:R-:W2:Y:S04]  /*21640*/  @P3 LDG.E.U16 R102, desc[UR16][R30.64] ;  /* 0x000000101e663981 */ /* 0x000ea8000c1e1500 */
[----:B------:R-:W2:Y:S01]  /*21650*/  @P3 LDG.E.U16 R67, desc[UR16][R28.64] ;  /* 0x000000101c433981 */ /* 0x000ea2000c1e1500 */
[----:B------:R-:W-:Y:S01]  /*21660*/  ISETP.GE.AND P3, PT, R49, R4, PT ;  /* 0x000000043100720c */ /* 0x000fe20003f66270 */
[----:B------:R-:W-:Y:S02]  /*21670*/  IMAD.MOV.U32 R4, RZ, RZ, R5 ;  /* 0x000000ffff047224 */ /* 0x000fe400078e0005 */
[----:B------:R-:W-:-:S05]  /*21680*/  IMAD.MOV.U32 R5, RZ, RZ, R48 ;  /* 0x000000ffff057224 */ /* 0x000fca00078e0030 */
[----:B------:R-:W2:Y:S04]  /*21690*/  @P0 LDG.E.U16 R2, desc[UR16][R4.64] ;  /* 0x0000001004020981 */ /* 0x000ea8000c1e1500 */
[----:B------:R-:W2:Y:S04]  /*216a0*/  @P0 LDG.E.U16 R101, desc[UR16][R6.64] ;  /* 0x0000001006650981 */ /* 0x000ea8000c1e1500 */
[----:B------:R-:W2:Y:S04]  /*216b0*/  @P5 LDG.E.U16 R70, desc[UR16][R24.64] ;  /* 0x0000001018465981 */ /* 0x000ea8000c1e1500 */
[----:B------:R-:W2:Y:S04]  /*216c0*/  @P5 LDG.E.U16 R68, desc[UR16][R26.64] ;  /* 0x000000101a445981 */ /* 0x000ea8000c1e1500 */
[----:B------:R-:W2:Y:S04]  /*216d0*/  @P4 LDG.E.U16 R100, desc[UR16][R8.64] ;  /* 0x0000001008644981 */ /* 0x000ea8000c1e1500 */
[----:B------:R-:W2:Y:S01]  /*216e0*/  @P4 LDG.E.U16 R99, desc[UR16][R10.64] ;  /* 0x000000100a634981 */ /* 0x000ea2000c1e1500 */
[----:B------:R-:W-:Y:S06]  /*216f0*/  BAR.SYNC.DEFER_BLOCKING 0x0 ;  /* 0x0000000000007b1d */ /* 0x000fec0000010000 */
[----:B------:R0:W-:Y:S04]  /*21700*/  STS.U16 [R0+UR5+0x10400], R121 ;  /* 0x0104007900007988 */ /* 0x0001e80008000405 */
[----:B------:R1:W-:Y:S04]  /*21710*/  STS.U16 [R0+UR5+0x18400], R120 ;  /* 0x0184007800007988 */ /* 0x0003e80008000405 */
[----:B------:R1:W-:Y:S04]  /*21720*/  STS.U16 [R0+UR5+0x10800], R163 ;  /* 0x010800a300007988 */ /* 0x0003e80008000405 */
[----:B0-----:R-:W2:Y:S04]  /*21730*/  LDL.LU R121, [R1+0x6a8] ;  /* 0x0006a80001797983 */ /* 0x001ea80000300800 */
[----:B-1----:R-:W4:Y:S04]  /*21740*/  LDL.LU R120, [R1+0x6a4] ;  /* 0x0006a40001787983 */ /* 0x002f280000300800 */
[----:B------:R-:W4:Y:S04]  /*21750*/  LDL.LU R163, [R1+0x678] ;  /* 0x0006780001a37983 */ /* 0x000f280000300800 */
[----:B------:R0:W-:Y:S04]  /*21760*/  STS.U16 [R0+UR5+0x18800], R126 ;  /* 0x0188007e00007988 */ /* 0x0001e80008000405 */
[----:B0-----:R-:W4:Y:S04]  /*21770*/  LDL.LU R126, [R1+0x674] ;  /* 0x00067400017e7983 */ /* 0x001f280000300800 */
[----:B------:R-:W-:Y:S04]  /*21780*/  STS.U16 [R0+UR5+0x10000], R52 ;  /* 0x0100003400007988 */ /* 0x000fe80008000405 */
[----:B------:R-:W-:Y:S04]  /*21790*/  STS.U16 [R0+UR5+0x11000], R82 ;  /* 0x0110005200007988 */ /* 0x000fe80008000405 */
[----:B------:R-:W-:Y:S04]  /*217a0*/  STS.U16 [R0+UR5+0x18000], R53 ;  /* 0x0180003500007988 */ /* 0x000fe80008000405 */
[----:B------:R-:W-:Y:S04]  /*217b0*/  STS.U16 [R0+UR5+0x10c00], R81 ;  /* 0x010c005100007988 */ /* 0x000fe80008000405 */
[----:B------:R-:W-:Y:S04]  /*217c0*/  STS.U16 [R0+UR5+0x18c00], R83 ;  /* 0x018c005300007988 */ /* 0x000fe80008000405 */
[----:B---3--:R-:W-:Y:S04]  /*217d0*/  STS.U16 [R0+UR5+0x19000], R131 ;  /* 0x0190008300007988 */ /* 0x008fe80008000405 */
[----:B------:R-:W-:Y:S04]  /*217e0*/  STS.U16 [R0+UR5+0x19800], R122 ;  /* 0x0198007a00007988 */ /* 0x000fe80008000405 */
[----:B------:R0:W-:Y:S04]  /*217f0*/  STS.U16 [R0+UR5+0x19c00], R164 ;  /* 0x019c00a400007988 */ /* 0x0001e80008000405 */
[----:B------:R1:W-:Y:S04]  /*21800*/  STS.U16 [R0+UR5+0x12000], R165 ;  /* 0x012000a500007988 */ /* 0x0003e80008000405 */
[----:B0-----:R-:W3:Y:S04]  /*21810*/  LDL.LU R164, [R1+0x648] ;  /* 0x0006480001a47983 */ /* 0x001ee80000300800 */
[----:B-1----:R-:W3:Y:S04]  /*21820*/  LDL.LU R165, [R1+0x644] ;  /* 0x0006440001a57983 */ /* 0x002ee80000300800 */
[----:B------:R-:W3:Y:S04]  /*21830*/  LDL.LU R48, [R1+0x618] ;  /* 0x0006180001307983 */ /* 0x000ee80000300800 */
[----:B------:R-:W3:Y:S04]  /*21840*/  LDL.LU R49, [R1+0x614] ;  /* 0x0006140001317983 */ /* 0x000ee80000300800 */
[----:B------:R0:W-:Y:S04]  /*21850*/  STS.U16 [R0+UR5+0x11c00], R123 ;  /* 0x011c007b00007988 */ /* 0x0001e80008000405 */
[----:B------:R-:W3:Y:S04]  /*21860*/  LDL.LU R122, [R1+0x5e8] ;  /* 0x0005e800017a7983 */ /* 0x000ee80000300800 */
[----:B0-----:R-:W3:Y:S04]  /*21870*/  LDL.LU R123, [R1+0x5e4] ;  /* 0x0005e400017b7983 */ /* 0x001ee80000300800 */
[----:B------:R-:W3:Y:S04]  /*21880*/  LDL.LU R50, [R1+0x5b8] ;  /* 0x0005b80001327983 */ /* 0x000ee80000300800 */
[----:B------:R-:W3:Y:S04]  /*21890*/  LDL.LU R51, [R1+0x5b4] ;  /* 0x0005b40001337983 */ /* 0x000ee80000300800 */
[----:B------:R-:W3:Y:S04]  /*218a0*/  LDL.LU R52, [R1+0x89c] ;  /* 0x00089c0001347983 */ /* 0x000ee80000300800 */
[----:B------:R0:W-:Y:S04]  /*218b0*/  STS.U16 [R0+UR5+0x1a000], R129 ;  /* 0x01a0008100007988 */ /* 0x0001e80008000405 */
[----:B------:R-:W3:Y:S04]  /*218c0*/  LDL.LU R82, [R1+0x898] ;  /* 0x0008980001527983 */ /* 0x000ee80000300800 */
[----:B------:R1:W-:Y:S04]  /*218d0*/  STS.U16 [R0+UR5+0x12400], R128 ;  /* 0x0124008000007988 */ /* 0x0003e80008000405 */
[----:B0-----:R-:W3:Y:S04]  /*218e0*/  LDL.LU R129, [R1+0x864] ;  /* 0x0008640001817983 */ /* 0x001ee80000300800 */
[----:B------:R0:W-:Y:S04]  /*218f0*/  STS.U16 [R0+UR5+0x1a400], R140 ;  /* 0x01a4008c00007988 */ /* 0x0001e80008000405 */
[----:B-1----:R-:W3:Y:S04]  /*21900*/  LDL.LU R128, [R1+0x860] ;  /* 0x0008600001807983 */ /* 0x002ee80000300800 */
        /* <DEDUP_REMOVED lines=11> */
[----:B--2---:R0:W-:Y:S04]  /*219c0*/  STS.U16 [R0+UR5+0x12800], R121 ;  /* 0x0128007900007988 */ /* 0x0041e80008000405 */
[----:B----4-:R1:W-:Y:S04]  /*219d0*/  STS.U16 [R0+UR5+0x1a800], R120 ;  /* 0x01a8007800007988 */ /* 0x0103e80008000405 */
[----:B------:R2:W-:Y:S04]  /*219e0*/  STS.U16 [R0+UR5+0x12c00], R163 ;  /* 0x012c00a300007988 */ /* 0x0005e80008000405 */
[----:B0-----:R-:W4:Y:S04]  /*219f0*/  LDL.LU R121, [R1+0x760] ;  /* 0x0007600001797983 */ /* 0x001f280000300800 */
[----:B-1----:R-:W4:Y:S04]  /*21a00*/  LDL.LU R120, [R1+0x75c] ;  /* 0x00075c0001787983 */ /* 0x002f280000300800 */
[----:B--2---:R-:W2:Y:S04]  /*21a10*/  LDL.LU R163, [R1+0x730] ;  /* 0x0007300001a37983 */ /* 0x004ea80000300800 */
[----:B------:R0:W-:Y:S04]  /*21a20*/  STS.U16 [R0+UR5+0x1ac00], R126 ;  /* 0x01ac007e00007988 */ /* 0x0001e80008000405 */
[----:B0-----:R-:W2:Y:S04]  /*21a30*/  LDL.LU R126, [R1+0x72c] ;  /* 0x00072c00017e7983 */ /* 0x001ea80000300800 */
[----:B---3--:R-:W-:Y:S04]  /*21a40*/  STS.U16 [R0+UR5+0x13000], R164 ;  /* 0x013000a400007988 */ /* 0x008fe80008000405 */
[----:B------:R0:W-:Y:S04]  /*21a50*/  STS.U16 [R0+UR5+0x13400], R48 ;  /* 0x0134003000007988 */ /* 0x0001e80008000405 */
[----:B------:R1:W-:Y:S04]  /*21a60*/  STS.U16 [R0+UR5+0x1b000], R165 ;  /* 0x01b000a500007988 */ /* 0x0003e80008000405 */
[----:B------:R-:W-:Y:S01]  /*21a70*/  STS.U16 [R0+UR5+0x1b400], R49 ;  /* 0x01b4003100007988 */ /* 0x000fe20008000405 */
[----:B0-----:R-:W-:-:S03]  /*21a80*/  LOP3.LUT R48, R0, 0x10, RZ, 0x3c, !PT ;  /* 0x0000001000307812 */ /* 0x001fc600078e3cff */
[----:B------:R0:W-:Y:S04]  /*21a90*/  STS.U16 [R0+UR5+0x13800], R122 ;  /* 0x0138007a00007988 */ /* 0x0001e80008000405 */
[----:B------:R-:W3:Y:S04]  /*21aa0*/  LDL.LU R164, [R1+0x11a4] ;  /* 0x0011a40001a47983 */ /* 0x000ee80000300800 */
[----:B------:R0:W-:Y:S04]  /*21ab0*/  STS.U16 [R0+UR5+0x1b800], R123 ;  /* 0x01b8007b00007988 */ /* 0x0001e80008000405 */
[----:B------:R-:W-:Y:S04]  /*21ac0*/  STS.U16 [R0+UR5+0x13c00], R50 ;  /* 0x013c003200007988 */ /* 0x000fe80008000405 */
[----:B------:R-:W-:Y:S04]  /*21ad0*/  STS.U16 [R0+UR5+0x1bc00], R51 ;  /* 0x01bc003300007988 */ /* 0x000fe80008000405 */
[----:B------:R-:W-:Y:S04]  /*21ae0*/  STS.U16 [R48+UR5+0x10080], R52 ;  /* 0x0100803430007988 */ /* 0x000fe80008000405 */
[----:B-1----:R-:W3:Y:S04]  /*21af0*/  LDL.LU R165, [R1+0x11a0] ;  /* 0x0011a00001a57983 */ /* 0x002ee80000300800 */
[----:B------:R1:W-:Y:S04]  /*21b00*/  STS.U16 [R48+UR5+0x18080], R82 ;  /* 0x0180805230007988 */ /* 0x0003e80008000405 */
[----:B0-----:R-:W3:Y:S04]  /*21b10*/  LDL.LU R122, [R1+0x700] ;  /* 0x00070000017a7983 */ /* 0x001ee80000300800 */
[----:B------:R0:W-:Y:S04]  /*21b20*/  STS.U16 [R48+UR5+0x10480], R129 ;  /* 0x0104808130007988 */ /* 0x0001e80008000405 */
[----:B------:R-:W3:Y:S04]  /*21b30*/  LDL.LU R123, [R1+0x6fc] ;  /* 0x0006fc00017b7983 */ /* 0x000ee80000300800 */
[----:B------:R0:W-:Y:S04]  /*21b40*/  STS.U16 [R48+UR5+0x18480], R128 ;  /* 0x0184808030007988 */ /* 0x0001e80008000405 */
[----:B------:R0:W-:Y:S04]  /*21b50*/  STS.U16 [R48+UR5+0x10880], R140 ;  /* 0x0108808c30007988 */ /* 0x0001e80008000405 */
[----:B------:R-:W-:Y:S04]  /*21b60*/  STS.U16 [R48+UR5+0x18880], R53 ;  /* 0x0188803530007988 */ /* 0x000fe80008000405 */
[----:B------:R-:W-:Y:S04]  /*21b70*/  STS.U16 [R48+UR5+0x10c80], R81 ;  /* 0x010c805130007988 */ /* 0x000fe80008000405 */
[----:B-1----:R-:W3:Y:S04]  /*21b80*/  LDL.LU R82, [R1+0x6d0] ;  /* 0x0006d00001527983 */ /* 0x002ee80000300800 */
[----:B------:R-:W-:Y:S04]  /*21b90*/  STS.U16 [R48+UR5+0x18c80], R83 ;  /* 0x018c805330007988 */ /* 0x000fe80008000405 */
[----:B0-----:R-:W3:Y:S04]  /*21ba0*/  LDL.LU R129, [R1+0x6cc] ;  /* 0x0006cc0001817983 */ /* 0x001ee80000300800 */
[----:B------:R0:W-:Y:S04]  /*21bb0*/  STS.U16 [R48+UR5+0x11080], R131 ;  /* 0x0110808330007988 */ /* 0x0001e80008000405 */
[----:B------:R-:W3:Y:S04]  /*21bc0*/  LDL.LU R128, [R1+0x6a0] ;  /* 0x0006a00001807983 */ /* 0x000ee80000300800 */
[----:B------:R1:W-:Y:S04]  /*21bd0*/  STS.U16 [R48+UR5+0x19080], R119 ;  /* 0x0190807730007988 */ /* 0x0003e80008000405 */
[----:B------:R-:W3:Y:S04]  /*21be0*/  LDL.LU R140, [R1+0x69c] ;  /* 0x00069c00018c7983 */ /* 0x000ee80000300800 */
[----:B------:R-:W-:Y:S04]  /*21bf0*/  STS.U16 [R48+UR5+0x11480], R118 ;  /* 0x0114807630007988 */ /* 0x000fe80008000405 */
[----:B------:R-:W-:Y:S04]  /*21c00*/  STS.U16 [R48+UR5+0x19480], R130 ;  /* 0x0194808230007988 */ /* 0x000fe80008000405 */
[----:B0-----:R-:W3:Y:S04]  /*21c10*/  LDL.LU R131, [R1+0x640] ;  /* 0x0006400001837983 */ /* 0x001ee80000300800 */
[----:B-1----:R-:W3:Y:S04]  /*21c20*/  LDL.LU R119, [R1+0x63c] ;  /* 0x00063c0001777983 */ /* 0x002ee80000300800 */
[----:B----4-:R-:W-:Y:S04]  /*21c30*/  STS.U16 [R48+UR5+0x11880], R121 ;  /* 0x0118807930007988 */ /* 0x010fe80008000405 */
[----:B------:R-:W-:Y:S04]  /*21c40*/  STS.U16 [R48+UR5+0x19880], R120 ;  /* 0x0198807830007988 */ /* 0x000fe80008000405 */
[----:B--2---:R0:W-:Y:S04]  /*21c50*/  STS.U16 [R48+UR5+0x11c80], R163 ;  /* 0x011c80a330007988 */ /* 0x0041e80008000405 */
[----:B0-----:R-:W2:Y:S04]  /*21c60*/  LDL.LU R163, [R1+0x610] ;  /* 0x0006100001a37983 */ /* 0x001ea80000300800 */
[----:B------:R0:W-:Y:S04]  /*21c70*/  STS.U16 [R48+UR5+0x19c80], R126 ;  /* 0x019c807e30007988 */ /* 0x0001e80008000405 */
[----:B------:R-:W4:Y:S04]  /*21c80*/  LDL.LU R49, [R1+0x60c] ;  /* 0x00060c0001317983 */ /* 0x000f280000300800 */
[----:B0-----:R-:W4:Y:S04]  /*21c90*/  LDL.LU R126, [R1+0x5e0] ;  /* 0x0005e000017e7983 */ /* 0x001f280000300800 */
[----:B------:R-:W4:Y:S04]  /*21ca0*/  LDL.LU R50, [R1+0x5dc] ;  /* 0x0005dc0001327983 */ /* 0x000f280000300800 */
[----:B------:R-:W4:Y:S04]  /*21cb0*/  LDL.LU R51, [R1+0x5b0] ;  /* 0x0005b00001337983 */ /* 0x000f280000300800 */
[----:B------:R-:W4:Y:S04]  /*21cc0*/  LDL.LU R52, [R1+0x894] ;  /* 0x0008940001347983 */ /* 0x000f280000300800 */
[----:B------:R-:W4:Y:S04]  /*21cd0*/  LDL.LU R118, [R1+0x890] ;  /* 0x0008900001767983 */ /* 0x000f280000300800 */
[----:B------:R-:W4:Y:S04]  /*21ce0*/  LDL.LU R130, [R1+0x85c] ;  /* 0x00085c0001827983 */ /* 0x000f280000300800 */
[----:B------:R-:W4:Y:S04]  /*21cf0*/  LDL.LU R121, [R1+0x858] ;  /* 0x0008580001797983 */ /* 0x000f280000300800 */
[----:B------:R-:W4:Y:S04]  /*21d00*/  LDL.LU R120, [R1+0x824] ;  /* 0x0008240001787983 */ /* 0x000f280000300800 */
[----:B---3--:R0:W-:Y:S04]  /*21d10*/  STS.U16 [R48+UR5+0x12080], R122 ;  /* 0x0120807a30007988 */ /* 0x0081e80008000405 */
[----:B------:R1:W-:Y:S04]  /*21d20*/  STS.U16 [R48+UR5+0x1a080], R123 ;  /* 0x01a0807b30007988 */ /* 0x0003e80008000405 */
[----:B0-----:R-:W3:Y:S04]  /*21d30*/  LDL.LU R122, [R1+0x820] ;  /* 0x00082000017a7983 */ /* 0x001ee80000300800 */
[----:B-1----:R-:W3:Y:S04]  /*21d40*/  LDL.LU R123, [R1+0x7e8] ;  /* 0x0007e800017b7983 */ /* 0x002ee80000300800 */
        /* <DEDUP_REMOVED lines=18> */
[----:B-1----:R-:W3:Y:S04]  /*21e70*/  LDL.LU R119, [R1+0x1198] ;  /* 0x0011980001777983 */ /* 0x002ee80000300800 */
[----:B--2---:R0:W-:Y:S04]  /*21e80*/  STS.U16 [R48+UR5+0x13480], R163 ;  /* 0x013480a330007988 */ /* 0x0041e80008000405 */
[----:B0-----:R-:W2:Y:S04]  /*21e90*/  LDL.LU R163, [R1+0x1194] ;  /* 0x0011940001a37983 */ /* 0x001ea80000300800 */
[----:B----4-:R-:W-:Y:S04]  /*21ea0*/  STS.U16 [R48+UR5+0x1b480], R49 ;  /* 0x01b4803130007988 */ /* 0x010fe80008000405 */
[----:B------:R0:W-:Y:S04]  /*21eb0*/  STS.U16 [R48+UR5+0x13880], R126 ;  /* 0x0138807e30007988 */ /* 0x0001e80008000405 */
[----:B------:R-:W-:Y:S04]  /*21ec0*/  STS.U16 [R48+UR5+0x1b880], R50 ;  /* 0x01b8803230007988 */ /* 0x000fe80008000405 */
[----:B------:R-:W-:Y:S01]  /*21ed0*/  STS.U16 [R48+UR5+0x13c80], R51 ;  /* 0x013c803330007988 */ /* 0x000fe20008000405 */
[----:B0-----:R-:W-:-:S03]  /*21ee0*/  LOP3.LUT R126, R0, 0x20, RZ, 0x3c, !PT ;  /* 0x00000020007e7812 */ /* 0x001fc600078e3cff */
[----:B--2---:R0:W-:Y:S04]  /*21ef0*/  STS.U16 [R48+UR5+0x1bc80], R163 ;  /* 0x01bc80a330007988 */ /* 0x0041e80008000405 */
[----:B0-----:R-:W2:Y:S04]  /*21f00*/  LDL.LU R163, [R1+0x1190] ;  /* 0x0011900001a37983 */ /* 0x001ea80000300800 */
[----:B------:R-:W-:Y:S04]  /*21f10*/  STS.U16 [R126+UR5+0x10100], R52 ;  /* 0x010100347e007988 */ /* 0x000fe80008000405 */
[----:B------:R0:W-:Y:S04]  /*21f20*/  STS.U16 [R126+UR5+0x18100], R118 ;  /* 0x018100767e007988 */ /* 0x0001e80008000405 */
[----:B------:R1:W-:Y:S04]  /*21f30*/  STS.U16 [R126+UR5+0x10500], R130 ;  /* 0x010500827e007988 */ /* 0x0003e80008000405 */
[----:B------:R4:W-:Y:S04]  /*21f40*/  STS.U16 [R126+UR5+0x18500], R121 ;  /* 0x018500797e007988 */ /* 0x0009e80008000405 */
[----:B0-----:R-:W2:Y:S04]  /*21f50*/  LDL.LU R118, [R1+0x6f4] ;  /* 0x0006f40001767983 */ /* 0x001ea80000300800 */
[----:B-1----:R-:W2:Y:S04]  /*21f60*/  LDL.LU R130, [R1+0x6c8] ;  /* 0x0006c80001827983 */ /* 0x002ea80000300800 */
[----:B------:R0:W-:Y:S04]  /*21f70*/  STS.U16 [R126+UR5+0x10900], R120 ;  /* 0x010900787e007988 */ /* 0x0001e80008000405 */
[----:B----4-:R-:W4:Y:S04]  /*21f80*/  LDL.LU R121, [R1+0x6c4] ;  /* 0x0006c40001797983 */ /* 0x010f280000300800 */
[----:B---3--:R1:W-:Y:S04]  /*21f90*/  STS.U16 [R126+UR5+0x18900], R122 ;  /* 0x0189007a7e007988 */ /* 0x0083e80008000405 */
[----:B0-----:R-:W3:Y:S04]  /*21fa0*/  LDL.LU R120, [R1+0x698] ;  /* 0x0006980001787983 */ /* 0x001ee80000300800 */
[----:B-1----:R-:W3:Y:S04]  /*21fb0*/  LDL.LU R122, [R1+0x694] ;  /* 0x00069400017a7983 */ /* 0x002ee80000300800 */
[----:B------:R0:W-:Y:S04]  /*21fc0*/  STS.U16 [R126+UR5+0x10d00], R123 ;  /* 0x010d007b7e007988 */ /* 0x0001e80008000405 */
[----:B------:R-:W-:Y:S04]  /*21fd0*/  STS.U16 [R126+UR5+0x18d00], R53 ;  /* 0x018d00357e007988 */ /* 0x000fe80008000405 */
[----:B------:R-:W-:Y:S04]  /*21fe0*/  STS.U16 [R126+UR5+0x11100], R81 ;  /* 0x011100517e007988 */ /* 0x000fe80008000405 */
[----:B------:R-:W-:Y:S04]  /*21ff0*/  STS.U16 [R126+UR5+0x19100], R83 ;  /* 0x019100537e007988 */ /* 0x000fe80008000405 */
[----:B------:R-:W-:Y:S04]  /*22000*/  STS.U16 [R126+UR5+0x11500], R82 ;  /* 0x011500527e007988 */ /* 0x000fe80008000405 */
[----:B------:R1:W-:Y:S04]  /*22010*/  STS.U16 [R126+UR5+0x19500], R129 ;  /* 0x019500817e007988 */ /* 0x0003e80008000405 */
[----:B0-----:R-:W3:Y:S04]  /*22020*/  LDL.LU R123, [R1+0x668] ;  /* 0x00066800017b7983 */ /* 0x001ee80000300800 */
[----:B------:R0:W-:Y:S04]  /*22030*/  STS.U16 [R126+UR5+0x11900], R128 ;  /* 0x011900807e007988 */ /* 0x0001e80008000405 */
[----:B------:R-:W-:Y:S04]  /*22040*/  STS.U16 [R126+UR5+0x19900], R140 ;  /* 0x0199008c7e007988 */ /* 0x000fe80008000405 */
[----:B-1----:R-:W3:Y:S04]  /*22050*/  LDL.LU R129, [R1+0x88c] ;  /* 0x00088c0001817983 */ /* 0x002ee80000300800 */
[----:B------:R1:W-:Y:S04]  /*22060*/  STS.U16 [R126+UR5+0x11d00], R165 ;  /* 0x011d00a57e007988 */ /* 0x0003e80008000405 */
[----:B0-----:R-:W3:Y:S04]  /*22070*/  LDL.LU R128, [R1+0x888] ;  /* 0x0008880001807983 */ /* 0x001ee80000300800 */
[----:B------:R0:W-:Y:S04]  /*22080*/  STS.U16 [R126+UR5+0x19d00], R164 ;  /* 0x019d00a47e007988 */ /* 0x0001e80008000405 */
[----:B-1----:R-:W3:Y:S04]  /*22090*/  LDL.LU R165, [R1+0x854] ;  /* 0x0008540001a57983 */ /* 0x002ee80000300800 */
[----:B0-----:R-:W3:Y:S04]  /*220a0*/  LDL.LU R164, [R1+0x850] ;  /* 0x0008500001a47983 */ /* 0x001ee80000300800 */
[----:B--2---:R0:W-:Y:S04]  /*220b0*/  STS.U16 [R126+UR5+0x12100], R163 ;  /* 0x012100a37e007988 */ /* 0x0041e80008000405 */
[----:B0-----:R-:W2:Y:S04]  /*220c0*/  LDL.LU R163, [R1+0x81c] ;  /* 0x00081c0001a37983 */ /* 0x001ea80000300800 */
        /* <DEDUP_REMOVED lines=10> */
[----:B------:R0:W-:Y:S04]  /*22170*/  STS.U16 [R126+UR5+0x1a100], R118 ;  /* 0x01a100767e007988 */ /* 0x0001e80008000405 */
[----:B------:R1:W-:Y:S04]  /*22180*/  STS.U16 [R126+UR5+0x12500], R130 ;  /* 0x012500827e007988 */ /* 0x0003e80008000405 */
[----:B----4-:R4:W-:Y:S04]  /*22190*/  STS.U16 [R126+UR5+0x1a500], R121 ;  /* 0x01a500797e007988 */ /* 0x0109e80008000405 */
[----:B0-----:R-:W2:Y:S04]  /*221a0*/  LDL.LU R118, [R1+0x118c] ;  /* 0x00118c0001767983 */ /* 0x001ea80000300800 */
[----:B-1----:R-:W2:Y:S04]  /*221b0*/  LDL.LU R130, [R1+0x1188] ;  /* 0x0011880001827983 */ /* 0x002ea80000300800 */
[----:B----4-:R-:W4:Y:S04]  /*221c0*/  LDL.LU R121, [R1+0x1184] ;  /* 0x0011840001797983 */ /* 0x010f280000300800 */
[----:B---3--:R0:W-:Y:S04]  /*221d0*/  STS.U16 [R126+UR5+0x12900], R120 ;  /* 0x012900787e007988 */ /* 0x0081e80008000405 */
[----:B------:R1:W-:Y:S04]  /*221e0*/  STS.U16 [R126+UR5+0x1a900], R122 ;  /* 0x01a9007a7e007988 */ /* 0x0003e80008000405 */
[----:B0-----:R-:W3:Y:S04]  /*221f0*/  LDL.LU R120, [R1+0x1180] ;  /* 0x0011800001787983 */ /* 0x001ee80000300800 */
[----:B-1----:R-:W2:Y:S04]  /*22200*/  LDL.LU R122, [R1+0x117c] ;  /* 0x00117c00017a7983 */ /* 0x002ea80000300800 */
[----:B------:R0:W-:Y:S04]  /*22210*/  STS.U16 [R126+UR5+0x12d00], R123 ;  /* 0x012d007b7e007988 */ /* 0x0001e80008000405 */
[----:B0-----:R-:W3:Y:S04]  /*22220*/  LDL.LU R123, [R1+0x1178] ;  /* 0x00117800017b7983 */ /* 0x001ee80000300800 */
[----:B--2---:R0:W-:Y:S04]  /*22230*/  STS.U16 [R126+UR5+0x1ad00], R122 ;  /* 0x01ad007a7e007988 */ /* 0x0041e80008000405 */
[----:B------:R1:W-:Y:S04]  /*22240*/  STS.U16 [R126+UR5+0x13100], R130 ;  /* 0x013100827e007988 */ /* 0x0003e80008000405 */
[----:B------:R2:W-:Y:S04]  /*22250*/  STS.U16 [R126+UR5+0x1b100], R131 ;  /* 0x01b100837e007988 */ /* 0x0005e80008000405 */
[----:B0-----:R-:W3:Y:S04]  /*22260*/  LDL.LU R122, [R1+0x1174] ;  /* 0x00117400017a7983 */ /* 0x001ee80000300800 */
[----:B------:R0:W-:Y:S04]  /*22270*/  STS.U16 [R126+UR5+0x13500], R161 ;  /* 0x013500a17e007988 */ /* 0x0001e80008000405 */
[----:B-1----:R-:W3:Y:S04]  /*22280*/  LDL.LU R130, [R1+0x1170] ;  /* 0x0011700001827983 */ /* 0x002ee80000300800 */
[----:B------:R1:W-:Y:S04]  /*22290*/  STS.U16 [R126+UR5+0x1b500], R125 ;  /* 0x01b5007d7e007988 */ /* 0x0003e80008000405 */
[----:B--2---:R-:W2:Y:S04]  /*222a0*/  LDL.LU R131, [R1+0x116c] ;  /* 0x00116c0001837983 */ /* 0x004ea80000300800 */
[----:B------:R4:W-:Y:S04]  /*222b0*/  STS.U16 [R126+UR5+0x13900], R138 ;  /* 0x0139008a7e007988 */ /* 0x0009e80008000405 */
[----:B0-----:R-:W2:Y:S04]  /*222c0*/  LDL.LU R161, [R1+0x1168] ;  /* 0x0011680001a17983 */ /* 0x001ea80000300800 */
[----:B-1----:R-:W2:Y:S01]  /*222d0*/  LDL.LU R125, [R1+0x1164] ;  /* 0x00116400017d7983 */ /* 0x002ea20000300800 */
[----:B----4-:R-:W-:-:S03]  /*222e0*/  LOP3.LUT R138, R0, 0x30, RZ, 0x3c, !PT ;  /* 0x00000030008a7812 */ /* 0x010fc600078e3cff */
[----:B------:R0:W-:Y:S04]  /*222f0*/  STS.U16 [R126+UR5+0x1b900], R124 ;  /* 0x01b9007c7e007988 */ /* 0x0001e80008000405 */
[----:B------:R1:W-:Y:S04]  /*22300*/  STS.U16 [R126+UR5+0x13d00], R127 ;  /* 0x013d007f7e007988 */ /* 0x0003e80008000405 */
[----:B------:R4:W-:Y:S04]  /*22310*/  STS.U16 [R126+UR5+0x1bd00], R160 ;  /* 0x01bd00a07e007988 */ /* 0x0009e80008000405 */
[----:B0-----:R-:W2:Y:S04]  /*22320*/  LDL.LU R124, [R1+0x1160] ;  /* 0x00116000017c7983 */ /* 0x001ea80000300800 */
[----:B-1----:R-:W2:Y:S04]  /*22330*/  LDL.LU R127, [R1+0x115c] ;  /* 0x00115c00017f7983 */ /* 0x002ea80000300800 */
[----:B----4-:R-:W4:Y:S04]  /*22340*/  LDL.LU R126, [R1+0x1158] ;  /* 0x00115800017e7983 */ /* 0x010f280000300800 */
        /* <DEDUP_REMOVED lines=21> */
[----:B0-----:R-:W3:Y:S04]  /*224a0*/  LDL.LU R140, [R1+0x884] ;  /* 0x00088400018c7983 */ /* 0x001ee80000300800 */
[----:B--2---:R-:W-:Y:S04]  /*224b0*/  STS.U16 [R138+UR5+0x19d80], R163 ;  /* 0x019d80a38a007988 */ /* 0x004fe80008000405 */
[----:B------:R-:W-:Y:S04]  /*224c0*/  STS.U16 [R138+UR5+0x12180], R164 ;  /* 0x012180a48a007988 */ /* 0x000fe80008000405 */
[----:B------:R0:W-:Y:S04]  /*224d0*/  STS.U16 [R138+UR5+0x1a180], R165 ;  /* 0x01a180a58a007988 */ /* 0x0001e80008000405 */
[----:B0-----:R-:W2:Y:S04]  /*224e0*/  LDL.LU R165, [R1+0x880] ;  /* 0x0008800001a57983 */ /* 0x001ea80000300800 */
        /* <DEDUP_REMOVED lines=9> */
[----:B------:R0:W-:Y:S04]  /*22580*/  STS.U16 [R138+UR5+0x12580], R131 ;  /* 0x012580838a007988 */ /* 0x0001e80008000405 */
[----:B------:R-:W4:Y:S04]  /*22590*/  LDL.LU R164, [R1+0x774] ;  /* 0x0007740001a47983 */ /* 0x000f280000300800 */
[----:B---3--:R1:W-:Y:S04]  /*225a0*/  STS.U16 [R138+UR5+0x1a580], R130 ;  /* 0x01a580828a007988 */ /* 0x0083e80008000405 */
        /* <DEDUP_REMOVED lines=14> */
[----:B------:R0:W-:Y:S04]  /*22690*/  STS.U16 [R138+UR5+0x1b580], R142 ;  /* 0x01b5808e8a007988 */ /* 0x0001e80008000405 */
[----:B-1----:R-:W3:Y:S04]  /*226a0*/  LDL.LU R145, [R1+0x744] ;  /* 0x0007440001917983 */ /* 0x002ee80000300800 */
[----:B------:R1:W-:Y:S04]  /*226b0*/  STS.U16 [R138+UR5+0x13980], R3 ;  /* 0x013980038a007988 */ /* 0x0003e80008000405 */
[----:B0-----:R-:W3:Y:S04]  /*226c0*/  LDL.LU R143, [R1+0x718] ;  /* 0x00071800018f7983 */ /* 0x001ee80000300800 */
[----:B------:R-:W3:Y:S01]  /*226d0*/  LDL.LU R142, [R1+0x714] ;  /* 0x00071400018e7983 */ /* 0x000ee20000300800 */
[----:B-1----:R-:W-:-:S03]  /*226e0*/  LOP3.LUT R3, R0, 0x40, RZ, 0x3c, !PT ;  /* 0x0000004000037812 */ /* 0x002fc600078e3cff */
[----:B------:R-:W3:Y:S04]  /*226f0*/  LDL.LU R48, [R1+0x6e8] ;  /* 0x0006e80001307983 */ /* 0x000ee80000300800 */
[----:B------:R0:W-:Y:S04]  /*22700*/  STS.U16 [R138+UR5+0x1b980], R136 ;  /* 0x01b980888a007988 */ /* 0x0001e80008000405 */
[----:B------:R1:W-:Y:S04]  /*22710*/  STS.U16 [R138+UR5+0x13d80], R139 ;  /* 0x013d808b8a007988 */ /* 0x0003e80008000405 */
[----:B------:R1:W-:Y:S04]  /*22720*/  STS.U16 [R138+UR5+0x1bd80], R141 ;  /* 0x01bd808d8a007988 */ /* 0x0003e80008000405 */
[----:B0-----:R-:W3:Y:S04]  /*22730*/  LDL.LU R136, [R1+0x1120] ;  /* 0x0011200001887983 */ /* 0x001ee80000300800 */
[----:B-1----:R-:W3:Y:S04]  /*22740*/  LDL.LU R139, [R1+0x111c] ;  /* 0x00111c00018b7983 */ /* 0x002ee80000300800 */
[----:B------:R-:W3:Y:S04]  /*22750*/  LDL.LU R138, [R1+0x1118] ;  /* 0x00111800018a7983 */ /* 0x000ee80000300800 */
[----:B------:R-:W3:Y:S04]  /*22760*/  LDL.LU R141, [R1+0x1114] ;  /* 0x00111400018d7983 */ /* 0x000ee80000300800 */
[----:B------:R0:W-:Y:S04]  /*22770*/  STS.U16 [R3+UR5+0x10200], R140 ;  /* 0x0102008c03007988 */ /* 0x0001e80008000405 */
[----:B0-----:R-:W3:Y:S04]  /*22780*/  LDL.LU R140, [R1+0x1110] ;  /* 0x00111000018c7983 */ /* 0x001ee80000300800 */
[----:B--2---:R0:W-:Y:S04]  /*22790*/  STS.U16 [R3+UR5+0x18200], R165 ;  /* 0x018200a503007988 */ /* 0x0041e80008000405 */
[----:B0-----:R-:W2:Y:S04]  /*227a0*/  LDL.LU R165, [R1+0x110c] ;  /* 0x00110c0001a57983 */ /* 0x001ea80000300800 */
[----:B----4-:R-:W-:Y:S04]  /*227b0*/  STS.U16 [R3+UR5+0x10600], R49 ;  /* 0x0106003103007988 */ /* 0x010fe80008000405 */
        /* <DEDUP_REMOVED lines=8> */
[----:B------:R1:W-:Y:S04]  /*22840*/  STS.U16 [R3+UR5+0x19600], R164 ;  /* 0x019600a403007988 */ /* 0x0003e80008000405 */
[----:B0-----:R-:W4:Y:S04]  /*22850*/  LDL.LU R163, [R1+0x87c] ;  /* 0x00087c0001a37983 */ /* 0x001f280000300800 */
[----:B-1----:R-:W4:Y:S04]  /*22860*/  LDL.LU R164, [R1+0x878] ;  /* 0x0008780001a47983 */ /* 0x002f280000300800 */
        /* <DEDUP_REMOVED lines=10> */
[----:B---3--:R0:W-:Y:S04]  /*22910*/  STS.U16 [R3+UR5+0x19a00], R145 ;  /* 0x019a009103007988 */ /* 0x0081e80008000405 */
[----:B0-----:R-:W3:Y:S04]  /*22920*/  LDL.LU R145, [R1+0x1108] ;  /* 0x0011080001917983 */ /* 0x001ee80000300800 */
[----:B------:R0:W-:Y:S04]  /*22930*/  STS.U16 [R3+UR5+0x11e00], R143 ;  /* 0x011e008f03007988 */ /* 0x0001e80008000405 */
[----:B------:R1:W-:Y:S04]  /*22940*/  STS.U16 [R3+UR5+0x19e00], R142 ;  /* 0x019e008e03007988 */ /* 0x0003e80008000405 */
[----:B------:R4:W-:Y:S04]  /*22950*/  STS.U16 [R3+UR5+0x12200], R48 ;  /* 0x0122003003007988 */ /* 0x0009e80008000405 */
[----:B0-----:R-:W2:Y:S04]  /*22960*/  LDL.LU R143, [R1+0x1104] ;  /* 0x00110400018f7983 */ /* 0x001ea80000300800 */
[----:B-1----:R-:W2:Y:S01]  /*22970*/  LDL.LU R142, [R1+0x1100] ;  /* 0x00110000018e7983 */ /* 0x002ea20000300800 */
[----:B----4-:R-:W-:-:S03]  /*22980*/  LOP3.LUT R48, R0, 0x50, RZ, 0x3c, !PT ;  /* 0x0000005000307812 */ /* 0x010fc600078e3cff */
[----:B---3--:R0:W-:Y:S04]  /*22990*/  STS.U16 [R3+UR5+0x1a200], R145 ;  /* 0x01a2009103007988 */ /* 0x0081e80008000405 */
[----:B------:R1:W-:Y:S04]  /*229a0*/  STS.U16 [R3+UR5+0x12600], R144 ;  /* 0x0126009003007988 */ /* 0x0003e80008000405 */
[----:B------:R3:W-:Y:S04]  /*229b0*/  STS.U16 [R3+UR5+0x1a600], R147 ;  /* 0x01a6009303007988 */ /* 0x0007e80008000405 */
[----:B0-----:R-:W4:Y:S04]  /*229c0*/  LDL.LU R145, [R1+0x10fc] ;  /* 0x0010fc0001917983 */ /* 0x001f280000300800 */
[----:B-1----:R-:W4:Y:S04]  /*229d0*/  LDL.LU R144, [R1+0x10f8] ;  /* 0x0010f80001907983 */ /* 0x002f280000300800 */
[----:B---3--:R-:W3:Y:S04]  /*229e0*/  LDL.LU R147, [R1+0x10f4] ;  /* 0x0010f40001937983 */ /* 0x008ee80000300800 */
        /* <DEDUP_REMOVED lines=24> */
[----:B------:R-:W2:Y:S04]  /*22b70*/  LDL.LU R162, [R1+0x10c0] ;  /* 0x0010c00001a27983 */ /* 0x000ea80000300800 */
[----:B------:R0:W-:Y:S04]  /*22b80*/  STS.U16 [R48+UR5+0x10280], R163 ;  /* 0x010280a330007988 */ /* 0x0001e80008000405 */
[----:B------:R1:W-:Y:S04]  /*22b90*/  STS.U16 [R48+UR5+0x18280], R164 ;  /* 0x018280a430007988 */ /* 0x0003e80008000405 */
[----:B------:R1:W-:Y:S04]  /*22ba0*/  STS.U16 [R48+UR5+0x10680], R165 ;  /* 0x010680a530007988 */ /* 0x0003e80008000405 */
[----:B0-----:R-:W2:Y:S04]  /*22bb0*/  LDL.LU R163, [R1+0x10bc] ;  /* 0x0010bc0001a37983 */ /* 0x001ea80000300800 */
[----:B-1----:R-:W2:Y:S04]  /*22bc0*/  LDL.LU R164, [R1+0x10b8] ;  /* 0x0010b80001a47983 */ /* 0x002ea80000300800 */
[----:B------:R-:W2:Y:S04]  /*22bd0*/  LDL.LU R165, [R1+0x10b4] ;  /* 0x0010b40001a57983 */ /* 0x000ea80000300800 */
        /* <DEDUP_REMOVED lines=8> */
[----:B--2---:R0:W-:Y:S04]  /*22c60*/  STS.U16 [R48+UR5+0x19680], R165 ;  /* 0x019680a530007988 */ /* 0x0041e80008000405 */
        /* <DEDUP_REMOVED lines=13> */
[----:B0-----:R-:W2:Y:S04]  /*22d40*/  LDL.LU R161, [R1+0x1098] ;  /* 0x0010980001a17983 */ /* 0x001ea80000300800 */
[----:B-1----:R-:W2:Y:S04]  /*22d50*/  LDL.LU R158, [R1+0x1094] ;  /* 0x00109400019e7983 */ /* 0x002ea80000300800 */
[----:B------:R0:W-:Y:S04]  /*22d60*/  STS.U16 [R48+UR5+0x1a680], R159 ;  /* 0x01a6809f30007988 */ /* 0x0001e80008000405 */
[----:B------:R-:W-:Y:S04]  /*22d70*/  STS.U16 [R48+UR5+0x12a80], R84 ;  /* 0x012a805430007988 */ /* 0x000fe80008000405 */
[----:B------:R-:W-:Y:S04]  /*22d80*/  STS.U16 [R48+UR5+0x1aa80], R80 ;  /* 0x01aa805030007988 */ /* 0x000fe80008000405 */
[----:B------:R-:W-:Y:S04]  /*22d90*/  STS.U16 [R48+UR5+0x12e80], R79 ;  /* 0x012e804f30007988 */ /* 0x000fe80008000405 */
[----:B------:R-:W-:Y:S04]  /*22da0*/  STS.U16 [R48+UR5+0x1ae80], R78 ;  /* 0x01ae804e30007988 */ /* 0x000fe80008000405 */
[----:B0-----:R-:W3:Y:S04]  /*22db0*/  LDL.LU R159, [R1+0x1090] ;  /* 0x00109000019f7983 */ /* 0x001ee80000300800 */
[----:B------:R-:W-:Y:S04]  /*22dc0*/  STS.U16 [R48+UR5+0x13280], R77 ;  /* 0x0132804d30007988 */ /* 0x000fe80008000405 */
[----:B------:R-:W-:Y:S04]  /*22dd0*/  STS.U16 [R48+UR5+0x1b280], R76 ;  /* 0x01b2804c30007988 */ /* 0x000fe80008000405 */
[----:B------:R-:W3:Y:S04]  /*22de0*/  LDL R51, [R1+0x8cc] ;  /* 0x0008cc0001337983 */ /* 0x000ee80000100800 */
[----:B------:R-:W3:Y:S04]  /*22df0*/  LDL R50, [R1+0x8d0] ;  /* 0x0008d00001327983 */ /* 0x000ee80000100800 */
[----:B------:R-:W-:Y:S04]  /*22e00*/  STS.U16 [R48+UR5+0x13680], R75 ;  /* 0x0136804b30007988 */ /* 0x000fe80008000405 */
[----:B------:R-:W-:Y:S04]  /*22e10*/  STS.U16 [R48+UR5+0x1b680], R74 ;  /* 0x01b6804a30007988 */ /* 0x000fe80008000405 */
[----:B------:R0:W-:Y:S04]  /*22e20*/  STS.U16 [R48+UR5+0x13a80], R69 ;  /* 0x013a804530007988 */ /* 0x0001e80008000405 */
[----:B------:R-:W-:Y:S04]  /*22e30*/  STS.U16 [R48+UR5+0x1ba80], R73 ;  /* 0x01ba804930007988 */ /* 0x000fe80008000405 */
[----:B------:R-:W3:Y:S01]  /*22e40*/  LDL R53, [R1+0x90c] ;  /* 0x00090c0001357983 */ /* 0x000ee20000100800 */
[----:B0-----:R-:W-:-:S03]  /*22e50*/  LOP3.LUT R69, R0, 0x60, RZ, 0x3c, !PT ;  /* 0x0000006000457812 */ /* 0x001fc600078e3cff */
[----:B------:R-:W-:Y:S04]  /*22e60*/  STS.U16 [R48+UR5+0x13e80], R72 ;  /* 0x013e804830007988 */ /* 0x000fe80008000405 */
[----:B------:R-:W-:Y:S04]  /*22e70*/  STS.U16 [R48+UR5+0x1be80], R71 ;  /* 0x01be804730007988 */ /* 0x000fe80008000405 */
[----:B------:R-:W3:Y:S04]  /*22e80*/  LDL R52, [R1+0x910] ;  /* 0x0009100001347983 */ /* 0x000ee80000100800 */
[----:B--2---:R0:W-:Y:S04]  /*22e90*/  STS.U16 [R69+UR5+0x10300], R158 ;  /* 0x0103009e45007988 */ /* 0x0041e80008000405 */
[----:B------:R1:W-:Y:S04]  /*22ea0*/  STS.U16 [R69+UR5+0x18300], R161 ;  /* 0x018300a145007988 */ /* 0x0003e80008000405 */
[----:B----4-:R2:W-:Y:S04]  /*22eb0*/  STS.U16 [R69+UR5+0x10700], R160 ;  /* 0x010700a045007988 */ /* 0x0105e80008000405 */
[----:B0-----:R-:W4:Y:S04]  /*22ec0*/  LDL.LU R158, [R1+0x108c] ;  /* 0x00108c00019e7983 */ /* 0x001f280000300800 */
[----:B-1----:R-:W4:Y:S04]  /*22ed0*/  LDL.LU R161, [R1+0x1088] ;  /* 0x0010880001a17983 */ /* 0x002f280000300800 */
[----:B--2---:R-:W2:Y:S04]  /*22ee0*/  LDL.LU R160, [R1+0x1084] ;  /* 0x0010840001a07983 */ /* 0x004ea80000300800 */
[----:B------:R-:W2:Y:S04]  /*22ef0*/  LDL R73, [R1+0x950] ;  /* 0x0009500001497983 */ /* 0x000ea80000100800 */
[----:B------:R0:W-:Y:S04]  /*22f00*/  STS.U16 [R69+UR5+0x18700], R3 ;  /* 0x0187000345007988 */ /* 0x0001e80008000405 */
[----:B------:R1:W-:Y:S04]  /*22f10*/  STS.U16 [R69+UR5+0x10b00], R162 ;  /* 0x010b00a245007988 */ /* 0x0003e80008000405 */
[----:B0-----:R-:W2:Y:S04]  /*22f20*/  LDL.LU R3, [R1+0x1080] ;  /* 0x0010800001037983 */ /* 0x001ea80000300800 */
[----:B------:R-:W2:Y:S04]  /*22f30*/  LDL R74, [R1+0x94c] ;  /* 0x00094c00014a7983 */ /* 0x000ea80000100800 */
[----:B-1----:R-:W4:Y:S04]  /*22f40*/  LDL.LU R162, [R1+0x107c] ;  /* 0x00107c0001a27983 */ /* 0x002f280000300800 */
[----:B------:R-:W4:Y:S04]  /*22f50*/  LDL R71, [R1+0x990] ;  /* 0x0009900001477983 */ /* 0x000f280000100800 */
[----:B------:R0:W-:Y:S04]  /*22f60*/  STS.U16 [R69+UR5+0x18b00], R163 ;  /* 0x018b00a345007988 */ /* 0x0001e80008000405 */
[----:B0-----:R-:W4:Y:S04]  /*22f70*/  LDL.LU R163, [R1+0x1078] ;  /* 0x0010780001a37983 */ /* 0x001f280000300800 */
[----:B------:R-:W4:Y:S04]  /*22f80*/  LDL R72, [R1+0x98c] ;  /* 0x00098c0001487983 */ /* 0x000f280000100800 */
[----:B------:R-:W4:Y:S04]  /*22f90*/  LDL R48, [R1+0x9d0] ;  /* 0x0009d00001307983 */ /* 0x000f280000100800 */
[----:B------:R-:W4:Y:S01]  /*22fa0*/  LDL R49, [R1+0x9cc] ;  /* 0x0009cc0001317983 */ /* 0x000f220000100800 */
[----:B------:R-:W-:-:S06]  /*22fb0*/  PRMT R103, RZ, 0x7610, R103 ;  /* 0x00007610ff677816 */ /* 0x000fcc0000000067 */
[----:B---3--:R-:W3:Y:S01]  /*22fc0*/  @!P3 LDG.E.U16 R103, desc[UR16][R50.64] ;  /* 0x000000103267b981 */ /* 0x008ee2000c1e1500 */
[----:B------:R-:W-:-:S06]  /*22fd0*/  PRMT R104, RZ, 0x7610, R104 ;  /* 0x00007610ff687816 */ /* 0x000fcc0000000068 */
[----:B------:R-:W3:Y:S04]  /*22fe0*/  @!P3 LDG.E.U16 R104, desc[UR16][R52.64] ;  /* 0x000000103468b981 */ /* 0x000ee8000c1e1500 */
[----:B------:R-:W3:Y:S04]  /*22ff0*/  LDL R51, [R1+0xa0c] ;  /* 0x000a0c0001337983 */ /* 0x000ee80000100800 */
[----:B------:R-:W3:Y:S04]  /*23000*/  LDL R50, [R1+0xa10] ;  /* 0x000a100001327983 */ /* 0x000ee80000100800 */
[----:B------:R-:W3:Y:S04]  /*23010*/  LDL R53, [R1+0xa4c] ;  /* 0x000a4c0001357983 */ /* 0x000ee80000100800 */
[----:B------:R-:W3:Y:S01]  /*23020*/  LDL R52, [R1+0xa50] ;  /* 0x000a500001347983 */ /* 0x000ee20000100800 */
[----:B------:R-:W-:Y:S01]  /*23030*/  PRMT R106, RZ, 0x7610, R106 ;  /* 0x00007610ff6a7816 */ /* 0x000fe2000000006a */
[----:B--2---:R-:W-:-:S02]  /*23040*/  @!P3 IMAD.MOV.U32 R75, RZ, RZ, R74 ;  /* 0x000000ffff4bb224 */ /* 0x004fc400078e004a */
[----:B------:R-:W-:Y:S02]  /*23050*/  @!P3 IMAD.MOV.U32 R74, RZ, RZ, R73 ;  /* 0x000000ffff4ab224 */ /* 0x000fe400078e0049 */
[----:B----4-:R-:W-:Y:S02]  /*23060*/  @!P3 IMAD.MOV.U32 R73, RZ, RZ, R72 ;  /* 0x000000ffff49b224 */ /* 0x010fe400078e0048 */
[----:B------:R-:W-:Y:S01]  /*23070*/  @!P3 IMAD.MOV.U32 R72, RZ, RZ, R71 ;  /* 0x000000ffff48b224 */ /* 0x000fe200078e0047 */
[----:B------:R-:W-:Y:S01]  /*23080*/  PRMT R116, RZ, 0x7610, R116 ;  /* 0x00007610ff747816 */ /* 0x000fe20000000074 */
[----:B------:R-:W2:Y:S04]  /*23090*/  LDL R71, [R1+0x958] ;  /* 0x0009580001477983 */ /* 0x000ea80000100800 */
[----:B------:R0:W4:Y:S02]  /*230a0*/  @!P3 LDG.E.U16 R106, desc[UR16][R72.64] ;  /* 0x00000010486ab981 */ /* 0x000124000c1e1500 */
[----:B0-----:R-:W-:-:S02]  /*230b0*/  @!P3 IMAD.MOV.U32 R72, RZ, RZ, R48 ;  /* 0x000000ffff48b224 */ /* 0x001fc400078e0030 */
[----:B------:R-:W-:Y:S01]  /*230c0*/  @!P3 IMAD.MOV.U32 R73, RZ, RZ, R49 ;  /* 0x000000ffff49b224 */ /* 0x000fe200078e0031 */
[----:B------:R-:W2:Y:S04]  /*230d0*/  LDL R48, [R1+0xa90] ;  /* 0x000a900001307983 */ /* 0x000ea80000100800 */
[----:B------:R-:W2:Y:S01]  /*230e0*/  LDL R49, [R1+0xa8c] ;  /* 0x000a8c0001317983 */ /* 0x000ea20000100800 */
[----:B------:R-:W-:Y:S02]  /*230f0*/  PRMT R105, RZ, 0x7610, R105 ;  /* 0x00007610ff697816 */ /* 0x000fe40000000069 */
[----:B------:R-:W-:Y:S01]  /*23100*/  PRMT R107, RZ, 0x7610, R107 ;  /* 0x00007610ff6b7816 */ /* 0x000fe2000000006b */
[----:B------:R0:W4:Y:S01]  /*23110*/  @!P3 LDG.E.U16 R116, desc[UR16][R72.64] ;  /* 0x000000104874b981 */ /* 0x000122000c1e1500 */
[----:B------:R-:W-:-:S03]  /*23120*/  PRMT R108, RZ, 0x7610, R108 ;  /* 0x00007610ff6c7816 */ /* 0x000fc6000000006c */
[----:B------:R1:W4:Y:S04]  /*23130*/  @!P3 LDG.E.U16 R105, desc[UR16][R74.64] ;  /* 0x000000104a69b981 */ /* 0x000328000c1e1500 */
[----:B---3--:R-:W3:Y:S01]  /*23140*/  @!P3 LDG.E.U16 R108, desc[UR16][R52.64] ;  /* 0x00000010346cb981 */ /* 0x008ee2000c1e1500 */
[----:B0-----:R-:W-:Y:S02]  /*23150*/  @!P3 IMAD.MOV.U32 R72, RZ, RZ, R50 ;  /* 0x000000ffff48b224 */ /* 0x001fe400078e0032 */
[----:B------:R-:W-:Y:S01]  /*23160*/  @!P3 IMAD.MOV.U32 R73, RZ, RZ, R51 ;  /* 0x000000ffff49b224 */ /* 0x000fe200078e0033 */
[----:B------:R-:W3:Y:S04]  /*23170*/  LDL R50, [R1+0x8d8] ;  /* 0x0008d80001327983 */ /* 0x000ee80000100800 */
[----:B------:R-:W3:Y:S04]  /*23180*/  LDL R51, [R1+0x8d4] ;  /* 0x0008d40001337983 */ /* 0x000ee80000100800 */
[----:B------:R0:W4:Y:S04]  /*23190*/  @!P3 LDG.E.U16 R107, desc[UR16][R72.64] ;  /* 0x00000010486bb981 */ /* 0x000128000c1e1500 */
[----:B------:R-:W1:Y:S04]  /*231a0*/  LDL R74, [R1+0x914] ;  /* 0x00091400014a7983 */ /* 0x000e680000100800 */
[----:B------:R-:W4:Y:S04]  /*231b0*/  LDL R53, [R1+0x994] ;  /* 0x0009940001357983 */ /* 0x000f280000100800 */
[----:B------:R-:W4:Y:S04]  /*231c0*/  LDL R73, [R1+0x918] ;  /* 0x0009180001497983 */ /* 0x000f280000100800 */
[----:B------:R-:W0:Y:S04]  /*231d0*/  LDL R72, [R1+0x954] ;  /* 0x0009540001487983 */ /* 0x000e280000100800 */
[----:B------:R-:W4:Y:S01]  /*231e0*/  LDL R52, [R1+0x998] ;  /* 0x0009980001347983 */ /* 0x000f220000100800 */
[----:B------:R-:W-:-:S06]  /*231f0*/  PRMT R109, RZ, 0x7610, R109 ;  /* 0x00007610ff6d7816 */ /* 0x000fcc000000006d */
[----:B--2---:R-:W2:Y:S04]  /*23200*/  @!P3 LDG.E.U16 R109, desc[UR16][R48.64] ;  /* 0x00000010306db981 */ /* 0x004ea8000c1e1500 */
[----:B------:R-:W2:Y:S04]  /*23210*/  LDL R49, [R1+0x9d4] ;  /* 0x0009d40001317983 */ /* 0x000ea80000100800 */
[----:B------:R-:W2:Y:S01]  /*23220*/  LDL R48, [R1+0x9d8] ;  /* 0x0009d80001307983 */ /* 0x000ea20000100800 */
[----:B------:R-:W-:-:S06]  /*23230*/  PRMT R110, RZ, 0x7610, R110 ;  /* 0x00007610ff6e7816 */ /* 0x000fcc000000006e */
[----:B---3--:R-:W3:Y:S01]  /*23240*/  @!P3 LDG.E.U16 R110, desc[UR16][R50.64] ;  /* 0x00000010326eb981 */ /* 0x008ee2000c1e1500 */
[----:B------:R-:W-:-:S03]  /*23250*/  PRMT R112, RZ, 0x7610, R112 ;  /* 0x00007610ff707816 */ /* 0x000fc60000000070 */
[----:B------:R-:W3:Y:S01]  /*23260*/  LDL R51, [R1+0xa14] ;  /* 0x000a140001337983 */ /* 0x000ee20000100800 */
[----:B-1----:R-:W-:-:S03]  /*23270*/  @!P3 IMAD.MOV.U32 R75, RZ, RZ, R74 ;  /* 0x000000ffff4bb224 */ /* 0x002fc600078e004a */
[----:B------:R-:W3:Y:S01]  /*23280*/  LDL R50, [R1+0xa18] ;  /* 0x000a180001327983 */ /* 0x000ee20000100800 */
[----:B----4-:R-:W-:Y:S02]  /*23290*/  @!P3 IMAD.MOV.U32 R74, RZ, RZ, R73 ;  /* 0x000000ffff4ab224 */ /* 0x010fe400078e0049 */
[----:B0-----:R-:W-:Y:S02]  /*232a0*/  @!P3 IMAD.MOV.U32 R73, RZ, RZ, R72 ;  /* 0x000000ffff49b224 */ /* 0x001fe400078e0048 */
[----:B------:R-:W-:Y:S01]  /*232b0*/  @!P3 IMAD.MOV.U32 R72, RZ, RZ, R71 ;  /* 0x000000ffff48b224 */ /* 0x000fe200078e0047 */
[----:B------:R-:W-:Y:S01]  /*232c0*/  PRMT R113, RZ, 0x7610, R113 ;  /* 0x00007610ff717816 */ /* 0x000fe20000000071 */
[----:B------:R-:W4:Y:S04]  /*232d0*/  LDL R71, [R1+0x920] ;  /* 0x0009200001477983 */ /* 0x000f280000100800 */
[----:B------:R0:W4:Y:S02]  /*232e0*/  @!P3 LDG.E.U16 R112, desc[UR16][R72.64] ;  /* 0x000000104870b981 */ /* 0x000124000c1e1500 */
[----:B0-----:R-:W-:-:S02]  /*232f0*/  @!P3 IMAD.MOV.U32 R72, RZ, RZ, R52 ;  /* 0x000000ffff48b224 */ /* 0x001fc400078e0034 */
[----:B------:R-:W-:Y:S01]  /*23300*/  @!P3 IMAD.MOV.U32 R73, RZ, RZ, R53 ;  /* 0x000000ffff49b224 */ /* 0x000fe200078e0035 */
[----:B------:R-:W4:Y:S04]  /*23310*/  LDL R52, [R1+0xa58] ;  /* 0x000a580001347983 */ /* 0x000f280000100800 */
[----:B------:R-:W4:Y:S04]  /*23320*/  LDL R53, [R1+0xa54] ;  /* 0x000a540001357983 */ /* 0x000f280000100800 */
[----:B------:R2:W4:Y:S02]  /*23330*/  @!P3 LDG.E.U16 R113, desc[UR16][R72.64] ;  /* 0x000000104871b981 */ /* 0x000524000c1e1500 */
[----:B--2---:R-:W-:-:S02]  /*23340*/  @!P3 MOV R73, R49 ;  /* 0x000000310049b202 */ /* 0x004fc40000000f00 */
[----:B------:R-:W2:Y:S01]  /*23350*/  LDL R49, [R1+0xa94] ;  /* 0x000a940001317983 */ /* 0x000ea20000100800 */
[----:B------:R-:W-:-:S03]  /*23360*/  @!P3 IMAD.MOV.U32 R72, RZ, RZ, R48 ;  /* 0x000000ffff48b224 */ /* 0x000fc600078e0030 */
[----:B------:R-:W2:Y:S01]  /*23370*/  LDL R48, [R1+0xa98] ;  /* 0x000a980001307983 */ /* 0x000ea20000100800 */
[----:B------:R-:W-:Y:S02]  /*23380*/  PRMT R111, RZ, 0x7610, R111 ;  /* 0x00007610ff6f7816 */ /* 0x000fe4000000006f */
[----:B------:R-:W-:-:S04]  /*23390*/  PRMT R124, RZ, 0x7610, R124 ;  /* 0x00007610ff7c7816 */ /* 0x000fc8000000007c */
[----:B------:R0:W2:Y:S01]  /*233a0*/  @!P3 LDG.E.U16 R111, desc[UR16][R74.64] ;  /* 0x000000104a6fb981 */ /* 0x0000a2000c1e1500 */
[----:B------:R-:W-:-:S03]  /*233b0*/  PRMT R114, RZ, 0x7610, R114 ;  /* 0x00007610ff727816 */ /* 0x000fc60000000072 */
[----:B------:R1:W2:Y:S04]  /*233c0*/  @!P3 LDG.E.U16 R124, desc[UR16][R72.64] ;  /* 0x00000010487cb981 */ /* 0x0002a8000c1e1500 */
[----:B------:R-:W0:Y:S04]  /*233d0*/  LDL R74, [R1+0x8dc] ;  /* 0x0008dc00014a7983 */ /* 0x000e280000100800 */
[----:B------:R-:W2:Y:S04]  /*233e0*/  LDL R73, [R1+0x8e0] ;  /* 0x0008e00001497983 */ /* 0x000ea80000100800 */
[----:B------:R-:W1:Y:S04]  /*233f0*/  LDL R72, [R1+0x91c] ;  /* 0x00091c0001487983 */ /* 0x000e680000100800 */
[----:B---3--:R-:W3:Y:S01]  /*23400*/  @!P3 LDG.E.U16 R114, desc[UR16][R50.64] ;  /* 0x000000103272b981 */ /* 0x008ee2000c1e1500 */
[----:B------:R-:W-:-:S03]  /*23410*/  PRMT R115, RZ, 0x7610, R115 ;  /* 0x00007610ff737816 */ /* 0x000fc60000000073 */
[----:B------:R-:W3:Y:S04]  /*23420*/  LDL R51, [R1+0x95c] ;  /* 0x00095c0001337983 */ /* 0x000ee80000100800 */
[----:B------:R-:W3:Y:S04]  /*23430*/  LDL R50, [R1+0x960] ;  /* 0x0009600001327983 */ /* 0x000ee80000100800 */
[----:B----4-:R-:W4:Y:S01]  /*23440*/  @!P3 LDG.E.U16 R115, desc[UR16][R52.64] ;  /* 0x000000103473b981 */ /* 0x010f22000c1e1500 */
[----:B------:R-:W-:-:S03]  /*23450*/  PRMT R117, RZ, 0x7610, R117 ;  /* 0x00007610ff757816 */ /* 0x000fc60000000075 */
[----:B------:R-:W4:Y:S04]  /*23460*/  LDL R53, [R1+0x99c] ;  /* 0x00099c0001357983 */ /* 0x000f280000100800 */
[----:B------:R-:W4:Y:S04]  /*23470*/  LDL R52, [R1+0x9a0] ;  /* 0x0009a00001347983 */ /* 0x000f280000100800 */
[----:B--2---:R-:W2:Y:S04]  /*23480*/  @!P3 LDG.E.U16 R117, desc[UR16][R48.64] ;  /* 0x000000103075b981 */ /* 0x004ea8000c1e1500 */
[----:B------:R-:W2:Y:S04]  /*23490*/  LDL R49, [R1+0x9dc] ;  /* 0x0009dc0001317983 */ /* 0x000ea80000100800 */
[----:B------:R-:W2:Y:S01]  /*234a0*/  LDL R48, [R1+0x9e0] ;  /* 0x0009e00001307983 */ /* 0x000ea20000100800 */
[----:B------:R-:W-:Y:S01]  /*234b0*/  PRMT R119, RZ, 0x7610, R119 ;  /* 0x00007610ff777816 */ /* 0x000fe20000000077 */
[----:B0-----:R-:W-:-:S02]  /*234c0*/  @!P3 IMAD.MOV.U32 R75, RZ, RZ, R74 ;  /* 0x000000ffff4bb224 */ /* 0x001fc400078e004a */
[----:B------:R-:W-:Y:S02]  /*234d0*/  @!P3 IMAD.MOV.U32 R74, RZ, RZ, R73 ;  /* 0x000000ffff4ab224 */ /* 0x000fe400078e0049 */
[----:B-1----:R-:W-:Y:S02]  /*234e0*/  @!P3 IMAD.MOV.U32 R73, RZ, RZ, R72 ;  /* 0x000000ffff49b224 */ /* 0x002fe400078e0048 */
[----:B------:R-:W-:Y:S01]  /*234f0*/  @!P3 IMAD.MOV.U32 R72, RZ, RZ, R71 ;  /* 0x000000ffff48b224 */ /* 0x000fe200078e0047 */
[----:B------:R-:W-:Y:S01]  /*23500*/  PRMT R120, RZ, 0x7610, R120 ;  /* 0x00007610ff787816 */ /* 0x000fe20000000078 */
[----:B------:R-:W2:Y:S04]  /*23510*/  LDL R71, [R1+0x8e8] ;  /* 0x0008e80001477983 */ /* 0x000ea80000100800 */
[----:B------:R3:W2:Y:S02]  /*23520*/  @!P3 LDG.E.U16 R119, desc[UR16][R72.64] ;  /* 0x000000104877b981 */ /* 0x0006a4000c1e1500 */
[----:B---3--:R-:W-:-:S02]  /*23530*/  @!P3 IMAD.MOV.U32 R72, RZ, RZ, R50 ;  /* 0x000000ffff48b224 */ /* 0x008fc400078e0032 */
[----:B------:R-:W-:Y:S01]  /*23540*/  @!P3 IMAD.MOV.U32 R73, RZ, RZ, R51 ;  /* 0x000000ffff49b224 */ /* 0x000fe200078e0033 */
[----:B------:R-:W3:Y:S04]  /*23550*/  LDL R50, [R1+0xa20] ;  /* 0x000a200001327983 */ /* 0x000ee80000100800 */
[----:B------:R-:W3:Y:S01]  /*23560*/  LDL R51, [R1+0xa1c] ;  /* 0x000a1c0001337983 */ /* 0x000ee20000100800 */
[----:B------:R-:W-:Y:S02]  /*23570*/  PRMT R118, RZ, 0x7610, R118 ;  /* 0x00007610ff767816 */ /* 0x000fe40000000076 */
[----:B------:R-:W-:Y:S01]  /*23580*/  PRMT R121, RZ, 0x7610, R121 ;  /* 0x00007610ff797816 */ /* 0x000fe20000000079 */
[----:B------:R4:W3:Y:S01]  /*23590*/  @!P3 LDG.E.U16 R120, desc[UR16][R72.64] ;  /* 0x000000104878b981 */ /* 0x0008e2000c1e1500 */
[----:B------:R-:W-:-:S03]  /*235a0*/  PRMT R132, RZ, 0x7610, R132 ;  /* 0x00007610ff847816 */ /* 0x000fc60000000084 */
[----:B------:R0:W3:Y:S01]  /*235b0*/  @!P3 LDG.E.U16 R118, desc[UR16][R74.64] ;  /* 0x000000104a76b981 */ /* 0x0000e2000c1e1500 */
[----:B----4-:R-:W-:Y:S02]  /*235c0*/  @!P3 IMAD.MOV.U32 R72, RZ, RZ, R52 ;  /* 0x000000ffff48b224 */ /* 0x010fe400078e0034 */
[----:B------:R-:W-:Y:S01]  /*235d0*/  @!P3 IMAD.MOV.U32 R73, RZ, RZ, R53 ;  /* 0x000000ffff49b224 */ /* 0x000fe200078e0035 */
[----:B------:R-:W4:Y:S04]  /*235e0*/  LDL R52, [R1+0xa60] ;  /* 0x000a600001347983 */ /* 0x000f280000100800 */
[----:B------:R-:W4:Y:S04]  /*235f0*/  LDL R53, [R1+0xa5c] ;  /* 0x000a5c0001357983 */ /* 0x000f280000100800 */
[----:B------:R1:W4:Y:S04]  /*23600*/  @!P3 LDG.E.U16 R121, desc[UR16][R72.64] ;  /* 0x000000104879b981 */ /* 0x000328000c1e1500 */
[----:B------:R-:W0:Y:S04]  /*23610*/  LDL R74, [R1+0xa9c] ;  /* 0x000a9c00014a7983 */ /* 0x000e280000100800 */
[----:B------:R-:W4:Y:S04]  /*23620*/  LDL R73, [R1+0xaa0] ;  /* 0x000aa00001497983 */ /* 0x000f280000100800 */
[----:B------:R-:W1:Y:S04]  /*23630*/  LDL R72, [R1+0x8e4] ;  /* 0x0008e40001487983 */ /* 0x000e680000100800 */
[----:B--2---:R-:W2:Y:S04]  /*23640*/  @!P3 LDG.E.U16 R132, desc[UR16][R48.64] ;  /* 0x000000103084b981 */ /* 0x004ea8000c1e1500 */
[----:B------:R-:W2:Y:S04]  /*23650*/  LDL R49, [R1+0x924] ;  /* 0x0009240001317983 */ /* 0x000ea80000100800 */
[----:B------:R-:W2:Y:S01]  /*23660*/  LDL R48, [R1+0x928] ;  /* 0x0009280001307983 */ /* 0x000ea20000100800 */
[----:B------:R-:W-:-:S02]  /*23670*/  PRMT R122, RZ, 0x7610, R122 ;  /* 0x00007610ff7a7816 */ /* 0x000fc4000000007a */
[----:B------:R-:W-:-:S04]  /*23680*/  PRMT R123, RZ, 0x7610, R123 ;  /* 0x00007610ff7b7816 */ /* 0x000fc8000000007b */
[----:B---3--:R-:W3:Y:S04]  /*23690*/  @!P3 LDG.E.U16 R122, desc[UR16][R50.64] ;  /* 0x00000010327ab981 */ /* 0x008ee8000c1e1500 */
[----:B------:R-:W3:Y:S04]  /*236a0*/  LDL R51, [R1+0x964] ;  /* 0x0009640001337983 */ /* 0x000ee80000100800 */
[----:B------:R-:W3:Y:S01]  /*236b0*/  LDL R50, [R1+0x968] ;  /* 0x0009680001327983 */ /* 0x000ee20000100800 */
[----:B------:R-:W-:-:S03]  /*236c0*/  PRMT R126, RZ, 0x7610, R126 ;  /* 0x00007610ff7e7816 */ /* 0x000fc6000000007e */
[----:B----4-:R-:W4:Y:S04]  /*236d0*/  @!P3 LDG.E.U16 R123, desc[UR16][R52.64] ;  /* 0x00000010347bb981 */ /* 0x010f28000c1e1500 */
[----:B------:R-:W4:Y:S01]  /*236e0*/  LDL R53, [R1+0x9a4] ;  /* 0x0009a40001357983 */ /* 0x000f220000100800 */
[----:B0-----:R-:W-:-:S03]  /*236f0*/  @!P3 IMAD.MOV.U32 R75, RZ, RZ, R74 ;  /* 0x000000ffff4bb224 */ /* 0x001fc600078e004a */
[----:B------:R-:W4:Y:S01]  /*23700*/  LDL R52, [R1+0x9a8] ;  /* 0x0009a80001347983 */ /* 0x000f220000100800 */
[----:B------:R-:W-:Y:S02]  /*23710*/  @!P3 IMAD.MOV.U32 R74, RZ, RZ, R73 ;  /* 0x000000ffff4ab224 */ /* 0x000fe400078e0049 */
[----:B-1----:R-:W-:Y:S02]  /*23720*/  @!P3 IMAD.MOV.U32 R73, RZ, RZ, R72 ;  /* 0x000000ffff49b224 */ /* 0x002fe400078e0048 */
[----:B------:R-:W-:Y:S01]  /*23730*/  @!P3 IMAD.MOV.U32 R72, RZ, RZ, R71 ;  /* 0x000000ffff48b224 */ /* 0x000fe200078e0047 */
[----:B------:R-:W-:Y:S01]  /*23740*/  PRMT R127, RZ, 0x7610, R127 ;  /* 0x00007610ff7f7816 */ /* 0x000fe2000000007f */
[----:B------:R-:W4:Y:S04]  /*23750*/  LDL R71, [R1+0xaa4] ;  /* 0x000aa40001477983 */ /* 0x000f280000100800 */
[----:B------:R2:W4:Y:S02]  /*23760*/  @!P3 LDG.E.U16 R126, desc[UR16][R72.64] ;  /* 0x00000010487eb981 */ /* 0x000524000c1e1500 */
[----:B--2---:R-:W-:-:S02]  /*23770*/  @!P3 IMAD.MOV.U32 R73, RZ, RZ, R49 ;  /* 0x000000ffff49b224 */ /* 0x004fc400078e0031 */
[----:B------:R-:W2:Y:S01]  /*23780*/  LDL R49, [R1+0x9e4] ;  /* 0x0009e40001317983 */ /* 0x000ea20000100800 */
[----:B------:R-:W-:-:S03]  /*23790*/  @!P3 IMAD.MOV.U32 R72, RZ, RZ, R48 ;  /* 0x000000ffff48b224 */ /* 0x000fc600078e0030 */
[----:B------:R-:W2:Y:S01]  /*237a0*/  LDL R48, [R1+0x9e8] ;  /* 0x0009e80001307983 */ /* 0x000ea20000100800 */
[----:B------:R-:W-:Y:S02]  /*237b0*/  PRMT R125, RZ, 0x7610, R125 ;  /* 0x00007610ff7d7816 */ /* 0x000fe4000000007d */
[----:B------:R-:W-:Y:S01]  /*237c0*/  PRMT R128, RZ, 0x7610, R128 ;  /* 0x00007610ff807816 */ /* 0x000fe20000000080 */
[----:B------:R3:W2:Y:S01]  /*237d0*/  @!P3 LDG.E.U16 R127, desc[UR16][R72.64] ;  /* 0x00000010487fb981 */ /* 0x0006a2000c1e1500 */
[----:B------:R-:W-:-:S03]  /*237e0*/  PRMT R129, RZ, 0x7610, R129 ;  /* 0x00007610ff817816 */ /* 0x000fc60000000081 */
[----:B------:R0:W2:Y:S04]  /*237f0*/  @!P3 LDG.E.U16 R125, desc[UR16][R74.64] ;  /* 0x000000104a7db981 */ /* 0x0000a8000c1e1500 */
[----:B------:R-:W0:Y:S01]  /*23800*/  LDL R74, [R1+0xa64] ;  /* 0x000a6400014a7983 */ /* 0x000e220000100800 */
[----:B---3--:R-:W-:-:S03]  /*23810*/  @!P3 IMAD.MOV.U32 R73, RZ, RZ, R51 ;  /* 0x000000ffff49b224 */ /* 0x008fc600078e0033 */
[----:B------:R-:W3:Y:S01]  /*23820*/  LDL R51, [R1+0xa24] ;  /* 0x000a240001337983 */ /* 0x000ee20000100800 */
[----:B------:R-:W-:-:S03]  /*23830*/  @!P3 IMAD.MOV.U32 R72, RZ, RZ, R50 ;  /* 0x000000ffff48b224 */ /* 0x000fc600078e0032 */
[----:B------:R-:W3:Y:S04]  /*23840*/  LDL R50, [R1+0xa28] ;  /* 0x000a280001327983 */ /* 0x000ee80000100800 */
[----:B------:R1:W3:Y:S04]  /*23850*/  @!P3 LDG.E.U16 R128, desc[UR16][R72.64] ;  /* 0x000000104880b981 */ /* 0x0002e8000c1e1500 */
[----:B------:R-:W3:Y:S04]  /*23860*/  LDL R73, [R1+0xa68] ;  /* 0x000a680001497983 */ /* 0x000ee80000100800 */
[----:B------:R-:W1:Y:S04]  /*23870*/  LDL R72, [R1+0x8b8] ;  /* 0x0008b80001487983 */ /* 0x000e680000100800 */
        /* <DEDUP_REMOVED lines=8> */
[----:B0-----:R-:W-:Y:S01]  /*23900*/  @!P3 IMAD.MOV.U32 R75, RZ, RZ, R74 ;  /* 0x000000ffff4bb224 */ /* 0x001fe200078e004a */
[----:B------:R-:W-:-:S02]  /*23910*/  PRMT R133, RZ, 0x7610, R133 ;  /* 0x00007610ff857816 */ /* 0x000fc40000000085 */
[----:B------:R-:W-:Y:S02]  /*23920*/  PRMT R134, RZ, 0x7610, R134 ;  /* 0x00007610ff867816 */ /* 0x000fe40000000086 */
[----:B---3--:R-:W3:Y:S04]  /*23930*/  @!P3 LDG.E.U16 R130, desc[UR16][R50.64] ;  /* 0x000000103282b981 */ /* 0x008ee8000c1e1500 */
[----:B------:R-:W3:Y:S01]  /*23940*/  LDL R51, [R1+0x96c] ;  /* 0x00096c0001337983 */ /* 0x000ee20000100800 */
[----:B------:R-:W-:-:S03]  /*23950*/  @!P3 IMAD.MOV.U32 R74, RZ, RZ, R73 ;  /* 0x000000ffff4ab224 */ /* 0x000fc600078e0049 */
[----:B------:R-:W3:Y:S01]  /*23960*/  LDL R50, [R1+0x970] ;  /* 0x0009700001327983 */ /* 0x000ee20000100800 */
[----:B-1----:R-:W-:Y:S01]  /*23970*/  @!P3 IMAD.MOV.U32 R73, RZ, RZ, R72 ;  /* 0x000000ffff49b224 */ /* 0x002fe200078e0048 */
[----:B------:R-:W-:Y:S02]  /*23980*/  @!P3 MOV R72, R71 ;  /* 0x000000470048b202 */ /* 0x000fe40000000f00 */
[----:B------:R-:W-:Y:S01]  /*23990*/  PRMT R131, RZ, 0x7610, R131 ;  /* 0x00007610ff837816 */ /* 0x000fe20000000083 */
[----:B------:R-:W3:Y:S04]  /*239a0*/  LDL R71, [R1+0xa70] ;  /* 0x000a700001477983 */ /* 0x000ee80000100800 */
[----:B------:R4:W3:Y:S01]  /*239b0*/  @!P3 LDG.E.U16 R133, desc[UR16][R72.64] ;  /* 0x000000104885b981 */ /* 0x0008e2000c1e1500 */
[----:B------:R-:W-:-:S03]  /*239c0*/  PRMT R135, RZ, 0x7610, R135 ;  /* 0x00007610ff877816 */ /* 0x000fc60000000087 */
[----:B------:R-:W3:Y:S01]  /*239d0*/  @!P3 LDG.E.U16 R131, desc[UR16][R74.64] ;  /* 0x000000104a83b981 */ /* 0x000ee2000c1e1500 */
[----:B----4-:R-:W-:Y:S02]  /*239e0*/  @!P3 IMAD.MOV.U32 R72, RZ, RZ, R52 ;  /* 0x000000ffff48b224 */ /* 0x010fe400078e0034 */
[----:B------:R-:W-:Y:S01]  /*239f0*/  @!P3 IMAD.MOV.U32 R73, RZ, RZ, R53 ;  /* 0x000000ffff49b224 */ /* 0x000fe200078e0035 */
[----:B------:R-:W4:Y:S04]  /*23a00*/  LDL R52, [R1+0x9b0] ;  /* 0x0009b00001347983 */ /* 0x000f280000100800 */
[----:B------:R-:W4:Y:S04]  /*23a10*/  LDL R53, [R1+0x9ac] ;  /* 0x0009ac0001357983 */ /* 0x000f280000100800 */
[----:B------:R2:W4:Y:S01]  /*23a20*/  @!P3 LDG.E.U16 R134, desc[UR16][R72.64] ;  /* 0x000000104886b981 */ /* 0x000522000c1e1500 */
[----:B------:R-:W-:-:S03]  /*23a30*/  PRMT R136, RZ, 0x7610, R136 ;  /* 0x00007610ff887816 */ /* 0x000fc60000000088 */
[----:B------:R-:W4:Y:S01]  /*23a40*/  LDL R74, [R1+0xa2c] ;  /* 0x000a2c00014a7983 */ /* 0x000f220000100800 */
[----:B--2---:R-:W-:-:S03]  /*23a50*/  @!P3 IMAD.MOV.U32 R73, RZ, RZ, R49 ;  /* 0x000000ffff49b224 */ /* 0x004fc600078e0031 */
[----:B------:R-:W2:Y:S01]  /*23a60*/  LDL R49, [R1+0x9ec] ;  /* 0x0009ec0001317983 */ /* 0x000ea20000100800 */
[----:B------:R-:W-:-:S03]  /*23a70*/  @!P3 IMAD.MOV.U32 R72, RZ, RZ, R48 ;  /* 0x000000ffff48b224 */ /* 0x000fc600078e0030 */
[----:B------:R-:W2:Y:S04]  /*23a80*/  LDL R48, [R1+0x9f0] ;  /* 0x0009f00001307983 */ /* 0x000ea80000100800 */
[----:B------:R0:W2:Y:S01]  /*23a90*/  @!P3 LDG.E.U16 R135, desc[UR16][R72.64] ;  /* 0x000000104887b981 */ /* 0x0000a2000c1e1500 */
[----:B------:R-:W-:-:S03]  /*23aa0*/  PRMT R137, RZ, 0x7610, R137 ;  /* 0x00007610ff897816 */ /* 0x000fc60000000089 */
[----:B------:R-:W2:Y:S04]  /*23ab0*/  LDL R73, [R1+0xa30] ;  /* 0x000a300001497983 */ /* 0x000ea80000100800 */
[----:B------:R-:W0:Y:S01]  /*23ac0*/  LDL R72, [R1+0xa6c] ;  /* 0x000a6c0001487983 */ /* 0x000e220000100800 */
[----:B------:R-:W-:-:S03]  /*23ad0*/  PRMT R148, RZ, 0x7610, R148 ;  /* 0x00007610ff947816 */ /* 0x000fc60000000094 */
[----:B---3--:R-:W3:Y:S04]  /*23ae0*/  @!P3 LDG.E.U16 R136, desc[UR16][R50.64] ;  /* 0x000000103288b981 */ /* 0x008ee8000c1e1500 */
[----:B------:R-:W3:Y:S04]  /*23af0*/  LDL R51, [R1+0x8bc] ;  /* 0x0008bc0001337983 */ /* 0x000ee80000100800 */
[----:B------:R-:W3:Y:S04]  /*23b00*/  LDL R50, [R1+0xaa8] ;  /* 0x000aa80001327983 */ /* 0x000ee80000100800 */
[----:B----4-:R-:W4:Y:S04]  /*23b10*/  @!P3 LDG.E.U16 R137, desc[UR16][R52.64] ;  /* 0x000000103489b981 */ /* 0x010f28000c1e1500 */
[----:B------:R-:W4:Y:S04]  /*23b20*/  LDL R53, [R1+0x8f4] ;  /* 0x0008f40001357983 */ /* 0x000f280000100800 */
[----:B------:R-:W4:Y:S04]  /*23b30*/  LDL R52, [R1+0x8f8] ;  /* 0x0008f80001347983 */ /* 0x000f280000100800 */
[----:B--2---:R-:W2:Y:S04]  /*23b40*/  @!P3 LDG.E.U16 R148, desc[UR16][R48.64] ;  /* 0x000000103094b981 */ /* 0x004ea8000c1e1500 */
[----:B------:R-:W2:Y:S04]  /*23b50*/  LDL R49, [R1+0x934] ;  /* 0x0009340001317983 */ /* 0x000ea80000100800 */
[----:B------:R-:W2:Y:S01]  /*23b60*/  LDL R48, [R1+0x938] ;  /* 0x0009380001307983 */ /* 0x000ea20000100800 */
[----:B------:R-:W-:Y:S01]  /*23b70*/  @!P3 IMAD.MOV.U32 R75, RZ, RZ, R74 ;  /* 0x000000ffff4bb224 */ /* 0x000fe200078e004a */
[----:B------:R-:W-:Y:S01]  /*23b80*/  PRMT R139, RZ, 0x7610, R139 ;  /* 0x00007610ff8b7816 */ /* 0x000fe2000000008b */
[----:B------:R-:W-:-:S02]  /*23b90*/  @!P3 IMAD.MOV.U32 R74, RZ, RZ, R73 ;  /* 0x000000ffff4ab224 */ /* 0x000fc400078e0049 */
[----:B0-----:R-:W-:Y:S02]  /*23ba0*/  @!P3 IMAD.MOV.U32 R73, RZ, RZ, R72 ;  /* 0x000000ffff49b224 */ /* 0x001fe400078e0048 */
[----:B------:R-:W-:Y:S01]  /*23bb0*/  @!P3 IMAD.MOV.U32 R72, RZ, RZ, R71 ;  /* 0x000000ffff48b224 */ /* 0x000fe200078e0047 */
[----:B------:R-:W-:Y:S01]  /*23bc0*/  PRMT R141, RZ, 0x7610, R141 ;  /* 0x00007610ff8d7816 */ /* 0x000fe2000000008d */
[----:B------:R-:W2:Y:S04]  /*23bd0*/  LDL R71, [R1+0xa38] ;  /* 0x000a380001477983 */ /* 0x000ea80000100800 */
[----:B------:R3:W2:Y:S01]  /*23be0*/  @!P3 LDG.E.U16 R139, desc[UR16][R72.64] ;  /* 0x00000010488bb981 */ /* 0x0006a2000c1e1500 */
[----:B------:R-:W-:Y:S02]  /*23bf0*/  PRMT R138, RZ, 0x7610, R138 ;  /* 0x00007610ff8a7816 */ /* 0x000fe4000000008a */
[----:B------:R-:W-:-:S04]  /*23c00*/  PRMT R142, RZ, 0x7610, R142 ;  /* 0x00007610ff8e7816 */ /* 0x000fc8000000008e */
[----:B------:R-:W2:Y:S01]  /*23c10*/  @!P3 LDG.E.U16 R138, desc[UR16][R74.64] ;  /* 0x000000104a8ab981 */ /* 0x000ea2000c1e1500 */
[----:B------:R-:W-:-:S03]  /*23c20*/  PRMT R143, RZ, 0x7610, R143 ;  /* 0x00007610ff8f7816 */ /* 0x000fc6000000008f */
[----:B------:R-:W2:Y:S01]  /*23c30*/  LDL R74, [R1+0x9f4] ;  /* 0x0009f400014a7983 */ /* 0x000ea20000100800 */
[----:B---3--:R-:W-:-:S03]  /*23c40*/  @!P3 IMAD.MOV.U32 R73, RZ, RZ, R51 ;  /* 0x000000ffff49b224 */ /* 0x008fc600078e0033 */
[----:B------:R-:W3:Y:S01]  /*23c50*/  LDL R51, [R1+0x974] ;  /* 0x0009740001337983 */ /* 0x000ee20000100800 */
[----:B------:R-:W-:-:S03]  /*23c60*/  @!P3 IMAD.MOV.U32 R72, RZ, RZ, R50 ;  /* 0x000000ffff48b224 */ /* 0x000fc600078e0032 */
[----:B------:R-:W3:Y:S04]  /*23c70*/  LDL R50, [R1+0x978] ;  /* 0x0009780001327983 */ /* 0x000ee80000100800 */
[----:B------:R4:W3:Y:S02]  /*23c80*/  @!P3 LDG.E.U16 R141, desc[UR16][R72.64] ;  /* 0x00000010488db981 */ /* 0x0008e4000c1e1500 */
[----:B----4-:R-:W-:Y:S02]  /*23c90*/  @!P3 IMAD.MOV.U32 R73, RZ, RZ, R53 ;  /* 0x000000ffff49b224 */ /* 0x010fe400078e0035 */
[----:B------:R-:W4:Y:S01]  /*23ca0*/  LDL R53, [R1+0x9b4] ;  /* 0x0009b40001357983 */ /* 0x000f220000100800 */
[----:B------:R-:W-:-:S03]  /*23cb0*/  @!P3 IMAD.MOV.U32 R72, RZ, RZ, R52 ;  /* 0x000000ffff48b224 */ /* 0x000fc600078e0034 */
[----:B------:R-:W4:Y:S04]  /*23cc0*/  LDL R52, [R1+0x9b8] ;  /* 0x0009b80001347983 */ /* 0x000f280000100800 */
[----:B------:R0:W4:Y:S04]  /*23cd0*/  @!P3 LDG.E.U16 R142, desc[UR16][R72.64] ;  /* 0x00000010488eb981 */ /* 0x000128000c1e1500 */
[----:B------:R-:W4:Y:S04]  /*23ce0*/  LDL R73, [R1+0x9f8] ;  /* 0x0009f80001497983 */ /* 0x000f280000100800 */
[----:B------:R-:W0:Y:S04]  /*23cf0*/  LDL R72, [R1+0xa34] ;  /* 0x000a340001487983 */ /* 0x000e280000100800 */
[----:B--2---:R-:W2:Y:S04]  /*23d00*/  @!P3 LDG.E.U16 R143, desc[UR16][R48.64] ;  /* 0x00000010308fb981 */ /* 0x004ea8000c1e1500 */
[----:B------:R-:W2:Y:S04]  /*23d10*/  LDL R49, [R1+0xa74] ;  /* 0x000a740001317983 */ /* 0x000ea80000100800 */
[----:B------:R-:W2:Y:S01]  /*23d20*/  LDL R48, [R1+0xa78] ;  /* 0x000a780001307983 */ /* 0x000ea20000100800 */
[----:B------:R-:W-:-:S02]  /*23d30*/  PRMT R145, RZ, 0x7610, R145 ;  /* 0x00007610ff917816 */ /* 0x000fc40000000091 */
[----:B------:R-:W-:Y:S02]  /*23d40*/  PRMT R146, RZ, 0x7610, R146 ;  /* 0x00007610ff927816 */ /* 0x000fe40000000092 */
[----:B------:R-:W-:Y:S01]  /*23d50*/  PRMT R144, RZ, 0x7610, R144 ;  /* 0x00007610ff907816 */ /* 0x000fe20000000090 */
[----:B------:R-:W-:-:S05]  /*23d60*/  @!P3 IMAD.MOV.U32 R75, RZ, RZ, R74 ;  /* 0x000000ffff4bb224 */ /* 0x000fca00078e004a */
[----:B---3--:R-:W3:Y:S04]  /*23d70*/  @!P3 LDG.E.U16 R144, desc[UR16][R50.64] ;  /* 0x000000103290b981 */ /* 0x008ee8000c1e1500 */
[----:B------:R-:W3:Y:S04]  /*23d80*/  LDL R51, [R1+0x8c0] ;  /* 0x0008c00001337983 */ /* 0x000ee80000100800 */
[----:B------:R-:W3:Y:S04]  /*23d90*/  LDL R50, [R1+0xaac] ;  /* 0x000aac0001327983 */ /* 0x000ee80000100800 */
[----:B----4-:R-:W4:Y:S04]  /*23da0*/  @!P3 LDG.E.U16 R145, desc[UR16][R52.64] ;  /* 0x000000103491b981 */ /* 0x010f28000c1e1500 */
[----:B------:R-:W4:Y:S01]  /*23db0*/  LDL R53, [R1+0x8fc] ;  /* 0x0008fc0001357983 */ /* 0x000f220000100800 */
[----:B------:R-:W-:-:S03]  /*23dc0*/  @!P3 IMAD.MOV.U32 R74, RZ, RZ, R73 ;  /* 0x000000ffff4ab224 */ /* 0x000fc600078e0049 */
[----:B------:R-:W4:Y:S01]  /*23dd0*/  LDL R52, [R1+0x900] ;  /* 0x0009000001347983 */ /* 0x000f220000100800 */
[----:B0-----:R-:W-:Y:S02]  /*23de0*/  @!P3 IMAD.MOV.U32 R73, RZ, RZ, R72 ;  /* 0x000000ffff49b224 */ /* 0x001fe400078e0048 */
        /* <DEDUP_REMOVED lines=9> */
[----:B------:R-:W-:Y:S02]  /*23e80*/  PRMT R156, RZ, 0x7610, R156 ;  /* 0x00007610ff9c7816 */ /* 0x000fe4000000009c */
[----:B------:R-:W-:Y:S02]  /*23e90*/  PRMT R149, RZ, 0x7610, R149 ;  /* 0x00007610ff957816 */ /* 0x000fe40000000095 */
[----:B------:R3:W2:Y:S04]  /*23ea0*/  @!P3 LDG.E.U16 R147, desc[UR16][R72.64] ;  /* 0x000000104893b981 */ /* 0x0006a8000c1e1500 */
[----:B------:R0:W2:Y:S04]  /*23eb0*/  @!P3 LDG.E.U16 R156, desc[UR16][R74.64] ;  /* 0x000000104a9cb981 */ /* 0x0000a8000c1e1500 */
[----:B------:R-:W0:Y:S01]  /*23ec0*/  LDL R74, [R1+0x9bc] ;  /* 0x0009bc00014a7983 */ /* 0x000e220000100800 */
[----:B---3--:R-:W-:-:S03]  /*23ed0*/  @!P3 MOV R73, R51 ;  /* 0x000000330049b202 */ /* 0x008fc60000000f00 */
[----:B------:R-:W3:Y:S01]  /*23ee0*/  LDL R51, [R1+0x97c] ;  /* 0x00097c0001337983 */ /* 0x000ee20000100800 */
[----:B------:R-:W-:-:S03]  /*23ef0*/  @!P3 IMAD.MOV.U32 R72, RZ, RZ, R50 ;  /* 0x000000ffff48b224 */ /* 0x000fc600078e0032 */
[----:B------:R-:W3:Y:S04]  /*23f00*/  LDL R50, [R1+0x980] ;  /* 0x0009800001327983 */ /* 0x000ee80000100800 */
[----:B------:R-:W3:Y:S04]  /*23f10*/  @!P3 LDG.E.U16 R149, desc[UR16][R72.64] ;  /* 0x000000104895b981 */ /* 0x000ee8000c1e1500 */
[----:B------:R-:W3:Y:S01]  /*23f20*/  LDL R73, [R1+0x9c0] ;  /* 0x0009c00001497983 */ /* 0x000ee20000100800 */
[----:B------:R-:W-:Y:S02]  /*23f30*/  PRMT R154, RZ, 0x7610, R154 ;  /* 0x00007610ff9a7816 */ /* 0x000fe4000000009a */
[----:B------:R-:W-:Y:S01]  /*23f40*/  PRMT R151, RZ, 0x7610, R151 ;  /* 0x00007610ff977816 */ /* 0x000fe20000000097 */
[----:B------:R-:W3:Y:S04]  /*23f50*/  LDL R72, [R1+0x9fc] ;  /* 0x0009fc0001487983 */ /* 0x000ee80000100800 */
[----:B----4-:R-:W4:Y:S04]  /*23f60*/  @!P3 LDG.E.U16 R150, desc[UR16][R52.64] ;  /* 0x000000103496b981 */ /* 0x010f28000c1e1500 */
[----:B------:R-:W4:Y:S04]  /*23f70*/  LDL R53, [R1+0xa3c] ;  /* 0x000a3c0001357983 */ /* 0x000f280000100800 */
[----:B------:R-:W4:Y:S01]  /*23f80*/  LDL R52, [R1+0xa40] ;  /* 0x000a400001347983 */ /* 0x000f220000100800 */
[----:B--2---:R-:W-:-:S03]  /*23f90*/  @!P3 IMAD.MOV.U32 R77, RZ, RZ, R49 ;  /* 0x000000ffff4db224 */ /* 0x004fc600078e0031 */
[----:B------:R-:W2:Y:S01]  /*23fa0*/  LDL R49, [R1+0xa7c] ;  /* 0x000a7c0001317983 */ /* 0x000ea20000100800 */
[----:B------:R-:W-:-:S03]  /*23fb0*/  @!P3 IMAD.MOV.U32 R76, RZ, RZ, R48 ;  /* 0x000000ffff4cb224 */ /* 0x000fc600078e0030 */
[----:B------:R-:W2:Y:S01]  /*23fc0*/  LDL R48, [R1+0xa80] ;  /* 0x000a800001307983 */ /* 0x000ea20000100800 */
[----:B------:R-:W-:Y:S02]  /*23fd0*/  PRMT R155, RZ, 0x7610, R155 ;  /* 0x00007610ff9b7816 */ /* 0x000fe4000000009b */
[----:B------:R-:W-:Y:S01]  /*23fe0*/  PRMT R152, RZ, 0x7610, R152 ;  /* 0x00007610ff987816 */ /* 0x000fe20000000098 */
[----:B------:R3:W2:Y:S01]  /*23ff0*/  @!P3 LDG.E.U16 R151, desc[UR16][R76.64] ;  /* 0x000000104c97b981 */ /* 0x0006a2000c1e1500 */
[----:B------:R-:W-:Y:S01]  /*24000*/  PRMT R153, RZ, 0x7610, R153 ;  /* 0x00007610ff997816 */ /* 0x000fe20000000099 */
[----:B0-----:R-:W-:Y:S02]  /*24010*/  @!P3 IMAD.MOV.U32 R75, RZ, RZ, R74 ;  /* 0x000000ffff4bb224 */ /* 0x001fe400078e004a */
[----:B---3--:R-:W-:Y:S02]  /*24020*/  @!P3 IMAD.MOV.U32 R77, RZ, RZ, R51 ;  /* 0x000000ffff4db224 */ /* 0x008fe400078e0033 */
[----:B------:R-:W3:Y:S01]  /*24030*/  LDL R51, [R1+0x8c4] ;  /* 0x0008c40001337983 */ /* 0x000ee20000100800 */
[----:B------:R-:W-:-:S03]  /*24040*/  @!P3 IMAD.MOV.U32 R76, RZ, RZ, R50 ;  /* 0x000000ffff4cb224 */ /* 0x000fc600078e0032 */
[----:B------:R-:W3:Y:S04]  /*24050*/  LDL R50, [R1+0xab0] ;  /* 0x000ab00001327983 */ /* 0x000ee80000100800 */
[----:B------:R-:W3:Y:S01]  /*24060*/  @!P3 LDG.E.U16 R152, desc[UR16][R76.64] ;  /* 0x000000104c98b981 */ /* 0x000ee2000c1e1500 */
[----:B------:R-:W-:-:S03]  /*24070*/  @!P3 IMAD.MOV.U32 R74, RZ, RZ, R73 ;  /* 0x000000ffff4ab224 */ /* 0x000fc600078e0049 */
[----:B------:R-:W3:Y:S04]  /*24080*/  LDL R77, [R1+0x984] ;  /* 0x00098400014d7983 */ /* 0x000ee80000100800 */
[----:B------:R-:W3:Y:S04]  /*24090*/  @!P3 LDG.E.U16 R153, desc[UR16][R74.64] ;  /* 0x000000104a99b981 */ /* 0x000ee8000c1e1500 */
[----:B------:R-:W3:Y:S04]  /*240a0*/  LDL R75, [R1+0x988] ;  /* 0x00098800014b7983 */ /* 0x000ee80000100800 */
[----:B----4-:R2:W4:Y:S02]  /*240b0*/  @!P3 LDG.E.U16 R154, desc[UR16][R52.64] ;  /* 0x00000010349ab981 */ /* 0x010524000c1e1500 */
[----:B--2---:R-:W-:-:S02]  /*240c0*/  @!P3 IMAD.MOV.U32 R53, RZ, RZ, R49 ;  /* 0x000000ffff35b224 */ /* 0x004fc400078e0031 */
[----:B------:R-:W2:Y:S01]  /*240d0*/  LDL R49, [R1+0x904] ;  /* 0x0009040001317983 */ /* 0x000ea20000100800 */
[----:B------:R-:W-:-:S03]  /*240e0*/  @!P3 IMAD.MOV.U32 R52, RZ, RZ, R48 ;  /* 0x000000ffff34b224 */ /* 0x000fc600078e0030 */
[----:B------:R-:W4:Y:S04]  /*240f0*/  LDL R48, [R1+0x908] ;  /* 0x0009080001307983 */ /* 0x000f280000100800 */
[----:B------:R-:W4:Y:S04]  /*24100*/  @!P3 LDG.E.U16 R155, desc[UR16][R52.64] ;  /* 0x00000010349bb981 */ /* 0x000f28000c1e1500 */
[----:B------:R-:W4:Y:S04]  /*24110*/  LDL R53, [R1+0x944] ;  /* 0x0009440001357983 */ /* 0x000f280000100800 */
[----:B------:R-:W4:Y:S01]  /*24120*/  LDL R52, [R1+0x948] ;  /* 0x0009480001347983 */ /* 0x000f220000100800 */
[----:B------:R-:W-:-:S02]  /*24130*/  PRMT R157, RZ, 0x7610, R157 ;  /* 0x00007610ff9d7816 */ /* 0x000fc4000000009d */
[----:B------:R-:W-:Y:S01]  /*24140*/  PRMT R159, RZ, 0x7610, R159 ;  /* 0x00007610ff9f7816 */ /* 0x000fe2000000009f */
[----:B------:R-:W-:Y:S04]  /*24150*/  STS.U16 [R69+UR5+0x10f00], R164 ;  /* 0x010f00a445007988 */ /* 0x000fe80008000405 */
[----:B------:R0:W-:Y:S01]  /*24160*/  STS.U16 [R69+UR5+0x18f00], R165 ;  /* 0x018f00a545007988 */ /* 0x0001e20008000405 */
[----:B------:R-:W-:Y:S01]  /*24170*/  PRMT R162, RZ, 0x7610, R162 ;  /* 0x00007610ffa27816 */ /* 0x000fe200000000a2 */
[----:B------:R-:W-:Y:S01]  /*24180*/  @!P3 IMAD.MOV.U32 R73, RZ, RZ, R72 ;  /* 0x000000ffff49b224 */ /* 0x000fe200078e0048 */
[----:B------:R-:W-:Y:S01]  /*24190*/  PRMT R158, RZ, 0x7610, R158 ;  /* 0x00007610ff9e7816 */ /* 0x000fe2000000009e */
[----:B------:R-:W4:Y:S01]  /*241a0*/  LDL.LU R76, [R1+0xb74] ;  /* 0x000b7400014c7983 */ /* 0x000f220000300800 */
[----:B------:R-:W-:Y:S01]  /*241b0*/  @!P3 IMAD.MOV.U32 R72, RZ, RZ, R71 ;  /* 0x000000ffff48b224 */ /* 0x000fe200078e0047 */
[----:B------:R-:W-:-:S02]  /*241c0*/  PRMT R160, RZ, 0x7610, R160 ;  /* 0x00007610ffa07816 */ /* 0x000fc400000000a0 */
[----:B------:R-:W4:Y:S04]  /*241d0*/  LDL.LU R79, [R1+0xb70] ;  /* 0x000b7000014f7983 */ /* 0x000f280000300800 */
[----:B---3--:R2:W3:Y:S04]  /*241e0*/  @!P3 LDG.E.U16 R157, desc[UR16][R50.64] ;  /* 0x00000010329db981 */ /* 0x0084e8000c1e1500 */
[----:B------:R-:W3:Y:S04]  /*241f0*/  LDL.LU R78, [R1+0xb64] ;  /* 0x000b6400014e7983 */ /* 0x000ee80000300800 */
[----:B------:R-:W3:Y:S04]  /*24200*/  LDL.LU R81, [R1+0xb60] ;  /* 0x000b600001517983 */ /* 0x000ee80000300800 */
[----:B------:R-:W3:Y:S04]  /*24210*/  LDL.LU R80, [R1+0xb54] ;  /* 0x000b540001507983 */ /* 0x000ee80000300800 */
[----:B------:R-:W3:Y:S04]  /*24220*/  LDL.LU R83, [R1+0xb50] ;  /* 0x000b500001537983 */ /* 0x000ee80000300800 */
[----:B------:R-:W3:Y:S04]  /*24230*/  LDL.LU R82, [R1+0xb44] ;  /* 0x000b440001527983 */ /* 0x000ee80000300800 */
[----:B------:R-:W3:Y:S04]  /*24240*/  @!P3 LDG.E.U16 R162, desc[UR16][R72.64] ;  /* 0x0000001048a2b981 */ /* 0x000ee8000c1e1500 */
[----:B------:R-:W3:Y:S04]  /*24250*/  LDL.LU R84, [R1+0xb40] ;  /* 0x000b400001547983 */ /* 0x000ee80000300800 */
[----:B------:R-:W3:Y:S04]  /*24260*/  LDL R74, [R1+0xa84] ;  /* 0x000a8400014a7983 */ /* 0x000ee80000100800 */
[----:B------:R-:W3:Y:S04]  /*24270*/  LDL R73, [R1+0xa88] ;  /* 0x000a880001497983 */ /* 0x000ee80000100800 */
[----:B------:R-:W3:Y:S04]  /*24280*/  LDL R72, [R1+0x8b4] ;  /* 0x0008b40001487983 */ /* 0x000ee80000100800 */
[----:B------:R-:W3:Y:S01]  /*24290*/  LDL R71, [R1+0x8c8] ;  /* 0x0008c80001477983 */ /* 0x000ee20000100800 */
[----:B--2---:R-:W-:-:S03]  /*242a0*/  @!P3 IMAD.MOV.U32 R51, RZ, RZ, R49 ;  /* 0x000000ffff33b224 */ /* 0x004fc600078e0031 */
[----:B------:R-:W2:Y:S01]  /*242b0*/  LDL R49, [R1+0x9c4] ;  /* 0x0009c40001317983 */ /* 0x000ea20000100800 */
[----:B----4-:R-:W-:-:S03]  /*242c0*/  @!P3 IMAD.MOV.U32 R50, RZ, RZ, R48 ;  /* 0x000000ffff32b224 */ /* 0x010fc600078e0030 */
[----:B------:R-:W2:Y:S04]  /*242d0*/  LDL R48, [R1+0x9c8] ;  /* 0x0009c80001307983 */ /* 0x000ea80000100800 */
[----:B------:R-:W4:Y:S01]  /*242e0*/  @!P3 LDG.E.U16 R158, desc[UR16][R50.64] ;  /* 0x00000010329eb981 */ /* 0x000f22000c1e1500 */
[----:B0-----:R-:W-:-:S03]  /*242f0*/  @!P3 IMAD.MOV.U32 R165, RZ, RZ, R53 ;  /* 0x000000ffffa5b224 */ /* 0x001fc600078e0035 */
[----:B------:R-:W4:Y:S01]  /*24300*/  LDL R51, [R1+0xa04] ;  /* 0x000a040001337983 */ /* 0x000f220000100800 */
[----:B------:R-:W-:-:S03]  /*24310*/  @!P3 IMAD.MOV.U32 R164, RZ, RZ, R52 ;  /* 0x000000ffffa4b224 */ /* 0x000fc600078e0034 */
[----:B------:R-:W4:Y:S04]  /*24320*/  LDL R50, [R1+0xa08] ;  /* 0x000a080001327983 */ /* 0x000f280000100800 */
[----:B------:R0:W4:Y:S04]  /*24330*/  @!P3 LDG.E.U16 R159, desc[UR16][R164.64] ;  /* 0x00000010a49fb981 */ /* 0x000128000c1e1500 */
[----:B------:R-:W4:Y:S04]  /*24340*/  LDL R53, [R1+0xa44] ;  /* 0x000a440001357983 */ /* 0x000f280000100800 */
[----:B------:R-:W4:Y:S01]  /*24350*/  LDL R52, [R1+0xa48] ;  /* 0x000a480001347983 */ /* 0x000f220000100800 */
[----:B0-----:R-:W-:-:S02]  /*24360*/  @!P3 IMAD.MOV.U32 R164, RZ, RZ, R75 ;  /* 0x000000ffffa4b224 */ /* 0x001fc400078e004b */
[----:B------:R-:W-:-:S05]  /*24370*/  @!P3 IMAD.MOV.U32 R165, RZ, RZ, R77 ;  /* 0x000000ffffa5b224 */ /* 0x000fca00078e004d */
[----:B------:R0:W4:Y:S04]  /*24380*/  @!P3 LDG.E.U16 R160, desc[UR16][R164.64] ;  /* 0x00000010a4a0b981 */ /* 0x000128000c1e1500 */
[----:B------:R-:W0:Y:S01]  /*24390*/  LDL.LU.64 R164, [R1+0x1070] ;  /* 0x0010700001a47983 */ /* 0x000e220000300a00 */
[----:B------:R-:W-:Y:S02]  /*243a0*/  PRMT R161, RZ, 0x7610, R161 ;  /* 0x00007610ffa17816 */ /* 0x000fe400000000a1 */
[----:B------:R-:W-:Y:S02]  /*243b0*/  PRMT R3, RZ, 0x7610, R3 ;  /* 0x00007610ff037816 */ /* 0x000fe40000000003 */
[----:B------:R-:W-:Y:S01]  /*243c0*/  PRMT R163, RZ, 0x7610, R163 ;  /* 0x00007610ffa37816 */ /* 0x000fe200000000a3 */
[----:B------:R1:W-:Y:S01]  /*243d0*/  STS.U16 [R69+UR5+0x11300], R76 ;  /* 0x0113004c45007988 */ /* 0x0003e20008000405 */
[----:B---3--:R-:W-:-:S02]  /*243e0*/  @!P3 IMAD.MOV.U32 R75, RZ, RZ, R74 ;  /* 0x000000ffff4bb224 */ /* 0x008fc400078e004a */
[----:B------:R-:W-:Y:S02]  /*243f0*/  @!P3 IMAD.MOV.U32 R74, RZ, RZ, R73 ;  /* 0x000000ffff4ab224 */ /* 0x000fe400078e0049 */
[----:B------:R-:W-:-:S03]  /*24400*/  @!P3 IMAD.MOV.U32 R73, RZ, RZ, R72 ;  /* 0x000000ffff49b224 */ /* 0x000fc600078e0048 */
[----:B------:R-:W3:Y:S01]  /*24410*/  @!P3 LDG.E.U16 R163, desc[UR16][R74.64] ;  /* 0x000000104aa3b981 */ /* 0x000ee2000c1e1500 */
[----:B------:R-:W-:-:S05]  /*24420*/  @!P3 MOV R72, R71 ;  /* 0x000000470048b202 */ /* 0x000fca0000000f00 */
[----:B------:R-:W3:Y:S04]  /*24430*/  @!P3 LDG.E.U16 R3, desc[UR16][R72.64] ;  /* 0x000000104803b981 */ /* 0x000ee8000c1e1500 */
[----:B------:R-:W-:Y:S04]  /*24440*/  STS.U16 [R69+UR5+0x19300], R79 ;  /* 0x0193004f45007988 */ /* 0x000fe80008000405 */
[----:B------:R0:W-:Y:S04]  /*24450*/  STS.U16 [R69+UR5+0x11700], R78 ;  /* 0x0117004e45007988 */ /* 0x0001e80008000405 */
[----:B------:R-:W-:Y:S04]  /*24460*/  STS.U16 [R69+UR5+0x19700], R81 ;  /* 0x0197005145007988 */ /* 0x000fe80008000405 */
[----:B------:R0:W-:Y:S04]  /*24470*/  STS.U16 [R69+UR5+0x11b00], R80 ;  /* 0x011b005045007988 */ /* 0x0001e80008000405 */
[----:B------:R-:W-:Y:S04]  /*24480*/  STS.U16 [R69+UR5+0x19b00], R83 ;  /* 0x019b005345007988 */ /* 0x000fe80008000405 */
[----:B------:R0:W-:Y:S04]  /*24490*/  STS.U16 [R69+UR5+0x11f00], R82 ;  /* 0x011f005245007988 */ /* 0x0001e80008000405 */
[----:B------:R0:W-:Y:S04]  /*244a0*/  STS.U16 [R69+UR5+0x19f00], R84 ;  /* 0x019f005445007988 */ /* 0x0001e80008000405 */
[----:B--2---:R-:W2:Y:S04]  /*244b0*/  @!P3 LDG.E.U16 R161, desc[UR16][R48.64] ;  /* 0x0000001030a1b981 */ /* 0x004ea8000c1e1500 */
[----:B------:R0:W5:Y:S02]  /*244c0*/  LDL.LU.64 R48, [R1+0x1068] ;  /* 0x0010680001307983 */ /* 0x0001640000300a00 */
[----:B0-----:R-:W-:-:S02]  /*244d0*/  PRMT R165, RZ, 0x7610, R165 ;  /* 0x00007610ffa57816 */ /* 0x001fc400000000a5 */
[----:B------:R-:W-:-:S04]  /*244e0*/  PRMT R164, RZ, 0x7610, R164 ;  /* 0x00007610ffa47816 */ /* 0x000fc800000000a4 */
[----:B----4-:R-:W4:Y:S04]  /*244f0*/  @!P3 LDG.E.U16 R165, desc[UR16][R50.64] ;  /* 0x0000001032a5b981 */ /* 0x010f28000c1e1500 */
[----:B------:R-:W2:Y:S04]  /*24500*/  @!P3 LDG.E.U16 R164, desc[UR16][R52.64] ;  /* 0x0000001034a4b981 */ /* 0x000ea8000c1e1500 */
[----:B------:R0:W5:Y:S04]  /*24510*/  LDL.LU.64 R50, [R1+0x1060] ;  /* 0x0010600001327983 */ /* 0x0001680000300a00 */
[----:B------:R0:W5:Y:S04]  /*24520*/  LDL.LU.64 R52, [R1+0x1058] ;  /* 0x0010580001347983 */ /* 0x0001680000300a00 */
[----:B------:R-:W2:Y:S04]  /*24530*/  LDL.LU R71, [R1+0xb94] ;  /* 0x000b940001477983 */ /* 0x000ea80000300800 */
[----:B------:R-:W3:Y:S04]  /*24540*/  LDL.LU R72, [R1+0xb90] ;  /* 0x000b900001487983 */ /* 0x000ee80000300800 */
[----:B------:R-:W4:Y:S04]  /*24550*/  LDL.LU R73, [R1+0xb8c] ;  /* 0x000b8c0001497983 */ /* 0x000f280000300800 */
[----:B------:R-:W4:Y:S04]  /*24560*/  LDL.LU R74, [R1+0xb88] ;  /* 0x000b8800014a7983 */ /* 0x000f280000300800 */
[----:B------:R-:W4:Y:S04]  /*24570*/  LDL.LU R75, [R1+0xb84] ;  /* 0x000b8400014b7983 */ /* 0x000f280000300800 */
[----:B-1----:R-:W4:Y:S04]  /*24580*/  LDL.LU R76, [R1+0xb80] ;  /* 0x000b8000014c7983 */ /* 0x002f280000300800 */
        /* <DEDUP_REMOVED lines=9> */
[----:B------:R0:W-:Y:S04]  /*24620*/  STS.U16 [R69+UR5+0x1a300], R56 ;  /* 0x01a3003845007988 */ /* 0x0001e80008000405 */
[----:B------:R0:W-:Y:S04]  /*24630*/  STS.U16 [R69+UR5+0x12700], R57 ;  /* 0x0127003945007988 */ /* 0x0001e80008000405 */
[----:B-1----:R1:W5:Y:S04]  /*24640*/  LDL.LU R55, [R1+0x1050] ;  /* 0x0010500001377983 */ /* 0x0023680000300800 */
[----:B------:R1:W-:Y:S04]  /*24650*/  STS.U16 [R69+UR5+0x1a700], R58 ;  /* 0x01a7003a45007988 */ /* 0x0003e80008000405 */
[----:B0-----:R0:W5:Y:S04]  /*24660*/  LDL.LU R56, [R1+0x104c] ;  /* 0x00104c0001387983 */ /* 0x0011680000300800 */
[----:B------:R0:W-:Y:S04]  /*24670*/  STS.U16 [R69+UR5+0x12b00], R59 ;  /* 0x012b003b45007988 */ /* 0x0001e80008000405 */
[----:B------:R0:W5:Y:S04]  /*24680*/  LDL.LU R57, [R1+0x1048] ;  /* 0x0010480001397983 */ /* 0x0001680000300800 */
        /* <DEDUP_REMOVED lines=16> */
[----:B------:R0:W5:Y:S01]  /*24790*/  LDL.LU R66, [R1+0x1024] ;  /* 0x0010240001427983 */ /* 0x0001620000300800 */
[----:B-1----:R-:W-:-:S03]  /*247a0*/  LOP3.LUT R102, R0, 0x70, RZ, 0x3c, !PT ;  /* 0x0000007000667812 */ /* 0x002fc600078e3cff */
[----:B------:R1:W-:Y:S04]  /*247b0*/  STS.U16 [R69+UR5+0x1bb00], R67 ;  /* 0x01bb004345007988 */ /* 0x0003e80008000405 */
[----:B------:R0:W-:Y:S04]  /*247c0*/  STS.U16 [R69+UR5+0x13f00], R68 ;  /* 0x013f004445007988 */ /* 0x0001e80008000405 */
[----:B------:R0:W-:Y:S04]  /*247d0*/  STS.U16 [R69+UR5+0x1bf00], R70 ;  /* 0x01bf004645007988 */ /* 0x0001e80008000405 */
[----:B-1----:R1:W5:Y:S04]  /*247e0*/  LDL.LU R67, [R1+0x1020] ;  /* 0x0010200001437983 */ /* 0x0023680000300800 */
[----:B0-----:R1:W5:Y:S04]  /*247f0*/  LDL.LU R68, [R1+0x101c] ;  /* 0x00101c0001447983 */ /* 0x0013680000300800 */
[----:B------:R1:W5:Y:S04]  /*24800*/  LDL.LU R69, [R1+0x1018] ;  /* 0x0010180001457983 */ /* 0x0003680000300800 */
[----:B------:R1:W5:Y:S04]  /*24810*/  LDL.LU R70, [R1+0x1014] ;  /* 0x0010140001467983 */ /* 0x0003680000300800 */
[----:B--2---:R0:W-:Y:S04]  /*24820*/  STS.U16 [R102+UR5+0x10380], R71 ;  /* 0x0103804766007988 */ /* 0x0041e80008000405 */
[----:B---3--:R2:W-:Y:S04]  /*24830*/  STS.U16 [R102+UR5+0x18380], R72 ;  /* 0x0183804866007988 */ /* 0x0085e80008000405 */
[----:B----4-:R3:W-:Y:S04]  /*24840*/  STS.U16 [R102+UR5+0x10780], R73 ;  /* 0x0107804966007988 */ /* 0x0107e80008000405 */
[----:B0-----:R1:W5:Y:S04]  /*24850*/  LDL.LU R71, [R1+0x1010] ;  /* 0x0010100001477983 */ /* 0x0013680000300800 */
[----:B--2---:R1:W5:Y:S04]  /*24860*/  LDL.LU R72, [R1+0x100c] ;  /* 0x00100c0001487983 */ /* 0x0043680000300800 */
[----:B---3--:R1:W5:Y:S04]  /*24870*/  LDL.LU R73, [R1+0x1008] ;  /* 0x0010080001497983 */ /* 0x0083680000300800 */
[----:B------:R0:W-:Y:S04]  /*24880*/  STS.U16 [R102+UR5+0x18780], R74 ;  /* 0x0187804a66007988 */ /* 0x0001e80008000405 */
[----:B------:R2:W-:Y:S04]  /*24890*/  STS.U16 [R102+UR5+0x10b80], R75 ;  /* 0x010b804b66007988 */ /* 0x0005e80008000405 */
[----:B------:R3:W-:Y:S04]  /*248a0*/  STS.U16 [R102+UR5+0x18b80], R76 ;  /* 0x018b804c66007988 */ /* 0x0007e80008000405 */
        /* <DEDUP_REMOVED lines=53> */
[----:B0-----:R1:W5:Y:S04]  /*24c00*/  LDL.LU R101, [R1+0xf98] ;  /* 0x000f980001657983 */ /* 0x0013680000300800 */
[----:B--2---:R1:W5:Y:S04]  /*24c10*/  LDL.LU R102, [R1+0xf94] ;  /* 0x000f940001667983 */ /* 0x0043680000300800 */
[----:B------:R-:W2:Y:S04]  /*24c20*/  LDL.LU R2, [R1+0xf90] ;  /* 0x000f900001027983 */ /* 0x000ea80000300800 */
[----:B--2---:R0:W-:Y:S04]  /*24c30*/  STS.U16 [R2+UR5+0x25000], R116 ;  /* 0x0250007402007988 */ /* 0x0041e80008000405 */
[----:B------:R2:W-:Y:S01]  /*24c40*/  STS.U16 [R2+UR5+0x24000], R103 ;  /* 0x0240006702007988 */ /* 0x0005e20008000405 */
[----:B0-----:R-:W-:-:S03]  /*24c50*/  LOP3.LUT R116, R2, 0x10, RZ, 0x3c, !PT ;  /* 0x0000001002747812 */ /* 0x001fc600078e3cff */
        /* <DEDUP_REMOVED lines=11> */
[----:B--2---:R1:W5:Y:S04]  /*24d10*/  LDL.LU R103, [R1+0xf8c] ;  /* 0x000f8c0001677983 */ /* 0x0043680000300800 */
[----:B0-----:R1:W5:Y:S01]  /*24d20*/  LDL.LU R104, [R1+0xf88] ;  /* 0x000f880001687983 */ /* 0x0013620000300800 */
[----:B---3--:R-:W-:-:S03]  /*24d30*/  LOP3.LUT R124, R2, 0x20, RZ, 0x3c, !PT ;  /* 0x00000020027c7812 */ /* 0x008fc600078e3cff */
[----:B------:R-:W-:Y:S04]  /*24d40*/  STS.U16 [R116+UR5+0x25480], R114 ;  /* 0x0254807274007988 */ /* 0x000fe80008000405 */
[----:B------:R1:W5:Y:S04]  /*24d50*/  LDL.LU R105, [R1+0xf84] ;  /* 0x000f840001697983 */ /* 0x0003680000300800 */
        /* <DEDUP_REMOVED lines=12> */
[----:B------:R0:W-:Y:S04]  /*24e20*/  STS.U16 [R124+UR5+0x25100], R132 ;  /* 0x025100847c007988 */ /* 0x0001e80008000405 */
[----:B------:R1:W5:Y:S04]  /*24e30*/  LDL.LU R112, [R1+0xf68] ;  /* 0x000f680001707983 */ /* 0x0003680000300800 */
[----:B------:R1:W5:Y:S01]  /*24e40*/  LDL.LU R113, [R1+0xf64] ;  /* 0x000f640001717983 */ /* 0x0003620000300800 */
[----:B0-----:R-:W-:-:S03]  /*24e50*/  LOP3.LUT R132, R2, 0x30, RZ, 0x3c, !PT ;  /* 0x0000003002847812 */ /* 0x001fc600078e3cff */
[----:B------:R1:W5:Y:S04]  /*24e60*/  LDL.LU R114, [R1+0xf60] ;  /* 0x000f600001727983 */ /* 0x0003680000300800 */
[----:B------:R0:W-:Y:S04]  /*24e70*/  STS.U16 [R124+UR5+0x25500], R122 ;  /* 0x0255007a7c007988 */ /* 0x0001e80008000405 */
[----:B------:R1:W5:Y:S04]  /*24e80*/  LDL.LU R115, [R1+0xf5c] ;  /* 0x000f5c0001737983 */ /* 0x0003680000300800 */
[----:B------:R2:W-:Y:S04]  /*24e90*/  STS.U16 [R124+UR5+0x25900], R123 ;  /* 0x0259007b7c007988 */ /* 0x0005e80008000405 */
        /* <DEDUP_REMOVED lines=12> */
[----:B0-----:R1:W5:Y:S04]  /*24f60*/  LDL.LU R122, [R1+0xf40] ;  /* 0x000f4000017a7983 */ /* 0x0013680000300800 */
[----:B--2---:R1:W5:Y:S01]  /*24f70*/  LDL.LU R123, [R1+0xf3c] ;  /* 0x000f3c00017b7983 */ /* 0x0043620000300800 */
[----:B---3--:R-:W-:-:S03]  /*24f80*/  LOP3.LUT R140, R2, 0x40, RZ, 0x3c, !PT ;  /* 0x00000040028c7812 */ /* 0x008fc600078e3cff */
[----:B------:R1:W5:Y:S04]  /*24f90*/  LDL.LU R124, [R1+0xf38] ;  /* 0x000f3800017c7983 */ /* 0x0003680000300800 */
[----:B------:R0:W-:Y:S04]  /*24fa0*/  STS.U16 [R132+UR5+0x25580], R130 ;  /* 0x0255808284007988 */ /* 0x0001e80008000405 */
        /* <DEDUP_REMOVED lines=10> */
[----:B0-----:R1:W5:Y:S04]  /*25050*/  LDL.LU R130, [R1+0xf20] ;  /* 0x000f200001827983 */ /* 0x0013680000300800 */
[----:B------:R-:W-:Y:S04]  /*25060*/  STS.U16 [R140+UR5+0x24e00], R137 ;  /* 0x024e00898c007988 */ /* 0x000fe80008000405 */
[----:B--2---:R1:W5:Y:S04]  /*25070*/  LDL.LU R131, [R1+0xf1c] ;  /* 0x000f1c0001837983 */ /* 0x0043680000300800 */
[----:B------:R0:W-:Y:S04]  /*25080*/  STS.U16 [R140+UR5+0x25200], R148 ;  /* 0x025200948c007988 */ /* 0x0001e80008000405 */
[----:B---3--:R1:W5:Y:S04]  /*25090*/  LDL.LU R132, [R1+0xf18] ;  /* 0x000f180001847983 */ /* 0x0083680000300800 */
[----:B------:R1:W5:Y:S01]  /*250a0*/  LDL.LU R133, [R1+0xf14] ;  /* 0x000f140001857983 */ /* 0x0003620000300800 */
[----:B0-----:R-:W-:-:S03]  /*250b0*/  LOP3.LUT R148, R2, 0x50, RZ, 0x3c, !PT ;  /* 0x0000005002947812 */ /* 0x001fc600078e3cff */
[----:B------:R1:W5:Y:S04]  /*250c0*/  LDL.LU R134, [R1+0xf10] ;  /* 0x000f100001867983 */ /* 0x0003680000300800 */
[----:B------:R0:W-:Y:S04]  /*250d0*/  STS.U16 [R140+UR5+0x25600], R138 ;  /* 0x0256008a8c007988 */ /* 0x0001e80008000405 */
[----:B------:R1:W5:Y:S04]  /*250e0*/  LDL.LU R135, [R1+0xf0c] ;  /* 0x000f0c0001877983 */ /* 0x0003680000300800 */
[----:B------:R2:W-:Y:S04]  /*250f0*/  STS.U16 [R140+UR5+0x25a00], R139 ;  /* 0x025a008b8c007988 */ /* 0x0005e80008000405 */
[----:B------:R1:W5:Y:S04]  /*25100*/  LDL.LU R136, [R1+0xf08] ;  /* 0x000f080001887983 */ /* 0x0003680000300800 */
[----:B------:R3:W-:Y:S04]  /*25110*/  STS.U16 [R140+UR5+0x25e00], R141 ;  /* 0x025e008d8c007988 */ /* 0x0007e80008000405 */
[----:B------:R1:W5:Y:S04]  /*25120*/  LDL.LU R137, [R1+0xf04] ;  /* 0x000f040001897983 */ /* 0x0003680000300800 */
[----:B------:R4:W-:Y:S04]  /*25130*/  STS.U16 [R148+UR5+0x24280], R142 ;  /* 0x0242808e94007988 */ /* 0x0009e80008000405 */
[----:B0-----:R1:W5:Y:S04]  /*25140*/  LDL.LU R138, [R1+0xf00] ;  /* 0x000f0000018a7983 */ /* 0x0013680000300800 */
[----:B------:R0:W-:Y:S04]  /*25150*/  STS.U16 [R148+UR5+0x24680], R143 ;  /* 0x0246808f94007988 */ /* 0x0001e80008000405 */
[----:B--2---:R1:W5:Y:S04]  /*25160*/  LDL.LU R139, [R1+0xefc] ;  /* 0x000efc00018b7983 */ /* 0x0043680000300800 */
[----:B------:R-:W-:Y:S04]  /*25170*/  STS.U16 [R148+UR5+0x24a80], R144 ;  /* 0x024a809094007988 */ /* 0x000fe80008000405 */
[----:B---3--:R1:W5:Y:S04]  /*25180*/  LDL.LU R140, [R1+0xef8] ;  /* 0x000ef800018c7983 */ /* 0x0083680000300800 */
[----:B------:R-:W-:Y:S04]  /*25190*/  STS.U16 [R148+UR5+0x24e80], R145 ;  /* 0x024e809194007988 */ /* 0x000fe80008000405 */
[----:B------:R1:W5:Y:S04]  /*251a0*/  LDL.LU R141, [R1+0xef4] ;  /* 0x000ef400018d7983 */ /* 0x0003680000300800 */
[----:B------:R2:W-:Y:S04]  /*251b0*/  STS.U16 [R148+UR5+0x25280], R156 ;  /* 0x0252809c94007988 */ /* 0x0005e80008000405 */
[----:B----4-:R1:W5:Y:S04]  /*251c0*/  LDL.LU R142, [R1+0xef0] ;  /* 0x000ef000018e7983 */ /* 0x0103680000300800 */
[----:B0-----:R1:W5:Y:S01]  /*251d0*/  LDL.LU R143, [R1+0xeec] ;  /* 0x000eec00018f7983 */ /* 0x0013620000300800 */
[----:B--2---:R-:W-:-:S03]  /*251e0*/  LOP3.LUT R156, R2, 0x60, RZ, 0x3c, !PT ;  /* 0x00000060029c7812 */ /* 0x004fc600078e3cff */
[----:B------:R1:W5:Y:S04]  /*251f0*/  LDL.LU R144, [R1+0xee8] ;  /* 0x000ee80001907983 */ /* 0x0003680000300800 */
[----:B------:R0:W-:Y:S04]  /*25200*/  STS.U16 [R148+UR5+0x25680], R146 ;  /* 0x0256809294007988 */ /* 0x0001e80008000405 */
[----:B------:R1:W5:Y:S04]  /*25210*/  LDL.LU R145, [R1+0xee4] ;  /* 0x000ee40001917983 */ /* 0x0003680000300800 */
[----:B------:R2:W-:Y:S04]  /*25220*/  STS.U16 [R148+UR5+0x25a80], R147 ;  /* 0x025a809394007988 */ /* 0x0005e80008000405 */
[----:B0-----:R1:W5:Y:S04]  /*25230*/  LDL.LU R146, [R1+0xee0] ;  /* 0x000ee00001927983 */ /* 0x0013680000300800 */
[----:B------:R0:W-:Y:S04]  /*25240*/  STS.U16 [R148+UR5+0x25e80], R149 ;  /* 0x025e809594007988 */ /* 0x0001e80008000405 */
[----:B--2---:R1:W5:Y:S04]  /*25250*/  LDL.LU R147, [R1+0xedc] ;  /* 0x000edc0001937983 */ /* 0x0043680000300800 */
[----:B------:R2:W-:Y:S04]  /*25260*/  STS.U16 [R156+UR5+0x24300], R150 ;  /* 0x024300969c007988 */ /* 0x0005e80008000405 */
[----:B0-----:R1:W5:Y:S04]  /*25270*/  LDL.LU R148, [R1+0xed8] ;  /* 0x000ed80001947983 */ /* 0x0013680000300800 */
[----:B------:R0:W-:Y:S04]  /*25280*/  STS.U16 [R156+UR5+0x24700], R151 ;  /* 0x024700979c007988 */ /* 0x0001e80008000405 */
[----:B------:R1:W5:Y:S04]  /*25290*/  LDL.LU R149, [R1+0xed4] ;  /* 0x000ed40001957983 */ /* 0x0003680000300800 */
[----:B------:R3:W-:Y:S04]  /*252a0*/  STS.U16 [R156+UR5+0x24b00], R152 ;  /* 0x024b00989c007988 */ /* 0x0007e80008000405 */
[----:B--2---:R1:W5:Y:S04]  /*252b0*/  LDL.LU R150, [R1+0xed0] ;  /* 0x000ed00001967983 */ /* 0x0043680000300800 */
[----:B------:R2:W-:Y:S04]  /*252c0*/  STS.U16 [R156+UR5+0x24f00], R153 ;  /* 0x024f00999c007988 */ /* 0x0005e80008000405 */
[----:B0-----:R1:W5:Y:S04]  /*252d0*/  LDL.LU R151, [R1+0xecc] ;  /* 0x000ecc0001977983 */ /* 0x0013680000300800 */
[----:B------:R0:W-:Y:S04]  /*252e0*/  STS.U16 [R156+UR5+0x25300], R162 ;  /* 0x025300a29c007988 */ /* 0x0001e80008000405 */
[----:B---3--:R1:W5:Y:S04]  /*252f0*/  LDL.LU R152, [R1+0xec8] ;  /* 0x000ec80001987983 */ /* 0x0083680000300800 */
[----:B--2---:R1:W5:Y:S01]  /*25300*/  LDL.LU R153, [R1+0xec4] ;  /* 0x000ec40001997983 */ /* 0x0043620000300800 */
[----:B0-----:R-:W-:-:S03]  /*25310*/  LOP3.LUT R162, R2, 0x70, RZ, 0x3c, !PT ;  /* 0x0000007002a27812 */ /* 0x001fc600078e3cff */
[----:B------:R0:W-:Y:S04]  /*25320*/  STS.U16 [R156+UR5+0x25700], R154 ;  /* 0x0257009a9c007988 */ /* 0x0001e80008000405 */
[----:B------:R2:W-:Y:S04]  /*25330*/  STS.U16 [R156+UR5+0x25b00], R155 ;  /* 0x025b009b9c007988 */ /* 0x0005e80008000405 */
[----:B------:R3:W-:Y:S04]  /*25340*/  STS.U16 [R156+UR5+0x25f00], R157 ;  /* 0x025f009d9c007988 */ /* 0x0007e80008000405 */
[----:B0-----:R1:W5:Y:S04]  /*25350*/  LDL.LU R154, [R1+0xec0] ;  /* 0x000ec000019a7983 */ /* 0x0013680000300800 */
[----:B--2---:R1:W5:Y:S04]  /*25360*/  LDL.LU R155, [R1+0xebc] ;  /* 0x000ebc00019b7983 */ /* 0x0043680000300800 */
[----:B---3--:R1:W5:Y:S04]  /*25370*/  LDL.LU R156, [R1+0xeb8] ;  /* 0x000eb800019c7983 */ /* 0x0083680000300800 */
[----:B------:R1:W5:Y:S04]  /*25380*/  LDL.LU R157, [R1+0xeb4] ;  /* 0x000eb400019d7983 */ /* 0x0003680000300800 */
        /* <DEDUP_REMOVED lines=13> */
[----:B------:R2:W-:Y:S01]  /*25460*/  STS.U16 [R162+UR5+0x25f80], R3 ;  /* 0x025f8003a2007988 */ /* 0x0005e20008000405 */
[----:B------:R3:W-:Y:S06]  /*25470*/  MEMBAR.ALL.CTA ;  /* 0x0000000000007992 */ /* 0x0007ec0000008000 */
[----:B---3--:R-:W3:Y:S04]  /*25480*/  FENCE.VIEW.ASYNC.S ;  /* 0x00000000000073c6 */ /* 0x008ee80000000000 */
[----:B0-----:R1:W5:Y:S04]  /*25490*/  LDL.LU R163, [R1+0xe98] ;  /* 0x000e980001a37983 */ /* 0x0013680000300800 */
[----:B--2---:R1:W5:Y:S04]  /*254a0*/  LDL.LU R162, [R1+0xe94] ;  /* 0x000e940001a27983 */ /* 0x0043680000300800 */
[----:B------:R1:W5:Y:S01]  /*254b0*/  LDL.LU R3, [R1+0xe90] ;  /* 0x000e900001037983 */ /* 0x0003620000300800 */
[----:B------:R-:W-:-:S04]  /*254c0*/  ULEA UR8, UR11, UR5, 0x3 ;  /* 0x000000050b087291 */ /* 0x000fc8000f8e18ff */
[----:B------:R-:W-:Y:S01]  /*254d0*/  UIADD3 UR8, UPT, UPT, UR8, 0x28000, URZ ;  /* 0x0002800008087890 */ /* 0x000fe2000fffe0ff */
[----:B---3--:R-:W-:Y:S06]  /*254e0*/  BAR.SYNC.DEFER_BLOCKING 0x0 ;  /* 0x0000000000007b1d */ /* 0x008fec0000010000 */
[----:B------:R-:W-:Y:S05]  /*254f0*/  @P1 BRA `(.L_x_9) ;  /* 0x0000000000dc1947 */ /* 0x000fea0003800000 */
[----:B------:R0:W-:Y:S01]  /*25500*/  STL [R1+0xe94], R2 ;  /* 0x000e940201007387 */ /* 0x0001e20000100800 */
[----:B------:R-:W-:Y:S01]  /*25510*/  UMOV UR70, 0x0 ;  /* 0x0000000000467882 */ /* 0x000fe20000000000 */
[----:B------:R-:W-:Y:S01]  /*25520*/  UMOV UR71, 0x8108490 ;  /* 0x0810849000477882 */ /* 0x000fe20000000000 */
[----:B------:R-:W-:Y:S01]  /*25530*/  UMOV UR15, 0x40004040 ;  /* 0x40004040000f7882 */ /* 0x000fe20000000000 */
[----:B------:R2:W-:Y:S01]  /*25540*/  STL [R1+0xe90], R0 ;  /* 0x000e900001007387 */ /* 0x0005e20000100800 */
[----:B------:R-:W-:Y:S01]  /*25550*/  UMOV UR72, 0x0 ;  /* 0x0000000000487882 */ /* 0x000fe20000000000 */
[----:B------:R-:W-:Y:S01]  /*25560*/  UMOV UR73, 0x8108490 ;  /* 0x0810849000497882 */ /* 0x000fe20000000000 */
[----:B------:R-:W-:Y:S01]  /*25570*/  UMOV UR62, 0x0 ;  /* 0x00000000003e7882 */ /* 0x000fe20000000000 */
[----:B------:R-:W-:Y:S01]  /*25580*/  UMOV UR63, 0x8108490 ;  /* 0x08108490003f7882 */ /* 0x000fe20000000000 */
[----:B------:R-:W-:Y:S01]  /*25590*/  UTCHMMA gdesc[UR14], gdesc[UR60], tmem[UR6], tmem[UR70], idesc[UR71], UPT ;  /* 0x00ff463c0e0075ea */ /* 0x000fe2000b800006 */
[----:B0-----:R-:W-:Y:S01]  /*255a0*/  MOV.SPILL R2, UR17 ;  /* 0x0000001100027c02 */ /* 0x001fe20009000f00 */
[----:B------:R-:W-:Y:S01]  /*255b0*/  UMOV UR17, 0x8108490 ;  /* 0x0810849000117882 */ /* 0x000fe20000000000 */
[----:B------:R-:W-:Y:S01]  /*255c0*/  UTCHMMA gdesc[UR12], gdesc[UR18], tmem[UR6], tmem[UR72], idesc[UR73], UPT ;  /* 0x00ff48120c0075ea */ /* 0x000fe2000b800006 */
[----:B------:R-:W-:Y:S01]  /*255d0*/  UTCHMMA gdesc[UR20], gdesc[UR22], tmem[UR6], tmem[UR62], idesc[UR63], UPT ;  /* 0x00ff3e16140075ea */ /* 0x000fe2000b800006 */
[----:B--2---:R-:W-:Y:S01]  /*255e0*/  MOV.SPILL R0, UR16 ;  /* 0x0000001000007c02 */ /* 0x004fe20009000f00 */
[----:B------:R-:W-:Y:S01]  /*255f0*/  UMOV UR16, 0x0 ;  /* 0x0000000000107882 */ /* 0x000fe20000000000 */
[----:B------:R-:W-:Y:S01]  /*25600*/  UMOV UR64, 0x0 ;  /* 0x0000000000407882 */ /* 0x000fe20000000000 */
[----:B------:R0:W-:Y:S01]  /*25610*/  UTCHMMA gdesc[UR24], gdesc[UR26], tmem[UR6], tmem[UR16], idesc[UR17], UPT ;  /* 0x00ff101a180075ea */ /* 0x0001e2000b800006 */
[----:B------:R-:W-:Y:S01]  /*25620*/  UMOV UR65, 0x8108490 ;  /* 0x0810849000417882 */ /* 0x000fe20000000000 */
[----:B------:R-:W-:-:S02]  /*25630*/  UIADD3 UR76, UPT, UPT, UR6, 0x40, URZ ;  /* 0x00000040064c7890 */ /* 0x000fc4000fffe0ff */
[----:B------:R-:W-:Y:S01]  /*25640*/  UTCHMMA gdesc[UR28], gdesc[UR30], tmem[UR6], tmem[UR64], idesc[UR65], UPT ;  /* 0x00ff401e1c0075ea */ /* 0x000fe2000b800006 */
[----:B------:R-:W-:Y:S01]  /*25650*/  UMOV UR66, 0x0 ;  /* 0x0000000000427882 */ /* 0x000fe20000000000 */
[----:B------:R-:W-:Y:S01]  /*25660*/  UMOV UR67, 0x8108490 ;  /* 0x0810849000437882 */ /* 0x000fe20000000000 */
[----:B------:R-:W-:Y:S02]  /*25670*/  UIADD3 UR77, UPT, UPT, UR6, 0x40, URZ ;  /* 0x00000040064d7890 */ /* 0x000fe4000fffe0ff */
[----:B------:R-:W-:Y:S01]  /*25680*/  UTCHMMA gdesc[UR32], gdesc[UR34], tmem[UR6], tmem[UR66], idesc[UR67], UPT ;  /* 0x00ff4222200075ea */ /* 0x000fe2000b800006 */
[----:B------:R-:W-:Y:S01]  /*25690*/  UMOV UR74, 0x0 ;  /* 0x00000000004a7882 */ /* 0x000fe20000000000 */
[----:B------:R-:W-:Y:S01]  /*256a0*/  UMOV UR75, 0x8108490 ;  /* 0x08108490004b7882 */ /* 0x000fe20000000000 */
[----:B0-----:R-:W-:Y:S01]  /*256b0*/  R2UR.FILL UR17, R2 ;  /* 0x00000000021172ca */ /* 0x001fe200004e0000 */
[----:B------:R-:W-:Y:S01]  /*256c0*/  UIADD3 UR4, UPT, UPT, UR6, 0x40, URZ ;  /* 0x0000004006047890 */ /* 0x000fe2000fffe0ff */
[----:B------:R0:W5:Y:S01]  /*256d0*/  LDL.LU R2, [R1+0xe94] ;  /* 0x000e940001027983 */ /* 0x0001620000300800 */
[----:B------:R-:W-:Y:S01]  /*256e0*/  R2UR.FILL UR16, R0 ;  /* 0x00000000001072ca */ /* 0x000fe200004e0000 */
[----:B------:R-:W-:Y:S01]  /*256f0*/  UMOV UR68, 0x0 ;  /* 0x0000000000447882 */ /* 0x000fe20000000000 */
[----:B------:R-:W-:Y:S01]  /*25700*/  UMOV UR69, 0x8108490 ;  /* 0x0810849000457882 */ /* 0x000fe20000000000 */
[----:B------:R0:W5:Y:S01]  /*25710*/  LDL.LU R0, [R1+0xe90] ;  /* 0x000e900001007983 */ /* 0x0001620000300800 */
[----:B------:R-:W-:-:S02]  /*25720*/  UIADD3 UR10, UPT, UPT, UR6, 0x40, URZ ;  /* 0x00000040060a7890 */ /* 0x000fc4000fffe0ff */
[----:B------:R-:W-:Y:S02]  /*25730*/  UIADD3 UR15, UPT, UPT, UR6, 0x40, URZ ;  /* 0x00000040060f7890 */ /* 0x000fe4000fffe0ff */
[----:B------:R2:W-:Y:S01]  /*25740*/  UTCHMMA gdesc[UR36], gdesc[UR38], tmem[UR6], tmem[UR74], idesc[UR75], UPT ;  /* 0x00ff4a26240075ea */ /* 0x0005e2000b800006 */
[----:B------:R-:W-:Y:S01]  /*25750*/  UTCHMMA gdesc[UR40], gdesc[UR42], tmem[UR6], tmem[UR68], idesc[UR69], UPT ;  /* 0x00ff442a280075ea */ /* 0x000fe2000b800006 */
[----:B------:R-:W-:Y:S01]  /*25760*/  UTCHMMA gdesc[UR44], gdesc[UR60], tmem[UR76], tmem[UR70], idesc[UR71], UPT ;  /* 0x00ff463c2c0075ea */ /* 0x000fe2000b80004c */
[----:B------:R3:W-:Y:S01]  /*25770*/  UTCHMMA gdesc[UR46], gdesc[UR18], tmem[UR77], tmem[UR72], idesc[UR73], UPT ;  /* 0x00ff48122e0075ea */ /* 0x0007e2000b80004d */
[----:B------:R0:W-:Y:S01]  /*25780*/  UTCHMMA gdesc[UR48], gdesc[UR22], tmem[UR4], tmem[UR62], idesc[UR63], UPT ;  /* 0x00ff3e16300075ea */ /* 0x0001e2000b800004 */
[----:B------:R0:W-:Y:S02]  /*25790*/  UTCHMMA gdesc[UR50], gdesc[UR26], tmem[UR10], tmem[UR64], idesc[UR65], UPT ;  /* 0x00ff401a320075ea */ /* 0x0001e4000b80000a */
[----:B------:R0:W-:Y:S01]  /*257a0*/  UTCHMMA gdesc[UR52], gdesc[UR30], tmem[UR15], tmem[UR66], idesc[UR67], UPT ;  /* 0x00ff421e340075ea */ /* 0x0001e2000b80000f */
[----:B--2---:R-:W-:-:S02]  /*257b0*/  UIADD3 UR74, UPT, UPT, UR6, 0x40, URZ ;  /* 0x00000040064a7890 */ /* 0x004fc4000fffe0ff */
[----:B------:R-:W-:Y:S01]  /*257c0*/  UIADD3 UR75, UPT, UPT, UR6, 0x40, URZ ;  /* 0x00000040064b7890 */ /* 0x000fe2000fffe0ff */
[----:B---3--:R-:W-:Y:S01]  /*257d0*/  UMOV UR72, UR8 ;  /* 0x0000000800487c82 */ /* 0x008fe20008000000 */
[----:B------:R-:W-:Y:S02]  /*257e0*/  UMOV UR73, URZ ;  /* 0x000000ff00497c82 */ /* 0x000fe40008000000 */
[----:B------:R-:W-:Y:S01]  /*257f0*/  UMOV UR77, UR72 ;  /* 0x00000048004d7c82 */ /* 0x000fe20008000000 */
[----:B------:R-:W-:Y:S01]  /*25800*/  UMOV UR72, 0x0 ;  /* 0x0000000000487882 */ /* 0x000fe20000000000 */
[----:B------:R-:W-:Y:S01]  /*25810*/  UMOV UR73, 0x8108490 ;  /* 0x0810849000497882 */ /* 0x000fe20000000000 */
[----:B------:R0:W-:Y:S02]  /*25820*/  UTCHMMA gdesc[UR54], gdesc[UR34], tmem[UR74], tmem[UR68], idesc[UR69], UPT ;  /* 0x00ff4422360075ea */ /* 0x0001e4000b80004a */
[----:B------:R0:W-:Y:S01]  /*25830*/  UTCHMMA gdesc[UR56], gdesc[UR38], tmem[UR75], tmem[UR70], idesc[UR71], UPT ;  /* 0x00ff4626380075ea */ /* 0x0001e2000b80004b */
[----:B------:R0:W-:Y:S01]  /*25840*/  UTCHMMA gdesc[UR58], gdesc[UR42], tmem[UR76], tmem[UR72], idesc[UR73], UPT ;  /* 0x00ff482a3a0075ea */ /* 0x0001e2000b80004c */
[----:B------:R0:W-:Y:S01]  /*25850*/  UTCBAR [UR77], URZ ;  /* 0x000000ff4d0073e9 */ /* 0x0001e200080000ff */
[----:B------:R-:W-:Y:S01]  /*25860*/  NOP ;  /* 0x0000000000007918 */ /* 0x000fe20000000000 */
.L_x_9:
[----:B-----5:R2:W-:Y:S04]  /*25870*/  STL [R1+0xe94], R2 ;  /* 0x000e940201007387 */ /* 0x0205e80000100800 */
[----:B--2---:R-:W2:Y:S04]  /*25880*/  LDL R2, [R1+0xe70] ;  /* 0x000e700001027983 */ /* 0x004ea80000100800 */
[----:B------:R3:W-:Y:S04]  /*25890*/  STL [R1+0xe90], R0 ;  /* 0x000e900001007387 */ /* 0x0007e80000100800 */
[----:B---3--:R-:W2:Y:S01]  /*258a0*/  LDL R0, [R1+0x590] ;  /* 0x0005900001007983 */ /* 0x008ea20000100800 */
[----:B------:R-:W-:-:S04]  /*258b0*/  UIADD3 UR11, UPT, UPT, UR11, 0x1, URZ ;  /* 0x000000010b0b7890 */ /* 0x000fc8000fffe0ff */
[----:B------:R-:W-:-:S04]  /*258c0*/  UISETP.GT.AND UP1, UPT, UR11, 0x1, UPT ;  /* 0x000000010b00788c */ /* 0x000fc8000bf24270 */
[----:B0-----:R-:W-:Y:S02]  /*258d0*/  USEL UR4, URZ, 0x1, !UP1 ;  /* 0x00000001ff047887 */ /* 0x001fe4000c800000 */
[----:B------:R-:W-:Y:S01]  /*258e0*/  USEL UR11, UR11, URZ, !UP1 ;  /* 0x000000ff0b0b7287 */ /* 0x000fe2000c800000 */
[----:B--2---:R-:W-:Y:S02]  /*258f0*/  ISETP.NE.U32.AND P0, PT, R0, R2, PT ;  /* 0x000000020000720c */ /* 0x004fe40003f05070 */
[----:B------:R0:W5:Y:S04]  /*25900*/  LDL.LU R2, [R1+0xe94] ;  /* 0x000e940001027983 */ /* 0x0001680000300800 */
[----:B------:R0:W5:Y:S01]  /*25910*/  LDL.LU R0, [R1+0xe90] ;  /* 0x000e900001007983 */ /* 0x0001620000300800 */
[----:B------:R-:W-:-:S03]  /*25920*/  ULOP3.LUT UR10, UR9, UR4, URZ, 0x3c, !UPT ;  /* 0x00000004090a7292 */ /* 0x000fc6000f8e3cff */
[----:B------:R-:W-:-:S04]  /*25930*/  UMOV UR4, UR9 ;  /* 0x0000000900047c82 */ /* 0x000fc80008000000 */
[----:B------:R-:W-:Y:S01]  /*25940*/  UMOV UR9, UR10 ;  /* 0x0000000a00097c82 */ /* 0x000fe20008000000 */
[----:B0-----:R-:W-:Y:S05]  /*25950*/  @P0 BRA `(.L_x_10) ;  /* 0xfffffea000080947 */ /* 0x001fea000383ffff */
.L_x_7:
[----:B------:R-:W0:Y:S08]  /*25960*/  LDC R165, c[0x0][0x3a0] ;  /* 0x0000e800ffa57b82 */ /* 0x000e300000000800 */
[----:B------:R-:W2:Y:S01]  /*25970*/  LDC R3, c[0x0][0x3b4] ;  /* 0x0000ed00ff037b82 */ /* 0x000ea20000000800 */
[----:B0-----:R-:W-:-:S05]  /*25980*/  VIADD R165, R165, 0x7f ;  /* 0x0000007fa5a57836 */ /* 0x001fca0000000000 */
[----:B------:R-:W-:-:S13]  /*25990*/  ISETP.GE.AND P0, PT, R165, 0x80, PT ;  /* 0x00000080a500780c */ /* 0x000fda0003f06270 */
[----:B--2---:R-:W-:Y:S05]  /*259a0*/  @!P0 BRA `(.L_x_11) ;  /* 0x0000000000108947 */ /* 0x004fea0003800000 */
[----:B------:R-:W-:-:S06]  /*259b0*/  USHF.L.U32 UR4, UR4, 0x1f, URZ ;  /* 0x0000001f04047899 */ /* 0x000fcc00080006ff */
[----:B-----5:R-:W-:-:S04]  /*259c0*/  IMAD.U32 R0, RZ, RZ, UR4 ;  /* 0x00000004ff007e24 */ /* 0x020fc8000f8e00ff */
[----:B------:R-:W0:Y:S02]  /*259d0*/  SYNCS.PHASECHK.TRANS64.TRYWAIT P0, [UR8], R0 ;  /* 0x00000000ff0075a7 */ /* 0x000e240008001108 */
[----:B0-----:R-:W-:Y:S05]  /*259e0*/  @!P0 BRA `(.L_x_12) ;  /* 0x0000003000008947 */ /* 0x001fea0003800000 */
.L_x_11:
[----:B-----5:R-:W2:Y:S01]  /*259f0*/  LDL.LU R145, [R1+0x800] ;  /* 0x0008000001917983 */ /* 0x020ea20000300800 */
[----:B------:R-:W0:Y:S03]  /*25a00*/  LDCU.128 UR8, c[0x0][0x390] ;  /* 0x00007200ff0877ac */ /* 0x000e260008000c00 */
[----:B------:R-:W3:Y:S01]  /*25a10*/  LDL.LU R144, [R1+0x8b0] ;  /* 0x0008b00001907983 */ /* 0x000ee20000300800 */
[C---:B------:R-:W-:Y:S01]  /*25a20*/  VIADD R0, R164.reuse, 0x1 ;  /* 0x00000001a4007836 */ /* 0x040fe20000000000 */
[----:B------:R-:W4:Y:S01]  /*25a30*/  LDCU UR4, c[0x0][0x3b8] ;  /* 0x00007700ff0477ac */ /* 0x000f220008000800 */
[C---:B------:R-:W-:Y:S01]  /*25a40*/  VIADD R2, R164.reuse, 0x2 ;  /* 0x00000002a4027836 */ /* 0x040fe20000000000 */
[----:B------:R-:W-:Y:S01]  /*25a50*/  BAR.SYNC.DEFER_BLOCKING 0x0 ;  /* 0x0000000000007b1d */ /* 0x000fe20000010000 */
[C---:B------:R-:W-:Y:S02]  /*25a60*/  VIADD R133, R164.reuse, 0x4 ;  /* 0x00000004a4857836 */ /* 0x040fe40000000000 */
[----:B------:R-:W-:-:S02]  /*25a70*/  VIADD R132, R164, 0x3 ;  /* 0x00000003a4847836 */ /* 0x000fc40000000000 */
[----:B------:R-:W-:Y:S01]  /*25a80*/  VIADD R141, R164, 0x5 ;  /* 0x00000005a48d7836 */ /* 0x000fe20000000000 */
[----:B0-----:R-:W-:Y:S02]  /*25a90*/  ISETP.GE.AND P5, PT, R0, UR11, PT ;  /* 0x0000000b00007c0c */ /* 0x001fe4000bfa6270 */
[----:B------:R-:W-:Y:S02]  /*25aa0*/  ISETP.GE.AND P3, PT, R2, UR11, PT ;  /* 0x0000000b02007c0c */ /* 0x000fe4000bf66270 */
[----:B------:R-:W-:Y:S01]  /*25ab0*/  ISETP.GE.AND P0, PT, R133, UR11, PT ;  /* 0x0000000b85007c0c */ /* 0x000fe2000bf06270 */
[----:B----4-:R-:W-:Y:S01]  /*25ac0*/  IMAD R133, R164, UR4, RZ ;  /* 0x00000004a4857c24 */ /* 0x010fe2000f8e02ff */
[----:B------:R-:W-:-:S03]  /*25ad0*/  ISETP.GE.AND P4, PT, R132, UR11, PT ;  /* 0x0000000b84007c0c */ /* 0x000fc6000bf86270 */
[----:B------:R-:W-:Y:S01]  /*25ae0*/  VIADD R139, R133, UR4 ;  /* 0x00000004858b7c36 */ /* 0x000fe20008000000 */
[----:B------:R-:W0:Y:S02]  /*25af0*/  @!P2 SYNCS.CCTL.IV [UR5+0x28000] ;  /* 0x02800000ff00a9b1 */ /* 0x000e240008000005 */
[----:B0-----:R-:W-:Y:S06]  /*25b00*/  BAR.SYNC.DEFER_BLOCKING 0x0 ;  /* 0x0000000000007b1d */ /* 0x001fec0000010000 */
[----:B------:R-:W0:Y:S01]  /*25b10*/  LDTM.x128 R4, tmem[UR7] ;  /* 0x00000007000479ee */ /* 0x000e2200083c0000 */
[----:B------:R-:W4:Y:S01]  /*25b20*/  @!P2 SYNCS.CCTL.IV [UR5+0x28008] ;  /* 0x02800800ff00a9b1 */ /* 0x000f220008000005 */
[----:B------:R-:W-:Y:S01]  /*25b30*/  ISETP.GE.AND P2, PT, R164, UR11, PT ;  /* 0x0000000ba4007c0c */ /* 0x000fe2000bf46270 */
[----:B------:R-:W-:Y:S01]  /*25b40*/  NOP ;  /* 0x0000000000007918 */ /* 0x000fe20000000000 */
[----:B0-----:R-:W-:-:S02]  /*25b50*/  F2FP.BF16.F32.PACK_AB R138, R5, R4 ;  /* 0x00000004058a723e */ /* 0x001fc400000010ff */
[----:B------:R-:W-:Y:S02]  /*25b60*/  F2FP.BF16.F32.PACK_AB R140, R69, R68 ;  /* 0x00000044458c723e */ /* 0x000fe400000010ff */
[----:B------:R-:W-:Y:S02]  /*25b70*/  PRMT R142, R138, 0x7632, R142 ;  /* 0x000076328a8e7816 */ /* 0x000fe4000000008e */
[----:B------:R-:W-:Y:S02]  /*25b80*/  PRMT R143, R140, 0x7632, R143 ;  /* 0x000076328c8f7816 */ /* 0x000fe4000000008f */
[----:B------:R-:W-:Y:S02]  /*25b90*/  F2FP.BF16.F32.PACK_AB R72, R73, R72 ;  /* 0x000000484948723e */ /* 0x000fe400000010ff */
[----:B------:R-:W-:Y:S01]  /*25ba0*/  F2FP.BF16.F32.PACK_AB R74, R75, R74 ;  /* 0x0000004a4b4a723e */ /* 0x000fe200000010ff */
[----:B------:R-:W-:Y:S01]  /*25bb0*/  VIADD R75, R164, 0xa ;  /* 0x0000000aa44b7836 */ /* 0x000fe20000000000 */
[----:B------:R-:W-:-:S02]  /*25bc0*/  F2FP.BF16.F32.PACK_AB R12, R13, R12 ;  /* 0x0000000c0d0c723e */ /* 0x000fc400000010ff */
[----:B------:R-:W-:Y:S02]  /*25bd0*/  F2FP.BF16.F32.PACK_AB R76, R77, R76 ;  /* 0x0000004c4d4c723e */ /* 0x000fe400000010ff */
[----:B------:R-:W-:Y:S02]  /*25be0*/  F2FP.BF16.F32.PACK_AB R14, R15, R14 ;  /* 0x0000000e0f0e723e */ /* 0x000fe400000010ff */
[----:B------:R-:W-:Y:S02]  /*25bf0*/  F2FP.BF16.F32.PACK_AB R78, R79, R78 ;  /* 0x0000004e4f4e723e */ /* 0x000fe400000010ff */
[----:B------:R-:W-:Y:S02]  /*25c00*/  F2FP.BF16.F32.PACK_AB R16, R17, R16 ;  /* 0x000000101110723e */ /* 0x000fe400000010ff */
[----:B------:R-:W-:Y:S02]  /*25c10*/  F2FP.BF16.F32.PACK_AB R80, R81, R80 ;  /* 0x000000505150723e */ /* 0x000fe400000010ff */
        /* <DEDUP_REMOVED lines=49> */
[----:B------:R-:W-:Y:S01]  /*25f30*/  F2FP.BF16.F32.PACK_AB R67, R131, R67 ;  /* 0x000000438343723e */ /* 0x000fe200000010ff */
[C---:B--2---:R-:W-:Y:S01]  /*25f40*/  IMAD R0, R145.reuse, R3, RZ ;  /* 0x0000000391007224 */ /* 0x044fe200078e02ff */
[----:B------:R-:W-:-:S03]  /*25f50*/  ISETP.GE.AND P1, PT, R145, UR10, PT ;  /* 0x0000000a91007c0c */ /* 0x000fc6000bf26270 */
[----:B------:R-:W-:Y:S01]  /*25f60*/  IMAD R3, R3, 0x80, R0 ;  /* 0x0000008003037824 */ /* 0x000fe200078e0200 */
[----:B------:R-:W-:Y:S02]  /*25f70*/  LEA R4, P6, R0, UR8, 0x1 ;  /* 0x0000000800047c11 */ /* 0x000fe4000f8c08ff */
[----:B------:R-:W-:Y:S02]  /*25f80*/  ISETP.LT.AND P1, PT, R164, UR11, !P1 ;  /* 0x0000000ba4007c0c */ /* 0x000fe4000cf21270 */
[----:B------:R-:W-:Y:S02]  /*25f90*/  LEA.HI.X.SX32 R5, R0, UR9, 0x1, P6 ;  /* 0x0000000900057c11 */ /* 0x000fe4000b0f0eff */
[----:B------:R-:W-:Y:S02]  /*25fa0*/  LEA R2, P6, R3, UR8, 0x1 ;  /* 0x0000000803027c11 */ /* 0x000fe4000f8c08ff */
[----:B---3--:R-:W-:Y:S01]  /*25fb0*/  ISETP.LT.AND P2, PT, R144, UR10, !P2 ;  /* 0x0000000a90007c0c */ /* 0x008fe2000d741270 */
[----:B------:R-:W-:Y:S01]  /*25fc0*/  IMAD.WIDE R68, R133, 0x2, R4 ;  /* 0x0000000285447825 */ /* 0x000fe200078e0204 */
[----:B------:R-:W-:-:S02]  /*25fd0*/  LEA.HI.X.SX32 R3, R3, UR9, 0x1, P6 ;  /* 0x0000000903037c11 */ /* 0x000fc4000b0f0eff */
[----:B------:R-:W-:Y:S01]  /*25fe0*/  ISETP.LT.AND P6, PT, R145, UR10, !P5 ;  /* 0x0000000a91007c0c */ /* 0x000fe2000efc1270 */
[----:B------:R-:W-:Y:S01]  /*25ff0*/  IMAD.WIDE R134, R139, 0x2, R4 ;  /* 0x000000028b867825 */ /* 0x000fe200078e0204 */
[----:B------:R-:W-:Y:S01]  /*26000*/  ISETP.LT.AND P5, PT, R144, UR10, !P5 ;  /* 0x0000000a90007c0c */ /* 0x000fe2000efa1270 */
[----:B------:R0:W-:Y:S01]  /*26010*/  @P1 STG.E.U16 desc[UR16][R68.64], R138 ;  /* 0x0000008a44001986 */ /* 0x0001e2000c101510 */
[----:B------:R-:W-:Y:S01]  /*26020*/  F2FP.BF16.F32.PACK_AB R0, R7, R6 ;  /* 0x000000060700723e */ /* 0x000fe200000010ff */
[----:B------:R-:W-:Y:S01]  /*26030*/  IMAD.WIDE R132, R133, 0x2, R2 ;  /* 0x0000000285847825 */ /* 0x000fe200078e0202 */
[----:B------:R-:W-:-:S03]  /*26040*/  ISETP.GE.AND P1, PT, R141, UR11, PT ;  /* 0x0000000b8d007c0c */ /* 0x000fc6000bf26270 */
[----:B------:R-:W-:Y:S01]  /*26050*/  IMAD.WIDE R136, R139, 0x2, R2 ;  /* 0x000000028b887825 */ /* 0x000fe200078e0202 */
[----:B------:R2:W-:Y:S01]  /*26060*/  @P2 STG.E.U16 desc[UR16][R132.64], R140 ;  /* 0x0000008c84002986 */ /* 0x0005e2000c101510 */
[----:B------:R-:W-:Y:S02]  /*26070*/  ISETP.LT.AND P2, PT, R145, UR10, !P3 ;  /* 0x0000000a91007c0c */ /* 0x000fe4000df41270 */
[----:B------:R-:W-:Y:S01]  /*26080*/  ISETP.LT.AND P3, PT, R144, UR10, !P3 ;  /* 0x0000000a90007c0c */ /* 0x000fe2000df61270 */
[----:B------:R3:W-:Y:S01]  /*26090*/  @P6 STG.E.U16 desc[UR16][R134.64], R142 ;  /* 0x0000008e86006986 */ /* 0x0007e2000c101510 */
[----:B------:R-:W-:Y:S01]  /*260a0*/  VIADD R139, R139, UR4 ;  /* 0x000000048b8b7c36 */ /* 0x000fe20008000000 */
[----:B------:R-:W-:Y:S01]  /*260b0*/  ISETP.LT.AND P6, PT, R145, UR10, !P4 ;  /* 0x0000000a91007c0c */ /* 0x000fe2000e7c1270 */
[----:B0-----:R-:W-:Y:S01]  /*260c0*/  VIADD R138, R164, 0x6 ;  /* 0x00000006a48a7836 */ /* 0x001fe20000000000 */
[----:B------:R-:W-:Y:S01]  /*260d0*/  @P5 STG.E.U16 desc[UR16][R136.64], R143 ;  /* 0x0000008f88005986 */ /* 0x000fe2000c101510 */
[C---:B------:R-:W-:Y:S01]  /*260e0*/  VIADD R141, R139.reuse, UR4 ;  /* 0x000000048b8d7c36 */ /* 0x040fe20008000000 */
[----:B------:R-:W-:Y:S01]  /*260f0*/  ISETP.LT.AND P4, PT, R144, UR10, !P4 ;  /* 0x0000000a90007c0c */ /* 0x000fe2000e781270 */
[----:B------:R-:W-:Y:S01]  /*26100*/  IMAD.WIDE R6, R139, 0x2, R4 ;  /* 0x000000028b067825 */ /* 0x000fe200078e0204 */
[----:B--2---:R-:W-:-:S02]  /*26110*/  F2FP.BF16.F32.PACK_AB R133, R71, R70 ;  /* 0x000000464785723e */ /* 0x004fc400000010ff */
[----:B------:R-:W-:Y:S01]  /*26120*/  ISETP.GE.AND P5, PT, R138, UR11, PT ;  /* 0x0000000b8a007c0c */ /* 0x000fe2000bfa6270 */
[----:B------:R-:W-:Y:S01]  /*26130*/  IMAD.WIDE R68, R139, 0x2, R2 ;  /* 0x000000028b447825 */ /* 0x000fe200078e0202 */
[C---:B---3--:R-:W-:Y:S02]  /*26140*/  PRMT R134, R0.reuse, 0x7610, R134 ;  /* 0x0000761000867816 */ /* 0x048fe40000000086 */
[----:B------:R-:W-:Y:S01]  /*26150*/  PRMT R135, R0, 0x7632, R135 ;  /* 0x0000763200877816 */ /* 0x000fe20000000087 */
[----:B------:R-:W-:Y:S01]  /*26160*/  IMAD.WIDE R70, R141, 0x2, R4 ;  /* 0x000000028d467825 */ /* 0x000fe200078e0204 */
[----:B------:R-:W-:Y:S01]  /*26170*/  F2FP.BF16.F32.PACK_AB R0, R9, R8 ;  /* 0x000000080900723e */ /* 0x000fe200000010ff */
[----:B------:R0:W-:Y:S02]  /*26180*/  @P2 STG.E.U16 desc[UR16][R6.64], R134 ;  /* 0x0000008606002986 */ /* 0x0001e4000c101510 */
[----:B------:R-:W-:Y:S02]  /*26190*/  VIADD R73, R141, UR4 ;  /* 0x000000048d497c36 */ /* 0x000fe40008000000 */
[----:B------:R2:W-:Y:S01]  /*261a0*/  @P3 STG.E.U16 desc[UR16][R68.64], R133 ;  /* 0x0000008544003986 */ /* 0x0005e2000c101510 */
[----:B------:R-:W-:-:S02]  /*261b0*/  VIADD R132, R164, 0x7 ;  /* 0x00000007a4847836 */ /* 0x000fc40000000000 */
[----:B------:R-:W-:Y:S01]  /*261c0*/  IMAD.WIDE R8, R73, 0x2, R4 ;  /* 0x0000000249087825 */ /* 0x000fe200078e0204 */
[----:B------:R3:W-:Y:S01]  /*261d0*/  @P6 STG.E.U16 desc[UR16][R70.64], R135 ;  /* 0x0000008746006986 */ /* 0x0007e2000c101510 */
[----:B------:R-:W-:Y:S02]  /*261e0*/  ISETP.LT.AND P6, PT, R145, UR10, !P0 ;  /* 0x0000000a91007c0c */ /* 0x000fe4000c7c1270 */
[----:B------:R-:W-:Y:S01]  /*261f0*/  ISETP.LT.AND P0, PT, R144, UR10, !P0 ;  /* 0x0000000a90007c0c */ /* 0x000fe2000c701270 */
[----:B0-----:R-:W-:Y:S01]  /*26200*/  IMAD.WIDE R6, R141, 0x2, R2 ;  /* 0x000000028d067825 */ /* 0x001fe200078e0202 */
[----:B------:R-:W-:Y:S02]  /*26210*/  ISETP.GE.AND P2, PT, R132, UR11, PT ;  /* 0x0000000b84007c0c */ /* 0x000fe4000bf46270 */
[----:B--2---:R-:W-:Y:S01]  /*26220*/  PRMT R133, R133, 0x7632, R133 ;  /* 0x0000763285857816 */ /* 0x004fe20000000085 */
[----:B------:R-:W-:Y:S01]  /*26230*/  IMAD.WIDE R68, R73, 0x2, R2 ;  /* 0x0000000249447825 */ /* 0x000fe200078e0202 */
[----:B---3--:R-:W-:-:S03]  /*26240*/  F2FP.BF16.F32.PACK_AB R70, R11, R10 ;  /* 0x0000000a0b46723e */ /* 0x008fc600000010ff */
[----:B------:R0:W-:Y:S01]  /*26250*/  @P4 STG.E.U16 desc[UR16][R6.64], R133 ;  /* 0x0000008506004986 */ /* 0x0001e2000c101510 */
[----:B------:R-:W-:Y:S02]  /*26260*/  VIADD R73, R73, UR4 ;  /* 0x0000000449497c36 */ /* 0x000fe40008000000 */
[----:B------:R-:W-:Y:S01]  /*26270*/  VIADD R132, R164, 0x8 ;  /* 0x00000008a4847836 */ /* 0x000fe20000000000 */
[----:B------:R2:W-:Y:S01]  /*26280*/  @P6 STG.E.U16 desc[UR16][R8.64], R0 ;  /* 0x0000000008006986 */ /* 0x0005e2000c101510 */
[----:B------:R-:W-:Y:S01]  /*26290*/  ISETP.LT.AND P6, PT, R145, UR10, !P5 ;  /* 0x0000000a91007c0c */ /* 0x000fe2000efc1270 */
[----:B------:R-:W-:Y:S01]  /*262a0*/  VIADD R71, R73, UR4 ;  /* 0x0000000449477c36 */ /* 0x000fe20008000000 */
[C---:B------:R-:W-:Y:S01]  /*262b0*/  ISETP.LT.AND P5, PT, R144.reuse, UR10, !P5 ;  /* 0x0000000a90007c0c */ /* 0x040fe2000efa1270 */
[----:B------:R3:W-:Y:S01]  /*262c0*/  @P0 STG.E.U16 desc[UR16][R68.64], R72 ;  /* 0x0000004844000986 */ /* 0x0007e2000c101510 */
[----:B------:R-:W-:Y:S01]  /*262d0*/  ISETP.LT.AND P0, PT, R145, UR10, !P1 ;  /* 0x0000000a91007c0c */ /* 0x000fe2000cf01270 */
[----:B------:R-:W-:Y:S01]  /*262e0*/  IMAD.WIDE R10, R71, 0x2, R4 ;  /* 0x00000002470a7825 */ /* 0x000fe200078e0204 */
[----:B------:R-:W-:-:S02]  /*262f0*/  ISETP.LT.AND P1, PT, R144, UR10, !P1 ;  /* 0x0000000a90007c0c */ /* 0x000fc4000cf21270 */
[----:B------:R-:W-:Y:S01]  /*26300*/  ISETP.GE.AND P3, PT, R132, UR11, PT ;  /* 0x0000000b84007c0c */ /* 0x000fe2000bf66270 */
[----:B0-----:R-:W-:-:S04]  /*26310*/  IMAD.WIDE R6, R73, 0x2, R4 ;  /* 0x0000000249067825 */ /* 0x001fc800078e0204 */
[----:B--2---:R-:W-:Y:S01]  /*26320*/  IMAD.WIDE R8, R73, 0x2, R2 ;  /* 0x0000000249087825 */ /* 0x004fe200078e0202 */
[----:B---3--:R-:W-:-:S03]  /*26330*/  PRMT R72, R0, 0x7632, R72 ;  /* 0x0000763200487816 */ /* 0x008fc60000000048 */
[C---:B------:R-:W-:Y:S01]  /*26340*/  IMAD.WIDE R68, R71.reuse, 0x2, R2 ;  /* 0x0000000247447825 */ /* 0x040fe200078e0202 */
[----:B------:R-:W-:Y:S02]  /*26350*/  IADD3 R0, PT, PT, R164, 0xb, RZ ;  /* 0x0000000ba4007810 */ /* 0x000fe40007ffe0ff */
[----:B------:R-:W-:Y:S01]  /*26360*/  PRMT R73, R72, 0x7632, R73 ;  /* 0x0000763248497816 */ /* 0x000fe20000000049 */
[----:B------:R0:W-:Y:S01]  /*26370*/  @P0 STG.E.U16 desc[UR16][R6.64], R72 ;  /* 0x0000004806000986 */ /* 0x0001e2000c101510 */
[----:B------:R-:W-:Y:S01]  /*26380*/  VIADD R71, R71, UR4 ;  /* 0x0000000447477c36 */ /* 0x000fe20008000000 */
[----:B------:R-:W-:Y:S01]  /*26390*/  ISETP.GE.AND P0, PT, R75, UR11, PT ;  /* 0x0000000b4b007c0c */ /* 0x000fe2000bf06270 */
[----:B------:R-:W-:Y:S01]  /*263a0*/  VIADD R134, R164, 0x9 ;  /* 0x00000009a4867836 */ /* 0x000fe20000000000 */
[----:B------:R2:W-:Y:S01]  /*263b0*/  @P1 STG.E.U16 desc[UR16][R8.64], R73 ;  /* 0x0000004908001986 */ /* 0x0005e2000c101510 */
[----:B------:R-:W-:Y:S01]  /*263c0*/  ISETP.LT.AND P1, PT, R145, UR10, !P2 ;  /* 0x0000000a91007c0c */ /* 0x000fe2000d721270 */
[----:B------:R-:W-:Y:S01]  /*263d0*/  VIADD R13, R71, UR4 ;  /* 0x00000004470d7c36 */ /* 0x000fe20008000000 */
[----:B------:R-:W-:Y:S01]  /*263e0*/  ISETP.LT.AND P2, PT, R144, UR10, !P2 ;  /* 0x0000000a90007c0c */ /* 0x000fe2000d741270 */
[----:B------:R3:W-:Y:S01]  /*263f0*/  @P6 STG.E.U16 desc[UR16][R10.64], R70 ;  /* 0x000000460a006986 */ /* 0x0007e2000c101510 */
[----:B------:R-:W-:-:S02]  /*26400*/  ISETP.LT.AND P6, PT, R145, UR10, !P3 ;  /* 0x0000000a91007c0c */ /* 0x000fc4000dfc1270 */
[----:B------:R-:W-:Y:S01]  /*26410*/  PRMT R75, R70, 0x7632, R75 ;  /* 0x00007632464b7816 */ /* 0x000fe2000000004b */
[C---:B0-----:R-:W-:Y:S01]  /*26420*/  IMAD.WIDE R6, R71.reuse, 0x2, R4 ;  /* 0x0000000247067825 */ /* 0x041fe200078e0204 */
[----:B------:R-:W-:Y:S01]  /*26430*/  ISETP.GE.AND P4, PT, R134, UR11, PT ;  /* 0x0000000b86007c0c */ /* 0x000fe2000bf86270 */
[----:B------:R0:W-:Y:S01]  /*26440*/  @P5 STG.E.U16 desc[UR16][R68.64], R74 ;  /* 0x0000004a44005986 */ /* 0x0001e2000c101510 */
[----:B------:R-:W-:Y:S01]  /*26450*/  ISETP.LT.AND P3, PT, R144, UR10, !P3 ;  /* 0x0000000a90007c0c */ /* 0x000fe2000df61270 */
[----:B--2---:R-:W-:Y:S01]  /*26460*/  IMAD.WIDE R8, R71, 0x2, R2 ;  /* 0x0000000247087825 */ /* 0x004fe200078e0202 */
[----:B------:R-:W-:Y:S01]  /*26470*/  PRMT R71, R12, 0x7632, R71 ;  /* 0x000076320c477816 */ /* 0x000fe20000000047 */
[----:B------:R2:W-:Y:S01]  /*26480*/  @P1 STG.E.U16 desc[UR16][R6.64], R75 ;  /* 0x0000004b06001986 */ /* 0x0005e2000c101510 */
[----:B------:R-:W-:Y:S01]  /*26490*/  ISETP.GE.AND P5, PT, R0, UR11, PT ;  /* 0x0000000b00007c0c */ /* 0x000fe2000bfa6270 */
[----:B---3--:R-:W-:Y:S01]  /*264a0*/  IMAD.WIDE R10, R13, 0x2, R4 ;  /* 0x000000020d0a7825 */ /* 0x008fe200078e0204 */
[----:B------:R-:W-:-:S03]  /*264b0*/  PRMT R70, R74, 0x7632, R70 ;  /* 0x000076324a467816 */ /* 0x000fc60000000046 */
[C---:B------:R-:W-:Y:S02]  /*264c0*/  VIADD R72, R164.reuse, 0xc ;  /* 0x0000000ca4487836 */ /* 0x040fe40000000000 */
[----:B------:R3:W-:Y:S01]  /*264d0*/  @P2 STG.E.U16 desc[UR16][R8.64], R70 ;  /* 0x0000004608002986 */ /* 0x0007e2000c101510 */
[----:B0-----:R-:W-:Y:S02]  /*264e0*/  VIADD R69, R13, UR4 ;  /* 0x000000040d457c36 */ /* 0x001fe40008000000 */
[----:B------:R-:W-:Y:S01]  /*264f0*/  VIADD R68, R164, 0xe ;  /* 0x0000000ea4447836 */ /* 0x000fe20000000000 */
[----:B------:R0:W-:Y:S01]  /*26500*/  @P6 STG.E.U16 desc[UR16][R10.64], R12 ;  /* 0x0000000c0a006986 */ /* 0x0001e2000c101510 */
[----:B------:R-:W-:Y:S01]  /*26510*/  ISETP.LT.AND P6, PT, R145, UR10, !P4 ;  /* 0x0000000a91007c0c */ /* 0x000fe2000e7c1270 */
[----:B--2---:R-:W-:Y:S01]  /*26520*/  IMAD.WIDE R6, R13, 0x2, R2 ;  /* 0x000000020d067825 */ /* 0x004fe200078e0202 */
[----:B------:R-:W-:Y:S02]  /*26530*/  ISETP.LT.AND P4, PT, R144, UR10, !P4 ;  /* 0x0000000a90007c0c */ /* 0x000fe4000e781270 */
[----:B------:R-:W-:Y:S01]  /*26540*/  ISETP.GE.AND P1, PT, R72, UR11, PT ;  /* 0x0000000b48007c0c */ /* 0x000fe2000bf26270 */
[----:B------:R-:W-:Y:S01]  /*26550*/  VIADD R0, R164, 0xd ;  /* 0x0000000da4007836 */ /* 0x000fe20000000000 */
[----:B------:R2:W-:Y:S01]  /*26560*/  @P3 STG.E.U16 desc[UR16][R6.64], R76 ;  /* 0x0000004c06003986 */ /* 0x0005e2000c101510 */
[----:B---3--:R-:W-:Y:S01]  /*26570*/  IMAD.WIDE R8, R69, 0x2, R4 ;  /* 0x0000000245087825 */ /* 0x008fe200078e0204 */
[----:B------:R-:W-:-:S02]  /*26580*/  ISETP.GE.AND P3, PT, R68, UR11, PT ;  /* 0x0000000b44007c0c */ /* 0x000fc4000bf66270 */
[----:B------:R-:W-:Y:S01]  /*26590*/  PRMT R68, R14, 0x7632, R68 ;  /* 0x000076320e447816 */ /* 0x000fe20000000044 */
[----:B0-----:R-:W-:Y:S01]  /*265a0*/  IMAD.WIDE R10, R69, 0x2, R2 ;  /* 0x00000002450a7825 */ /* 0x001fe200078e0202 */
[----:B------:R-:W-:Y:S01]  /*265b0*/  PRMT R12, R76, 0x7632, R12 ;  /* 0x000076324c0c7816 */ /* 0x000fe2000000000c */
[----:B------:R0:W-:Y:S01]  /*265c0*/  @P6 STG.E.U16 desc[UR16][R8.64], R71 ;  /* 0x0000004708006986 */ /* 0x0001e2000c101510 */
[----:B------:R-:W-:Y:S01]  /*265d0*/  ISETP.LT.AND P6, PT, R145, UR10, !P5 ;  /* 0x0000000a91007c0c */ /* 0x000fe2000efc1270 */
[----:B------:R-:W-:Y:S01]  /*265e0*/  VIADD R69, R69, UR4 ;  /* 0x0000000445457c36 */ /* 0x000fe20008000000 */
[----:B------:R-:W-:Y:S01]  /*265f0*/  ISETP.GE.AND P2, PT, R0, UR11, PT ;  /* 0x0000000b00007c0c */ /* 0x000fe2000bf46270 */
[----:B------:R3:W-:Y:S01]  /*26600*/  @P4 STG.E.U16 desc[UR16][R10.64], R12 ;  /* 0x0000000c0a004986 */ /* 0x0007e2000c101510 */
[----:B------:R-:W-:Y:S01]  /*26610*/  ISETP.LT.AND P4, PT, R145, UR10, !P0 ;  /* 0x0000000a91007c0c */ /* 0x000fe2000c781270 */
[C---:B------:R-:W-:Y:S01]  /*26620*/  VIADD R15, R69.reuse, UR4 ;  /* 0x00000004450f7c36 */ /* 0x040fe20008000000 */
[C---:B------:R-:W-:Y:S01]  /*26630*/  ISETP.LT.AND P0, PT, R144.reuse, UR10, !P0 ;  /* 0x0000000a90007c0c */ /* 0x040fe2000c701270 */
[----:B--2---:R-:W-:Y:S01]  /*26640*/  IMAD.WIDE R6, R69, 0x2, R4 ;  /* 0x0000000245067825 */ /* 0x004fe200078e0204 */
[----:B------:R-:W-:-:S02]  /*26650*/  ISETP.LT.AND P5, PT, R144, UR10, !P5 ;  /* 0x0000000a90007c0c */ /* 0x000fc4000efa1270 */
[----:B------:R-:W-:Y:S01]  /*26660*/  PRMT R70, R78, 0x7632, R70 ;  /* 0x000076324e467816 */ /* 0x000fe20000000046 */
[----:B0-----:R-:W-:-:S04]  /*26670*/  IMAD.WIDE R8, R69, 0x2, R2 ;  /* 0x0000000245087825 */ /* 0x001fc800078e0202 */
[C---:B---3--:R-:W-:Y:S02]  /*26680*/  IMAD.WIDE R10, R15.reuse, 0x2, R4 ;  /* 0x000000020f0a7825 */ /* 0x048fe400078e0204 */
[----:B------:R0:W-:Y:S02]  /*26690*/  @P4 STG.E.U16 desc[UR16][R6.64], R14 ;  /* 0x0000000e06004986 */ /* 0x0001e4000c101510 */
[----:B------:R-:W-:Y:S02]  /*266a0*/  IMAD.WIDE R12, R15, 0x2, R2 ;  /* 0x000000020f0c7825 */ /* 0x000fe400078e0202 */
[----:B------:R2:W-:Y:S01]  /*266b0*/  @P0 STG.E.U16 desc[UR16][R8.64], R78 ;  /* 0x0000004e08000986 */ /* 0x0005e2000c101510 */
[----:B------:R-:W-:Y:S01]  /*266c0*/  ISETP.LT.AND P0, PT, R145, UR10, !P1 ;  /* 0x0000000a91007c0c */ /* 0x000fe2000cf01270 */
[----:B------:R-:W-:Y:S01]  /*266d0*/  VIADD R15, R15, UR4 ;  /* 0x000000040f0f7c36 */ /* 0x000fe20008000000 */
[C---:B------:R-:W-:Y:S01]  /*266e0*/  ISETP.LT.AND P1, PT, R144.reuse, UR10, !P1 ;  /* 0x0000000a90007c0c */ /* 0x040fe2000cf21270 */
[----:B------:R3:W-:Y:S01]  /*266f0*/  @P6 STG.E.U16 desc[UR16][R10.64], R68 ;  /* 0x000000440a006986 */ /* 0x0007e2000c101510 */
[----:B------:R-:W-:Y:S01]  /*26700*/  ISETP.LT.AND P6, PT, R145, UR10, !P2 ;  /* 0x0000000a91007c0c */ /* 0x000fe2000d7c1270 */
[C---:B------:R-:W-:Y:S01]  /*26710*/  VIADD R17, R15.reuse, UR4 ;  /* 0x000000040f117c36 */ /* 0x040fe20008000000 */
[----:B------:R-:W-:Y:S01]  /*26720*/  ISETP.LT.AND P2, PT, R144, UR10, !P2 ;  /* 0x0000000a90007c0c */ /* 0x000fe2000d741270 */
[C---:B0-----:R-:W-:Y:S01]  /*26730*/  IMAD.WIDE R6, R15.reuse, 0x2, R4 ;  /* 0x000000020f067825 */ /* 0x041fe200078e0204 */
[----:B------:R0:W-:Y:S03]  /*26740*/  @P5 STG.E.U16 desc[UR16][R12.64], R70 ;  /* 0x000000460c005986 */ /* 0x0001e6000c101510 */
[----:B--2---:R-:W-:-:S02]  /*26750*/  IMAD.WIDE R8, R15, 0x2, R2 ;  /* 0x000000020f087825 */ /* 0x004fc400078e0202 */
[----:B------:R2:W-:Y:S01]  /*26760*/  @P0 STG.E.U16 desc[UR16][R6.64], R16 ;  /* 0x0000001006000986 */ /* 0x0005e2000c101510 */
[----:B---3--:R-:W-:Y:S01]  /*26770*/  PRMT R68, R16, 0x7632, R68 ;  /* 0x0000763210447816 */ /* 0x008fe20000000044 */
[----:B------:R-:W-:Y:S02]  /*26780*/  IMAD.WIDE R10, R17, 0x2, R4 ;  /* 0x00000002110a7825 */ /* 0x000fe400078e0204 */
[----:B------:R3:W-:Y:S02]  /*26790*/  @P1 STG.E.U16 desc[UR16][R8.64], R80 ;  /* 0x0000005008001986 */ /* 0x0007e4000c101510 */
[C---:B------:R-:W-:Y:S02]  /*267a0*/  VIADD R14, R164.reuse, 0x11 ;  /* 0x00000011a40e7836 */ /* 0x040fe40000000000 */
[----:B------:R1:W-:Y:S01]  /*267b0*/  @P6 STG.E.U16 desc[UR16][R10.64], R68 ;  /* 0x000000440a006986 */ /* 0x0003e2000c101510 */
[----:B------:R-:W-:Y:S01]  /*267c0*/  ISETP.LT.AND P6, PT, R145, UR10, !P3 ;  /* 0x0000000a91007c0c */ /* 0x000fe2000dfc1270 */
[----:B------:R-:W-:Y:S01]  /*267d0*/  VIADD R0, R164, 0xf ;  /* 0x0000000fa4007836 */ /* 0x000fe20000000000 */
[----:B------:R-:W-:Y:S01]  /*267e0*/  ISETP.LT.AND P3, PT, R144, UR10, !P3 ;  /* 0x0000000a90007c0c */ /* 0x000fe2000df61270 */
[C---:B0-----:R-:W-:Y:S01]  /*267f0*/  VIADD R13, R17.reuse, UR4 ;  /* 0x00000004110d7c36 */ /* 0x041fe20008000000 */
[----:B------:R-:W-:Y:S01]  /*26800*/  ISETP.GE.AND P0, PT, R14, UR11, PT ;  /* 0x0000000b0e007c0c */ /* 0x000fe2000bf06270 */
[----:B--2---:R-:W-:Y:S01]  /*26810*/  IMAD.WIDE R6, R17, 0x2, R2 ;  /* 0x0000000211067825 */ /* 0x004fe200078e0202 */
[----:B------:R-:W-:-:S02]  /*26820*/  ISETP.GE.AND P4, PT, R0, UR11, PT ;  /* 0x0000000b00007c0c */ /* 0x000fc4000bf86270 */
[----:B------:R-:W-:Y:S01]  /*26830*/  PRMT R14, R80, 0x7632, R14 ;  /* 0x00007632500e7816 */ /* 0x000fe2000000000e */
[----:B------:R-:W-:Y:S01]  /*26840*/  VIADD R0, R164, 0x10 ;  /* 0x00000010a4007836 */ /* 0x000fe20000000000 */
[----:B------:R-:W-:Y:S01]  /*26850*/  PRMT R16, R82, 0x7632, R16 ;  /* 0x0000763252107816 */ /* 0x000fe20000000010 */
[C---:B---3--:R-:W-:Y:S02]  /*26860*/  IMAD.WIDE R8, R13.reuse, 0x2, R4 ;  /* 0x000000020d087825 */ /* 0x048fe400078e0204 */
[----:B------:R0:W-:Y:S01]  /*26870*/  @P2 STG.E.U16 desc[UR16][R6.64], R14 ;  /* 0x0000000e06002986 */ /* 0x0001e2000c101510 */
[----:B------:R-:W-:Y:S01]  /*26880*/  ISETP.GE.AND P5, PT, R0, UR11, PT ;  /* 0x0000000b00007c0c */ /* 0x000fe2000bfa6270 */
[----:B-1----:R-:W-:Y:S02]  /*26890*/  IMAD.WIDE R10, R13, 0x2, R2 ;  /* 0x000000020d0a7825 */ /* 0x002fe400078e0202 */
[----:B------:R1:W-:Y:S01]  /*268a0*/  @P6 STG.E.U16 desc[UR16][R8.64], R18 ;  /* 0x0000001208006986 */ /* 0x0003e2000c101510 */
[----:B------:R-:W-:Y:S01]  /*268b0*/  ISETP.LT.AND P6, PT, R145, UR10, !P5 ;  /* 0x0000000a91007c0c */ /* 0x000fe2000efc1270 */
[----:B------:R-:W-:Y:S01]  /*268c0*/  VIADD R13, R13, UR4 ;  /* 0x000000040d0d7c36 */ /* 0x000fe20008000000 */
[----:B------:R-:W-:Y:S01]  /*268d0*/  ISETP.LT.AND P5, PT, R144, UR10, !P5 ;  /* 0x0000000a90007c0c */ /* 0x000fe2000efa1270 */
[----:B------:R2:W-:Y:S01]  /*268e0*/  @P3 STG.E.U16 desc[UR16][R10.64], R82 ;  /* 0x000000520a003986 */ /* 0x0005e2000c101510 */
[----:B------:R-:W-:Y:S01]  /*268f0*/  ISETP.LT.AND P3, PT, R145, UR10, !P4 ;  /* 0x0000000a91007c0c */ /* 0x000fe2000e761270 */
[----:B------:R-:W-:Y:S01]  /*26900*/  VIADD R12, R164, 0x13 ;  /* 0x00000013a40c7836 */ /* 0x000fe20000000000 */
[----:B------:R-:W-:Y:S01]  /*26910*/  ISETP.LT.AND P4, PT, R144, UR10, !P4 ;  /* 0x0000000a90007c0c */ /* 0x000fe2000e781270 */
[C---:B------:R-:W-:Y:S01]  /*26920*/  VIADD R15, R13.reuse, UR4 ;  /* 0x000000040d0f7c36 */ /* 0x040fe20008000000 */
[----:B0-----:R-:W-:Y:S01]  /*26930*/  PRMT R14, R18, 0x7632, R14 ;  /* 0x00007632120e7816 */ /* 0x001fe2000000000e */
[----:B------:R-:W-:Y:S01]  /*26940*/  IMAD.WIDE R6, R13, 0x2, R4 ;  /* 0x000000020d067825 */ /* 0x000fe200078e0204 */
[----:B------:R-:W-:-:S02]  /*26950*/  ISETP.GE.AND P2, PT, R12, UR11, PT ;  /* 0x0000000b0c007c0c */ /* 0x000fc4000bf46270 */
[----:B-1----:R-:W-:Y:S01]  /*26960*/  PRMT R18, R20, 0x7632, R18 ;  /* 0x0000763214127816 */ /* 0x002fe20000000012 */
[----:B------:R-:W-:-:S04]  /*26970*/  IMAD.WIDE R8, R13, 0x2, R2 ;  /* 0x000000020d087825 */ /* 0x000fc800078e0202 */
[----:B------:R-:W-:Y:S01]  /*26980*/  VIADD R0, R164, 0x12 ;  /* 0x00000012a4007836 */ /* 0x000fe20000000000 */
[----:B------:R0:W-:Y:S01]  /*26990*/  @P3 STG.E.U16 desc[UR16][R6.64], R14 ;  /* 0x0000000e06003986 */ /* 0x0001e2000c101510 */
[----:B--2---:R-:W-:-:S03]  /*269a0*/  IMAD.WIDE R10, R15, 0x2, R4 ;  /* 0x000000020f0a7825 */ /* 0x004fc600078e0204 */
[----:B------:R1:W-:Y:S01]  /*269b0*/  @P4 STG.E.U16 desc[UR16][R8.64], R16 ;  /* 0x0000001008004986 */ /* 0x0003e2000c101510 */
[C---:B------:R-:W-:Y:S01]  /*269c0*/  IMAD.WIDE R12, R15.reuse, 0x2, R2 ;  /* 0x000000020f0c7825 */ /* 0x040fe200078e0202 */
[----:B------:R-:W-:Y:S02]  /*269d0*/  ISETP.GE.AND P1, PT, R0, UR11, PT ;  /* 0x0000000b00007c0c */ /* 0x000fe4000bf26270 */
[----:B------:R2:W-:Y:S01]  /*269e0*/  @P6 STG.E.U16 desc[UR16][R10.64], R20 ;  /* 0x000000140a006986 */ /* 0x0005e2000c101510 */
[----:B------:R-:W-:Y:S01]  /*269f0*/  VIADD R15, R15, UR4 ;  /* 0x000000040f0f7c36 */ /* 0x000fe20008000000 */
[C---:B------:R-:W-:Y:S01]  /*26a00*/  ISETP.LT.AND P6, PT, R145.reuse, UR10, !P1 ;  /* 0x0000000a91007c0c */ /* 0x040fe2000cfc1270 */
[----:B------:R-:W-:Y:S01]  /*26a10*/  VIADD R0, R164, 0x14 ;  /* 0x00000014a4007836 */ /* 0x000fe20000000000 */
[----:B------:R3:W-:Y:S01]  /*26a20*/  @P5 STG.E.U16 desc[UR16][R12.64], R84 ;  /* 0x000000540c005986 */ /* 0x0007e2000c101510 */
[----:B------:R-:W-:Y:S01]  /*26a30*/  ISETP.LT.AND P5, PT, R145, UR10, !P0 ;  /* 0x0000000a91007c0c */ /* 0x000fe2000c7a1270 */
[C---:B------:R-:W-:Y:S01]  /*26a40*/  VIADD R17, R15.reuse, UR4 ;  /* 0x000000040f117c36 */ /* 0x040fe20008000000 */
[----:B------:R-:W-:Y:S01]  /*26a50*/  ISETP.LT.AND P0, PT, R144, UR10, !P0 ;  /* 0x0000000a90007c0c */ /* 0x000fe2000c701270 */
[----:B0-----:R-:W-:Y:S01]  /*26a60*/  IMAD.WIDE R6, R15, 0x2, R4 ;  /* 0x000000020f067825 */ /* 0x001fe200078e0204 */
[----:B-1----:R-:W-:-:S02]  /*26a70*/  PRMT R16, R84, 0x7632, R16 ;  /* 0x0000763254107816 */ /* 0x002fc40000000010 */
[----:B------:R-:W-:Y:S01]  /*26a80*/  ISETP.LT.AND P1, PT, R144, UR10, !P1 ;  /* 0x0000000a90007c0c */ /* 0x000fe2000cf21270 */
[----:B------:R-:W-:Y:S01]  /*26a90*/  IMAD.WIDE R8, R15, 0x2, R2 ;  /* 0x000000020f087825 */ /* 0x000fe200078e0202 */
[----:B------:R-:W-:Y:S02]  /*26aa0*/  ISETP.GE.AND P3, PT, R0, UR11, PT ;  /* 0x0000000b00007c0c */ /* 0x000fe4000bf66270 */
[----:B------:R-:W-:Y:S01]  /*26ab0*/  PRMT R15, R23, 0x7632, R15 ;  /* 0x00007632170f7816 */ /* 0x000fe2000000000f */
[C---:B--2---:R-:W-:Y:S01]  /*26ac0*/  IMAD.WIDE R10, R17.reuse, 0x2, R4 ;  /* 0x00000002110a7825 */ /* 0x044fe200078e0204 */
[C---:B------:R-:W-:Y:S01]  /*26ad0*/  IADD3 R0, PT, PT, R164.reuse, 0x15, RZ ;  /* 0x00000015a4007810 */ /* 0x040fe20007ffe0ff */
[----:B------:R0:W-:Y:S02]  /*26ae0*/  @P5 STG.E.U16 desc[UR16][R6.64], R18 ;  /* 0x0000001206005986 */ /* 0x0001e4000c101510 */
[----:B------:R-:W-:Y:S01]  /*26af0*/  VIADD R14, R164, 0x16 ;  /* 0x00000016a40e7836 */ /* 0x000fe20000000000 */
[----:B------:R-:W-:Y:S01]  /*26b00*/  ISETP.GE.AND P4, PT, R0, UR11, PT ;  /* 0x0000000b00007c0c */ /* 0x000fe2000bf86270 */
[----:B------:R1:W-:Y:S01]  /*26b10*/  @P0 STG.E.U16 desc[UR16][R8.64], R16 ;  /* 0x0000001008000986 */ /* 0x0003e2000c101510 */
[----:B---3--:R-:W-:-:S02]  /*26b20*/  VIADD R13, R17, UR4 ;  /* 0x00000004110d7c36 */ /* 0x008fc40008000000 */
[----:B------:R-:W-:Y:S01]  /*26b30*/  ISETP.GE.AND P5, PT, R14, UR11, PT ;  /* 0x0000000b0e007c0c */ /* 0x000fe2000bfa6270 */
[----:B------:R2:W-:Y:S01]  /*26b40*/  @P6 STG.E.U16 desc[UR16][R10.64], R22 ;  /* 0x000000160a006986 */ /* 0x0005e2000c101510 */
[----:B------:R-:W-:Y:S01]  /*26b50*/  ISETP.LT.AND P6, PT, R145, UR10, !P2 ;  /* 0x0000000a91007c0c */ /* 0x000fe2000d7c1270 */
[----:B------:R-:W-:Y:S01]  /*26b60*/  VIADD R0, R164, 0x17 ;  /* 0x00000017a4007836 */ /* 0x000fe20000000000 */
[----:B------:R-:W-:Y:S01]  /*26b70*/  ISETP.LT.AND P2, PT, R144, UR10, !P2 ;  /* 0x0000000a90007c0c */ /* 0x000fe2000d741270 */
[----:B0-----:R-:W-:Y:S01]  /*26b80*/  IMAD.WIDE R6, R17, 0x2, R2 ;  /* 0x0000000211067825 */ /* 0x001fe200078e0202 */
[----:B------:R-:W-:Y:S02]  /*26b90*/  PRMT R14, R22, 0x7632, R14 ;  /* 0x00007632160e7816 */ /* 0x000fe4000000000e */
[----:B------:R-:W-:Y:S01]  /*26ba0*/  ISETP.GE.AND P0, PT, R0, UR11, PT ;  /* 0x0000000b00007c0c */ /* 0x000fe2000bf06270 */
[----:B-1----:R-:W-:Y:S01]  /*26bb0*/  IMAD.WIDE R8, R13, 0x2, R4 ;  /* 0x000000020d087825 */ /* 0x002fe200078e0204 */
[----:B------:R-:W-:Y:S01]  /*26bc0*/  PRMT R16, R24, 0x7632, R16 ;  /* 0x0000763218107816 */ /* 0x000fe20000000010 */
[----:B------:R0:W-:Y:S01]  /*26bd0*/  @P1 STG.E.U16 desc[UR16][R6.64], R14 ;  /* 0x0000000e06001986 */ /* 0x0001e2000c101510 */
[----:B------:R-:W-:Y:S01]  /*26be0*/  PRMT R18, R25, 0x7632, R18 ;  /* 0x0000763219127816 */ /* 0x000fe20000000012 */
[----:B--2---:R-:W-:-:S02]  /*26bf0*/  IMAD.WIDE R10, R13, 0x2, R2 ;  /* 0x000000020d0a7825 */ /* 0x004fc400078e0202 */
        /* <DEDUP_REMOVED lines=8> */
[----:B0-----:R-:W-:-:S03]  /*26c80*/  IMAD.WIDE R6, R13, 0x2, R4 ;  /* 0x000000020d067825 */ /* 0x001fc600078e0204 */
[----:B------:R-:W-:Y:S01]  /*26c90*/  ISETP.GE.AND P1, PT, R12, UR11, PT ;  /* 0x0000000b0c007c0c */ /* 0x000fe2000bf26270 */
[----:B-1----:R-:W-:-:S04]  /*26ca0*/  IMAD.WIDE R8, R13, 0x2, R2 ;  /* 0x000000020d087825 */ /* 0x002fc800078e0202 */
[----:B--2---:R-:W-:Y:S02]  /*26cb0*/  VIADD R15, R13, UR4 ;  /* 0x000000040d0f7c36 */ /* 0x004fe40008000000 */
[----:B------:R-:W-:Y:S01]  /*26cc0*/  @P2 STG.E.U16 desc[UR16][R6.64], R24 ;  /* 0x0000001806002986 */ /* 0x000fe2000c101510 */
[----:B------:R-:W-:Y:S02]  /*26cd0*/  VIADD R14, R164, 0x1b ;  /* 0x0000001ba40e7836 */ /* 0x000fe40000000000 */
[----:B------:R-:W-:Y:S01]  /*26ce0*/  IMAD.WIDE R10, R15, 0x2, R4 ;  /* 0x000000020f0a7825 */ /* 0x000fe200078e0204 */
[----:B------:R0:W-:Y:S01]  /*26cf0*/  @P3 STG.E.U16 desc[UR16][R8.64], R16 ;  /* 0x0000001008003986 */ /* 0x0001e2000c101510 */
[----:B------:R-:W-:Y:S02]  /*26d00*/  ISETP.LT.AND P3, PT, R145, UR10, !P5 ;  /* 0x0000000a91007c0c */ /* 0x000fe4000ef61270 */
[----:B------:R-:W-:Y:S01]  /*26d10*/  IMAD.WIDE R12, R15, 0x2, R2 ;  /* 0x000000020f0c7825 */ /* 0x000fe200078e0202 */
[----:B------:R1:W-:Y:S01]  /*26d20*/  @P6 STG.E.U16 desc[UR16][R10.64], R25 ;  /* 0x000000190a006986 */ /* 0x0003e2000c101510 */
[----:B------:R-:W-:-:S02]  /*26d30*/  ISETP.LT.AND P5, PT, R144, UR10, !P5 ;  /* 0x0000000a90007c0c */ /* 0x000fc4000efa1270 */
[----:B------:R-:W-:Y:S01]  /*26d40*/  VIADD R15, R15, UR4 ;  /* 0x000000040f0f7c36 */ /* 0x000fe20008000000 */
[----:B------:R-:W-:Y:S01]  /*26d50*/  ISETP.LT.AND P6, PT, R145, UR10, !P0 ;  /* 0x0000000a91007c0c */ /* 0x000fe2000c7c1270 */
[----:B------:R2:W-:Y:S01]  /*26d60*/  @P4 STG.E.U16 desc[UR16][R12.64], R18 ;  /* 0x000000120c004986 */ /* 0x0005e2000c101510 */
[----:B------:R-:W-:Y:S01]  /*26d70*/  ISETP.LT.AND P0, PT, R144, UR10, !P0 ;  /* 0x0000000a90007c0c */ /* 0x000fe2000c701270 */
[C---:B------:R-:W-:Y:S01]  /*26d80*/  VIADD R17, R15.reuse, UR4 ;  /* 0x000000040f117c36 */ /* 0x040fe20008000000 */
[----:B0-----:R-:W-:Y:S01]  /*26d90*/  PRMT R16, R26, 0x7632, R16 ;  /* 0x000076321a107816 */ /* 0x001fe20000000010 */
[----:B------:R-:W-:-:S04]  /*26da0*/  IMAD.WIDE R6, R15, 0x2, R4 ;  /* 0x000000020f067825 */ /* 0x000fc800078e0204 */
[----:B------:R-:W-:Y:S01]  /*26db0*/  IMAD.WIDE R8, R15, 0x2, R2 ;  /* 0x000000020f087825 */ /* 0x000fe200078e0202 */
[----:B------:R0:W-:Y:S01]  /*26dc0*/  @P3 STG.E.U16 desc[UR16][R6.64], R26 ;  /* 0x0000001a06003986 */ /* 0x0001e2000c101510 */
[----:B------:R-:W-:Y:S02]  /*26dd0*/  ISETP.GE.AND P3, PT, R14, UR11, PT ;  /* 0x0000000b0e007c0c */ /* 0x000fe4000bf66270 */
[----:B-1----:R-:W-:Y:S01]  /*26de0*/  IMAD.WIDE R10, R17, 0x2, R4 ;  /* 0x00000002110a7825 */ /* 0x002fe200078e0204 */
[----:B------:R1:W-:Y:S01]  /*26df0*/  @P5 STG.E.U16 desc[UR16][R8.64], R16 ;  /* 0x0000001008005986 */ /* 0x0003e2000c101510 */
[----:B------:R-:W-:Y:S02]  /*26e00*/  PRMT R14, R27, 0x7632, R14 ;  /* 0x000076321b0e7816 */ /* 0x000fe4000000000e */
[----:B------:R-:W-:Y:S01]  /*26e10*/  VIADD R0, R164, 0x19 ;  /* 0x00000019a4007836 */ /* 0x000fe20000000000 */
[----:B------:R3:W-:Y:S01]  /*26e20*/  @P6 STG.E.U16 desc[UR16][R10.64], R27 ;  /* 0x0000001b0a006986 */ /* 0x0007e2000c101510 */
[----:B------:R-:W-:Y:S01]  /*26e30*/  ISETP.LT.AND P6, PT, R145, UR10, !P1 ;  /* 0x0000000a91007c0c */ /* 0x000fe2000cfc1270 */
[C---:B--2---:R-:W-:Y:S01]  /*26e40*/  VIADD R13, R17.reuse, UR4 ;  /* 0x00000004110d7c36 */ /* 0x044fe20008000000 */
[----:B------:R-:W-:Y:S01]  /*26e50*/  ISETP.LT.AND P1, PT, R144, UR10, !P1 ;  /* 0x0000000a90007c0c */ /* 0x000fe2000cf21270 */
[----:B0-----:R-:W-:Y:S01]  /*26e60*/  IMAD.WIDE R6, R17, 0x2, R2 ;  /* 0x0000000211067825 */ /* 0x001fe200078e0202 */
[----:B------:R-:W-:-:S02]  /*26e70*/  ISETP.GE.AND P2, PT, R0, UR11, PT ;  /* 0x0000000b00007c0c */ /* 0x000fc4000bf46270 */
[----:B------:R-:W-:Y:S01]  /*26e80*/  PRMT R15, R28, 0x7632, R15 ;  /* 0x000076321c0f7816 */ /* 0x000fe2000000000f */
[----:B------:R-:W-:Y:S01]  /*26e90*/  VIADD R0, R164, 0x1a ;  /* 0x0000001aa4007836 */ /* 0x000fe20000000000 */
[----:B------:R0:W-:Y:S01]  /*26ea0*/  @P0 STG.E.U16 desc[UR16][R6.64], R14 ;  /* 0x0000000e06000986 */ /* 0x0001e2000c101510 */
[----:B-1----:R-:W-:Y:S01]  /*26eb0*/  IMAD.WIDE R8, R13, 0x2, R4 ;  /* 0x000000020d087825 */ /* 0x002fe200078e0204 */
[----:B------:R-:W-:Y:S02]  /*26ec0*/  PRMT R16, R29, 0x7632, R16 ;  /* 0x000076321d107816 */ /* 0x000fe40000000010 */
[----:B------:R-:W-:Y:S01]  /*26ed0*/  ISETP.GE.AND P4, PT, R0, UR11, PT ;  /* 0x0000000b00007c0c */ /* 0x000fe2000bf86270 */
[----:B---3--:R-:W-:Y:S01]  /*26ee0*/  IMAD.WIDE R10, R13, 0x2, R2 ;  /* 0x000000020d0a7825 */ /* 0x008fe200078e0202 */
[----:B------:R1:W-:Y:S01]  /*26ef0*/  @P6 STG.E.U16 desc[UR16][R8.64], R28 ;  /* 0x0000001c08006986 */ /* 0x0003e2000c101510 */
[----:B------:R-:W-:Y:S02]  /*26f00*/  PRMT R18, R30, 0x7632, R18 ;  /* 0x000076321e127816 */ /* 0x000fe40000000012 */
[C---:B------:R-:W-:Y:S01]  /*26f10*/  ISETP.LT.AND P6, PT, R145.reuse, UR10, !P4 ;  /* 0x0000000a91007c0c */ /* 0x040fe2000e7c1270 */
[----:B------:R2:W-:Y:S01]  /*26f20*/  @P1 STG.E.U16 desc[UR16][R10.64], R15 ;  /* 0x0000000f0a001986 */ /* 0x0005e2000c101510 */
[----:B------:R-:W-:Y:S01]  /*26f30*/  ISETP.LT.AND P1, PT, R145, UR10, !P2 ;  /* 0x0000000a91007c0c */ /* 0x000fe2000d721270 */
[----:B------:R-:W-:Y:S01]  /*26f40*/  VIADD R13, R13, UR4 ;  /* 0x000000040d0d7c36 */ /* 0x000fe20008000000 */
[----:B------:R-:W-:Y:S01]  /*26f50*/  ISETP.LT.AND P2, PT, R144, UR10, !P2 ;  /* 0x0000000a90007c0c */ /* 0x000fe2000d741270 */
[----:B------:R-:W-:Y:S01]  /*26f60*/  VIADD R12, R164, 0x1d ;  /* 0x0000001da40c7836 */ /* 0x000fe20000000000 */
[----:B------:R-:W-:Y:S01]  /*26f70*/  ISETP.LT.AND P4, PT, R144, UR10, !P4 ;  /* 0x0000000a90007c0c */ /* 0x000fe2000e781270 */
[----:B0-----:R-:W-:-:S03]  /*26f80*/  IMAD.WIDE R6, R13, 0x2, R4 ;  /* 0x000000020d067825 */ /* 0x001fc600078e0204 */
[----:B------:R-:W-:Y:S01]  /*26f90*/  ISETP.GE.AND P0, PT, R12, UR11, PT ;  /* 0x0000000b0c007c0c */ /* 0x000fe2000bf06270 */
[----:B-1----:R-:W-:-:S04]  /*26fa0*/  IMAD.WIDE R8, R13, 0x2, R2 ;  /* 0x000000020d087825 */ /* 0x002fc800078e0202 */
[----:B--2---:R-:W-:Y:S01]  /*26fb0*/  VIADD R15, R13, UR4 ;  /* 0x000000040d0f7c36 */ /* 0x004fe20008000000 */
[----:B------:R-:W-:Y:S01]  /*26fc0*/  @P1 STG.E.U16 desc[UR16][R6.64], R29 ;  /* 0x0000001d06001986 */ /* 0x000fe2000c101510 */
[----:B------:R-:W-:Y:S02]  /*26fd0*/  VIADD R0, R164, 0x1c ;  /* 0x0000001ca4007836 */ /* 0x000fe40000000000 */
[C---:B------:R-:W-:Y:S01]  /*26fe0*/  IMAD.WIDE R10, R15.reuse, 0x2, R4 ;  /* 0x000000020f0a7825 */ /* 0x040fe200078e0204 */
[----:B------:R0:W-:Y:S02]  /*26ff0*/  @P2 STG.E.U16 desc[UR16][R8.64], R16 ;  /* 0x0000001008002986 */ /* 0x0001e4000c101510 */
[----:B------:R-:W-:Y:S01]  /*27000*/  ISETP.GE.AND P5, PT, R0, UR11, PT ;  /* 0x0000000b00007c0c */ /* 0x000fe2000bfa6270 */
[----:B------:R-:W-:Y:S01]  /*27010*/  IMAD.WIDE R12, R15, 0x2, R2 ;  /* 0x000000020f0c7825 */ /* 0x000fe200078e0202 */
[----:B------:R-:W-:Y:S02]  /*27020*/  @P6 STG.E.U16 desc[UR16][R10.64], R30 ;  /* 0x0000001e0a006986 */ /* 0x000fe4000c101510 */
[----:B------:R-:W-:Y:S01]  /*27030*/  ISETP.LT.AND P6, PT, R145, UR10, !P5 ;  /* 0x0000000a91007c0c */ /* 0x000fe2000efc1270 */
[----:B------:R-:W-:Y:S01]  /*27040*/  VIADD R15, R15, UR4 ;  /* 0x000000040f0f7c36 */ /* 0x000fe20008000000 */
[----:B------:R1:W-:Y:S01]  /*27050*/  @P4 STG.E.U16 desc[UR16][R12.64], R18 ;  /* 0x000000120c004986 */ /* 0x0003e2000c101510 */
[----:B------:R-:W-:Y:S01]  /*27060*/  ISETP.LT.AND P4, PT, R145, UR10, !P3 ;  /* 0x0000000a91007c0c */ /* 0x000fe2000df81270 */
[----:B------:R-:W-:Y:S01]  /*27070*/  VIADD R14, R164, 0x20 ;  /* 0x00000020a40e7836 */ /* 0x000fe20000000000 */
[C---:B------:R-:W-:Y:S01]  /*27080*/  ISETP.LT.AND P3, PT, R144.reuse, UR10, !P3 ;  /* 0x0000000a90007c0c */ /* 0x040fe2000df61270 */
[----:B------:R-:W-:Y:S01]  /*27090*/  VIADD R17, R15, UR4 ;  /* 0x000000040f117c36 */ /* 0x000fe20008000000 */
[----:B0-----:R-:W-:Y:S01]  /*270a0*/  PRMT R16, R31, 0x7632, R16 ;  /* 0x000076321f107816 */ /* 0x001fe20000000010 */
[----:B------:R-:W-:Y:S01]  /*270b0*/  IMAD.WIDE R6, R15, 0x2, R4 ;  /* 0x000000020f067825 */ /* 0x000fe200078e0204 */
[----:B------:R-:W-:-:S03]  /*270c0*/  ISETP.LT.AND P5, PT, R144, UR10, !P5 ;  /* 0x0000000a90007c0c */ /* 0x000fc6000efa1270 */
[----:B------:R-:W-:Y:S01]  /*270d0*/  IMAD.WIDE R8, R15, 0x2, R2 ;  /* 0x000000020f087825 */ /* 0x000fe200078e0202 */
[----:B------:R-:W-:Y:S02]  /*270e0*/  PRMT R15, R33, 0x7632, R15 ;  /* 0x00007632210f7816 */ /* 0x000fe4000000000f */
[----:B-1----:R-:W-:Y:S01]  /*270f0*/  PRMT R18, R35, 0x7632, R18 ;  /* 0x0000763223127816 */ /* 0x002fe20000000012 */
[C---:B------:R-:W-:Y:S01]  /*27100*/  IMAD.WIDE R10, R17.reuse, 0x2, R4 ;  /* 0x00000002110a7825 */ /* 0x040fe200078e0204 */
[----:B------:R0:W-:Y:S01]  /*27110*/  @P4 STG.E.U16 desc[UR16][R6.64], R31 ;  /* 0x0000001f06004986 */ /* 0x0001e2000c101510 */
[----:B------:R-:W-:Y:S02]  /*27120*/  ISETP.GE.AND P4, PT, R14, UR11, PT ;  /* 0x0000000b0e007c0c */ /* 0x000fe4000bf86270 */
[----:B------:R-:W-:Y:S01]  /*27130*/  VIADD R0, R164, 0x1e ;  /* 0x0000001ea4007836 */ /* 0x000fe20000000000 */
[----:B------:R1:W-:Y:S01]  /*27140*/  @P3 STG.E.U16 desc[UR16][R8.64], R16 ;  /* 0x0000001008003986 */ /* 0x0003e2000c101510 */
[----:B------:R-:W-:Y:S01]  /*27150*/  VIADD R13, R17, UR4 ;  /* 0x00000004110d7c36 */ /* 0x000fe20008000000 */
[----:B------:R-:W-:Y:S01]  /*27160*/  PRMT R14, R32, 0x7632, R14 ;  /* 0x00007632200e7816 */ /* 0x000fe2000000000e */
[----:B------:R-:W-:Y:S01]  /*27170*/  VIADD R12, R164, 0x22 ;  /* 0x00000022a40c7836 */ /* 0x000fe20000000000 */
[----:B------:R2:W-:Y:S01]  /*27180*/  @P6 STG.E.U16 desc[UR16][R10.64], R32 ;  /* 0x000000200a006986 */ /* 0x0005e2000c101510 */
[----:B------:R-:W-:-:S02]  /*27190*/  ISETP.LT.AND P6, PT, R145, UR10, !P0 ;  /* 0x0000000a91007c0c */ /* 0x000fc4000c7c1270 */
[----:B------:R-:W-:Y:S01]  /*271a0*/  ISETP.LT.AND P0, PT, R144, UR10, !P0 ;  /* 0x0000000a90007c0c */ /* 0x000fe2000c701270 */
[----:B0-----:R-:W-:Y:S01]  /*271b0*/  IMAD.WIDE R6, R17, 0x2, R2 ;  /* 0x0000000211067825 */ /* 0x001fe200078e0202 */
[----:B------:R-:W-:Y:S02]  /*271c0*/  ISETP.GE.AND P1, PT, R0, UR11, PT ;  /* 0x0000000b00007c0c */ /* 0x000fe4000bf26270 */
[----:B------:R-:W-:Y:S01]  /*271d0*/  IADD3 R0, PT, PT, R164, 0x1f, RZ ;  /* 0x0000001fa4007810 */ /* 0x000fe20007ffe0ff */
[C---:B-1----:R-:W-:Y:S01]  /*271e0*/  IMAD.WIDE R8, R13.reuse, 0x2, R4 ;  /* 0x000000020d087825 */ /* 0x042fe200078e0204 */
[----:B------:R0:W-:Y:S01]  /*271f0*/  @P5 STG.E.U16 desc[UR16][R6.64], R14 ;  /* 0x0000000e06005986 */ /* 0x0001e2000c101510 */
[----:B------:R-:W-:Y:S02]  /*27200*/  PRMT R16, R34, 0x7632, R16 ;  /* 0x0000763222107816 */ /* 0x000fe40000000010 */
[C---:B--2---:R-:W-:Y:S01]  /*27210*/  IMAD.WIDE R10, R13.reuse, 0x2, R2 ;  /* 0x000000020d0a7825 */ /* 0x044fe200078e0202 */
[----:B------:R-:W-:Y:S01]  /*27220*/  ISETP.GE.AND P2, PT, R0, UR11, PT ;  /* 0x0000000b00007c0c */ /* 0x000fe2000bf46270 */
[----:B------:R1:W-:Y:S01]  /*27230*/  @P6 STG.E.U16 desc[UR16][R8.64], R33 ;  /* 0x0000002108006986 */ /* 0x0003e2000c101510 */
[----:B------:R-:W-:Y:S01]  /*27240*/  ISETP.GE.AND P5, PT, R12, UR11, PT ;  /* 0x0000000b0c007c0c */ /* 0x000fe2000bfa6270 */
[----:B------:R-:W-:Y:S01]  /*27250*/  VIADD R13, R13, UR4 ;  /* 0x000000040d0d7c36 */ /* 0x000fe20008000000 */
[C---:B------:R-:W-:Y:S01]  /*27260*/  ISETP.LT.AND P6, PT, R145.reuse, UR10, !P2 ;  /* 0x0000000a91007c0c */ /* 0x040fe2000d7c1270 */
[----:B------:R2:W-:Y:S01]  /*27270*/  @P0 STG.E.U16 desc[UR16][R10.64], R15 ;  /* 0x0000000f0a000986 */ /* 0x0005e2000c101510 */
[----:B------:R-:W-:Y:S01]  /*27280*/  ISETP.LT.AND P0, PT, R145, UR10, !P1 ;  /* 0x0000000a91007c0c */ /* 0x000fe2000cf01270 */
[----:B------:R-:W-:Y:S01]  /*27290*/  VIADD R0, R164, 0x21 ;  /* 0x00000021a4007836 */ /* 0x000fe20000000000 */
[C---:B------:R-:W-:Y:S01]  /*272a0*/  ISETP.LT.AND P1, PT, R144.reuse, UR10, !P1 ;  /* 0x0000000a90007c0c */ /* 0x040fe2000cf21270 */
[----:B0-----:R-:W-:Y:S01]  /*272b0*/  IMAD.WIDE R6, R13, 0x2, R4 ;  /* 0x000000020d067825 */ /* 0x001fe200078e0204 */
[----:B------:R-:W-:-:S02]  /*272c0*/  ISETP.LT.AND P2, PT, R144, UR10, !P2 ;  /* 0x0000000a90007c0c */ /* 0x000fc4000d741270 */
[----:B------:R-:W-:Y:S01]  /*272d0*/  ISETP.GE.AND P3, PT, R0, UR11, PT ;  /* 0x0000000b00007c0c */ /* 0x000fe2000bf66270 */
[----:B-1----:R-:W-:-:S04]  /*272e0*/  IMAD.WIDE R8, R13, 0x2, R2 ;  /* 0x000000020d087825 */ /* 0x002fc800078e0202 */
[----:B--2---:R-:W-:Y:S02]  /*272f0*/  VIADD R15, R13, UR4 ;  /* 0x000000040d0f7c36 */ /* 0x004fe40008000000 */
[----:B------:R-:W-:Y:S01]  /*27300*/  @P0 STG.E.U16 desc[UR16][R6.64], R34 ;  /* 0x0000002206000986 */ /* 0x000fe2000c101510 */
[----:B------:R-:W-:Y:S02]  /*27310*/  VIADD R14, R164, 0x25 ;  /* 0x00000025a40e7836 */ /* 0x000fe40000000000 */
[C---:B------:R-:W-:Y:S01]  /*27320*/  IMAD.WIDE R10, R15.reuse, 0x2, R4 ;  /* 0x000000020f0a7825 */ /* 0x040fe200078e0204 */
[----:B------:R0:W-:Y:S03]  /*27330*/  @P1 STG.E.U16 desc[UR16][R8.64], R16 ;  /* 0x0000001008001986 */ /* 0x0001e6000c101510 */
[----:B------:R-:W-:Y:S01]  /*27340*/  IMAD.WIDE R12, R15, 0x2, R2 ;  /* 0x000000020f0c7825 */ /* 0x000fe200078e0202 */
[----:B------:R-:W-:Y:S01]  /*27350*/  @P6 STG.E.U16 desc[UR16][R10.64], R35 ;  /* 0x000000230a006986 */ /* 0x000fe2000c101510 */
[----:B------:R-:W-:-:S02]  /*27360*/  ISETP.LT.AND P6, PT, R145, UR10, !P3 ;  /* 0x0000000a91007c0c */ /* 0x000fc4000dfc1270 */
[----:B------:R-:W-:Y:S01]  /*27370*/  VIADD R15, R15, UR4 ;  /* 0x000000040f0f7c36 */ /* 0x000fe20008000000 */
[----:B------:R1:W-:Y:S01]  /*27380*/  @P2 STG.E.U16 desc[UR16][R12.64], R18 ;  /* 0x000000120c002986 */ /* 0x0003e2000c101510 */
[----:B------:R-:W-:Y:S01]  /*27390*/  ISETP.LT.AND P2, PT, R145, UR10, !P4 ;  /* 0x0000000a91007c0c */ /* 0x000fe2000e741270 */
[----:B------:R-:W-:Y:S01]  /*273a0*/  VIADD R0, R164, 0x23 ;  /* 0x00000023a4007836 */ /* 0x000fe20000000000 */
[----:B------:R-:W-:Y:S01]  /*273b0*/  ISETP.LT.AND P4, PT, R144, UR10, !P4 ;  /* 0x0000000a90007c0c */ /* 0x000fe2000e781270 */
[C---:B------:R-:W-:Y:S01]  /*273c0*/  VIADD R17, R15.reuse, UR4 ;  /* 0x000000040f117c36 */ /* 0x040fe20008000000 */
[----:B0-----:R-:W-:Y:S01]  /*273d0*/  PRMT R16, R36, 0x7632, R16 ;  /* 0x0000763224107816 */ /* 0x001fe20000000010 */
[C---:B------:R-:W-:Y:S01]  /*273e0*/  IMAD.WIDE R6, R15.reuse, 0x2, R4 ;  /* 0x000000020f067825 */ /* 0x040fe200078e0204 */
[----:B------:R-:W-:Y:S02]  /*273f0*/  ISETP.LT.AND P3, PT, R144, UR10, !P3 ;  /* 0x0000000a90007c0c */ /* 0x000fe4000df61270 */
[----:B------:R-:W-:Y:S01]  /*27400*/  ISETP.GE.AND P0, PT, R0, UR11, PT ;  /* 0x0000000b00007c0c */ /* 0x000fe2000bf06270 */
[----:B------:R-:W-:Y:S01]  /*27410*/  IMAD.WIDE R8, R15, 0x2, R2 ;  /* 0x000000020f087825 */ /* 0x000fe200078e0202 */
[----:B------:R-:W-:-:S02]  /*27420*/  PRMT R15, R38, 0x7632, R15 ;  /* 0x00007632260f7816 */ /* 0x000fc4000000000f */
[----:B-1----:R-:W-:Y:S01]  /*27430*/  PRMT R18, R40, 0x7632, R18 ;  /* 0x0000763228127816 */ /* 0x002fe20000000012 */
[C---:B------:R-:W-:Y:S01]  /*27440*/  IMAD.WIDE R10, R17.reuse, 0x2, R4 ;  /* 0x00000002110a7825 */ /* 0x040fe200078e0204 */
[----:B------:R0:W-:Y:S01]  /*27450*/  @P2 STG.E.U16 desc[UR16][R6.64], R36 ;  /* 0x0000002406002986 */ /* 0x0001e2000c101510 */
[----:B------:R-:W-:Y:S02]  /*27460*/  ISETP.GE.AND P2, PT, R14, UR11, PT ;  /* 0x0000000b0e007c0c */ /* 0x000fe4000bf46270 */
[----:B------:R-:W-:Y:S01]  /*27470*/  VIADD R13, R17, UR4 ;  /* 0x00000004110d7c36 */ /* 0x000fe20008000000 */
[----:B------:R1:W-:Y:S01]  /*27480*/  @P4 STG.E.U16 desc[UR16][R8.64], R16 ;  /* 0x0000001008004986 */ /* 0x0003e2000c101510 */
[----:B------:R-:W-:Y:S01]  /*27490*/  PRMT R14, R37, 0x7632, R14 ;  /* 0x00007632250e7816 */ /* 0x000fe2000000000e */
[C---:B------:R-:W-:Y:S02]  /*274a0*/  VIADD R0, R164.reuse, 0x24 ;  /* 0x00000024a4007836 */ /* 0x040fe40000000000 */
[----:B------:R2:W-:Y:S01]  /*274b0*/  @P6 STG.E.U16 desc[UR16][R10.64], R37 ;  /* 0x000000250a006986 */ /* 0x0005e2000c101510 */
[----:B------:R-:W-:Y:S01]  /*274c0*/  ISETP.LT.AND P6, PT, R145, UR10, !P5 ;  /* 0x0000000a91007c0c */ /* 0x000fe2000efc1270 */
[----:B------:R-:W-:Y:S01]  /*274d0*/  VIADD R12, R164, 0x27 ;  /* 0x00000027a40c7836 */ /* 0x000fe20000000000 */
[----:B------:R-:W-:Y:S01]  /*274e0*/  ISETP.LT.AND P5, PT, R144, UR10, !P5 ;  /* 0x0000000a90007c0c */ /* 0x000fe2000efa1270 */
[----:B0-----:R-:W-:Y:S01]  /*274f0*/  IMAD.WIDE R6, R17, 0x2, R2 ;  /* 0x0000000211067825 */ /* 0x001fe200078e0202 */
[----:B------:R-:W-:-:S03]  /*27500*/  ISETP.GE.AND P1, PT, R0, UR11, PT ;  /* 0x0000000b00007c0c */ /* 0x000fc6000bf26270 */
[----:B-1----:R-:W-:Y:S01]  /*27510*/  IMAD.WIDE R8, R13, 0x2, R4 ;  /* 0x000000020d087825 */ /* 0x002fe200078e0204 */
[----:B------:R0:W-:Y:S01]  /*27520*/  @P3 STG.E.U16 desc[UR16][R6.64], R14 ;  /* 0x0000000e06003986 */ /* 0x0001e2000c101510 */
[----:B------:R-:W-:Y:S02]  /*27530*/  PRMT R16, R39, 0x7632, R16 ;  /* 0x0000763227107816 */ /* 0x000fe40000000010 */
[----:B--2---:R-:W-:Y:S01]  /*27540*/  IMAD.WIDE R10, R13, 0x2, R2 ;  /* 0x000000020d0a7825 */ /* 0x004fe200078e0202 */
[----:B------:R-:W-:Y:S01]  /*27550*/  ISETP.GE.AND P3, PT, R12, UR11, PT ;  /* 0x0000000b0c007c0c */ /* 0x000fe2000bf66270 */
        /* <DEDUP_REMOVED lines=17> */
[----:B------:R1:W-:Y:S01]  /*27670*/  @P6 STG.E.U16 desc[UR16][R10.64], R40 ;  /* 0x000000280a006986 */ /* 0x0003e2000c101510 */
[----:B------:R-:W-:-:S02]  /*27680*/  ISETP.LT.AND P6, PT, R145, UR10, !P4 ;  /* 0x0000000a91007c0c */ /* 0x000fc4000e7c1270 */
[----:B------:R-:W-:Y:S01]  /*27690*/  VIADD R15, R15, UR4 ;  /* 0x000000040f0f7c36 */ /* 0x000fe20008000000 */
[----:B------:R2:W-:Y:S01]  /*276a0*/  @P1 STG.E.U16 desc[UR16][R12.64], R18 ;  /* 0x000000120c001986 */ /* 0x0005e2000c101510 */
[----:B------:R-:W-:Y:S01]  /*276b0*/  ISETP.LT.AND P1, PT, R145, UR10, !P2 ;  /* 0x0000000a91007c0c */ /* 0x000fe2000d721270 */
[----:B------:R-:W-:Y:S01]  /*276c0*/  VIADD R0, R164, 0x28 ;  /* 0x00000028a4007836 */ /* 0x000fe20000000000 */
[C---:B------:R-:W-:Y:S01]  /*276d0*/  ISETP.LT.AND P2, PT, R144.reuse, UR10, !P2 ;  /* 0x0000000a90007c0c */ /* 0x040fe2000d741270 */
[----:B------:R-:W-:Y:S01]  /*276e0*/  VIADD R17, R15, UR4 ;  /* 0x000000040f117c36 */ /* 0x000fe20008000000 */
[----:B0-----:R-:W-:Y:S01]  /*276f0*/  PRMT R16, R41, 0x7632, R16 ;  /* 0x0000763229107816 */ /* 0x001fe20000000010 */
[C---:B------:R-:W-:Y:S01]  /*27700*/  IMAD.WIDE R6, R15.reuse, 0x2, R4 ;  /* 0x000000020f067825 */ /* 0x040fe200078e0204 */
[----:B------:R-:W-:Y:S02]  /*27710*/  ISETP.LT.AND P4, PT, R144, UR10, !P4 ;  /* 0x0000000a90007c0c */ /* 0x000fe4000e781270 */
[----:B------:R-:W-:Y:S01]  /*27720*/  ISETP.GE.AND P5, PT, R0, UR11, PT ;  /* 0x0000000b00007c0c */ /* 0x000fe2000bfa6270 */
[----:B------:R-:W-:Y:S01]  /*27730*/  IMAD.WIDE R8, R15, 0x2, R2 ;  /* 0x000000020f087825 */ /* 0x000fe200078e0202 */
[----:B------:R-:W-:-:S02]  /*27740*/  PRMT R15, R43, 0x7632, R15 ;  /* 0x000076322b0f7816 */ /* 0x000fc4000000000f */
[----:B------:R-:W-:Y:S01]  /*27750*/  IADD3 R0, PT, PT, R164, 0x29, RZ ;  /* 0x00000029a4007810 */ /* 0x000fe20007ffe0ff */
[C---:B-1----:R-:W-:Y:S01]  /*27760*/  IMAD.WIDE R10, R17.reuse, 0x2, R4 ;  /* 0x00000002110a7825 */ /* 0x042fe200078e0204 */
[----:B------:R0:W-:Y:S01]  /*27770*/  @P1 STG.E.U16 desc[UR16][R6.64], R41 ;  /* 0x0000002906001986 */ /* 0x0001e2000c101510 */
[----:B------:R-:W-:Y:S02]  /*27780*/  ISETP.GE.AND P1, PT, R14, UR11, PT ;  /* 0x0000000b0e007c0c */ /* 0x000fe4000bf26270 */
[----:B--2---:R-:W-:Y:S01]  /*27790*/  VIADD R13, R17, UR4 ;  /* 0x00000004110d7c36 */ /* 0x004fe20008000000 */
[----:B------:R1:W-:Y:S01]  /*277a0*/  @P2 STG.E.U16 desc[UR16][R8.64], R16 ;  /* 0x0000001008002986 */ /* 0x0003e2000c101510 */
[----:B------:R-:W-:Y:S01]  /*277b0*/  PRMT R14, R42, 0x7632, R14 ;  /* 0x000076322a0e7816 */ /* 0x000fe2000000000e */
[----:B------:R-:W-:Y:S01]  /*277c0*/  VIADD R12, R164, 0x2c ;  /* 0x0000002ca40c7836 */ /* 0x000fe20000000000 */
[----:B------:R-:W-:Y:S01]  /*277d0*/  ISETP.GE.AND P0, PT, R0, UR11, PT ;  /* 0x0000000b00007c0c */ /* 0x000fe2000bf06270 */
[----:B------:R2:W-:Y:S01]  /*277e0*/  @P6 STG.E.U16 desc[UR16][R10.64], R42 ;  /* 0x0000002a0a006986 */ /* 0x0005e2000c101510 */
[----:B------:R-:W-:Y:S01]  /*277f0*/  ISETP.LT.AND P6, PT, R145, UR10, !P3 ;  /* 0x0000000a91007c0c */ /* 0x000fe2000dfc1270 */
[----:B------:R-:W-:Y:S01]  /*27800*/  VIADD R0, R164, 0x2b ;  /* 0x0000002ba4007836 */ /* 0x000fe20000000000 */
[----:B------:R-:W-:Y:S01]  /*27810*/  ISETP.LT.AND P3, PT, R144, UR10, !P3 ;  /* 0x0000000a90007c0c */ /* 0x000fe2000df61270 */
[----:B0-----:R-:W-:Y:S01]  /*27820*/  IMAD.WIDE R6, R17, 0x2, R2 ;  /* 0x0000000211067825 */ /* 0x001fe200078e0202 */
[----:B------:R-:W-:-:S02]  /*27830*/  PRMT R18, R45, 0x7632, R18 ;  /* 0x000076322d127816 */ /* 0x000fc40000000012 */
[----:B------:R-:W-:Y:S01]  /*27840*/  ISETP.GE.AND P2, PT, R0, UR11, PT ;  /* 0x0000000b00007c0c */ /* 0x000fe2000bf46270 */
[C---:B-1----:R-:W-:Y:S01]  /*27850*/  IMAD.WIDE R8, R13.reuse, 0x2, R4 ;  /* 0x000000020d087825 */ /* 0x042fe200078e0204 */
        /* <DEDUP_REMOVED lines=12> */
[----:B0-----:R-:W-:-:S04]  /*27920*/  IMAD.WIDE R6, R13, 0x2, R4 ;  /* 0x000000020d067825 */ /* 0x001fc800078e0204 */
[----:B-1----:R-:W-:-:S04]  /*27930*/  IMAD.WIDE R8, R13, 0x2, R2 ;  /* 0x000000020d087825 */ /* 0x002fc800078e0202 */
[----:B--2---:R-:W-:Y:S02]  /*27940*/  VIADD R15, R13, UR4 ;  /* 0x000000040d0f7c36 */ /* 0x004fe40008000000 */
[----:B------:R-:W-:Y:S01]  /*27950*/  @P3 STG.E.U16 desc[UR16][R6.64], R44 ;  /* 0x0000002c06003986 */ /* 0x000fe2000c101510 */
[----:B------:R-:W-:Y:S01]  /*27960*/  VIADD R14, R164, 0x2f ;  /* 0x0000002fa40e7836 */ /* 0x000fe20000000000 */
[----:B------:R-:W-:Y:S01]  /*27970*/  ISETP.GE.AND P3, PT, R0, UR11, PT ;  /* 0x0000000b00007c0c */ /* 0x000fe2000bf66270 */
        /* <DEDUP_REMOVED lines=19> */
[----:B--2---:R-:W-:Y:S01]  /*27ab0*/  VIADD R13, R17, UR4 ;  /* 0x00000004110d7c36 */ /* 0x004fe20008000000 */
[----:B------:R2:W-:Y:S01]  /*27ac0*/  @P6 STG.E.U16 desc[UR16][R10.64], R47 ;  /* 0x0000002f0a006986 */ /* 0x0005e2000c101510 */
[----:B------:R-:W-:Y:S01]  /*27ad0*/  ISETP.LT.AND P6, PT, R145, UR10, !P4 ;  /* 0x0000000a91007c0c */ /* 0x000fe2000e7c1270 */
[----:B------:R-:W-:Y:S01]  /*27ae0*/  VIADD R0, R164, 0x2e ;  /* 0x0000002ea4007836 */ /* 0x000fe20000000000 */
[----:B------:R-:W-:Y:S01]  /*27af0*/  ISETP.LT.AND P4, PT, R144, UR10, !P4 ;  /* 0x0000000a90007c0c */ /* 0x000fe2000e781270 */
[----:B0-----:R-:W-:Y:S01]  /*27b00*/  IMAD.WIDE R6, R17, 0x2, R2 ;  /* 0x0000000211067825 */ /* 0x001fe200078e0202 */
[----:B------:R-:W-:-:S02]  /*27b10*/  PRMT R15, R48, 0x7632, R15 ;  /* 0x00007632300f7816 */ /* 0x000fc4000000000f */
[----:B------:R-:W-:Y:S01]  /*27b20*/  ISETP.GE.AND P0, PT, R0, UR11, PT ;  /* 0x0000000b00007c0c */ /* 0x000fe2000bf06270 */
[----:B-1----:R-:W-:Y:S01]  /*27b30*/  IMAD.WIDE R8, R13, 0x2, R4 ;  /* 0x000000020d087825 */ /* 0x002fe200078e0204 */
[----:B------:R0:W-:Y:S01]  /*27b40*/  @P2 STG.E.U16 desc[UR16][R6.64], R14 ;  /* 0x0000000e06002986 */ /* 0x0001e2000c101510 */
[----:B------:R-:W-:Y:S02]  /*27b50*/  PRMT R16, R49, 0x7632, R16 ;  /* 0x0000763231107816 */ /* 0x000fe40000000010 */
[----:B--2---:R-:W-:Y:S01]  /*27b60*/  IMAD.WIDE R10, R13, 0x2, R2 ;  /* 0x000000020d0a7825 */ /* 0x004fe200078e0202 */
[----:B------:R-:W-:Y:S01]  /*27b70*/  PRMT R18, R50, 0x7632, R18 ;  /* 0x0000763232127816 */ /* 0x000fe20000000012 */
        /* <DEDUP_REMOVED lines=12> */
[----:B------:R-:W-:Y:S01]  /*27c40*/  VIADD R0, R164, 0x30 ;  /* 0x00000030a4007836 */ /* 0x000fe20000000000 */
[----:B------:R0:W-:Y:S01]  /*27c50*/  @P4 STG.E.U16 desc[UR16][R6.64], R49 ;  /* 0x0000003106004986 */ /* 0x0001e2000c101510 */
[----:B------:R-:W-:-:S03]  /*27c60*/  IMAD.WIDE R10, R15, 0x2, R4 ;  /* 0x000000020f0a7825 */ /* 0x000fc600078e0204 */
[----:B------:R1:W-:Y:S01]  /*27c70*/  @P3 STG.E.U16 desc[UR16][R8.64], R16 ;  /* 0x0000001008003986 */ /* 0x0003e2000c101510 */
[----:B------:R-:W-:Y:S01]  /*27c80*/  ISETP.LT.AND P3, PT, R145, UR10, !P5 ;  /* 0x0000000a91007c0c */ /* 0x000fe2000ef61270 */
[C---:B------:R-:W-:Y:S01]  /*27c90*/  IMAD.WIDE R12, R15.reuse, 0x2, R2 ;  /* 0x000000020f0c7825 */ /* 0x040fe200078e0202 */
[----:B------:R-:W-:Y:S01]  /*27ca0*/  ISETP.LT.AND P5, PT, R144, UR10, !P5 ;  /* 0x0000000a90007c0c */ /* 0x000fe2000efa1270 */
[----:B------:R2:W-:Y:S01]  /*27cb0*/  @P6 STG.E.U16 desc[UR16][R10.64], R50 ;  /* 0x000000320a006986 */ /* 0x0005e2000c101510 */
[----:B------:R-:W-:Y:S01]  /*27cc0*/  ISETP.GE.AND P1, PT, R0, UR11, PT ;  /* 0x0000000b00007c0c */ /* 0x000fe2000bf26270 */
[----:B------:R-:W-:Y:S02]  /*27cd0*/  VIADD R15, R15, UR4 ;  /* 0x000000040f0f7c36 */ /* 0x000fe40008000000 */
[----:B------:R3:W-:Y:S01]  /*27ce0*/  @P0 STG.E.U16 desc[UR16][R12.64], R18 ;  /* 0x000000120c000986 */ /* 0x0007e2000c101510 */
[----:B------:R-:W-:Y:S01]  /*27cf0*/  ISETP.LT.AND P6, PT, R145, UR10, !P1 ;  /* 0x0000000a91007c0c */ /* 0x000fe2000cfc1270 */
[----:B0-----:R-:W-:Y:S01]  /*27d00*/  IMAD.WIDE R6, R15, 0x2, R4 ;  /* 0x000000020f067825 */ /* 0x001fe200078e0204 */
[----:B------:R-:W-:-:S02]  /*27d10*/  ISETP.LT.AND P1, PT, R144, UR10, !P1 ;  /* 0x0000000a90007c0c */ /* 0x000fc4000cf21270 */
[----:B-1----:R-:W-:Y:S01]  /*27d20*/  PRMT R16, R51, 0x7632, R16 ;  /* 0x0000763233107816 */ /* 0x002fe20000000010 */
[C---:B------:R-:W-:Y:S01]  /*27d30*/  IMAD.WIDE R8, R15.reuse, 0x2, R2 ;  /* 0x000000020f087825 */ /* 0x040fe200078e0202 */
[----:B------:R0:W-:Y:S03]  /*27d40*/  @P3 STG.E.U16 desc[UR16][R6.64], R51 ;  /* 0x0000003306003986 */ /* 0x0001e6000c101510 */
[----:B------:R-:W-:Y:S01]  /*27d50*/  VIADD R17, R15, UR4 ;  /* 0x000000040f117c36 */ /* 0x000fe20008000000 */
[----:B------:R1:W-:Y:S01]  /*27d60*/  @P5 STG.E.U16 desc[UR16][R8.64], R16 ;  /* 0x0000001008005986 */ /* 0x0003e2000c101510 */
[----:B------:R-:W-:Y:S01]  /*27d70*/  ISETP.LT.AND P5, PT, R145, UR10, !P2 ;  /* 0x0000000a91007c0c */ /* 0x000fe2000d7a1270 */
[----:B------:R-:W-:Y:S01]  /*27d80*/  VIADD R14, R164, 0x34 ;  /* 0x00000034a40e7836 */ /* 0x000fe20000000000 */
[----:B------:R-:W-:Y:S01]  /*27d90*/  PRMT R15, R53, 0x7632, R15 ;  /* 0x00007632350f7816 */ /* 0x000fe2000000000f */
[----:B--2---:R-:W-:Y:S01]  /*27da0*/  IMAD.WIDE R10, R17, 0x2, R4 ;  /* 0x00000002110a7825 */ /* 0x004fe200078e0204 */
[----:B---3--:R-:W-:-:S02]  /*27db0*/  PRMT R18, R55, 0x7632, R18 ;  /* 0x0000763237127816 */ /* 0x008fc40000000012 */
[----:B------:R-:W-:Y:S01]  /*27dc0*/  ISETP.GE.AND P3, PT, R14, UR11, PT ;  /* 0x0000000b0e007c0c */ /* 0x000fe2000bf66270 */
[C---:B------:R-:W-:Y:S01]  /*27dd0*/  VIADD R13, R17.reuse, UR4 ;  /* 0x00000004110d7c36 */ /* 0x040fe20008000000 */
[----:B------:R2:W-:Y:S01]  /*27de0*/  @P6 STG.E.U16 desc[UR16][R10.64], R52 ;  /* 0x000000340a006986 */ /* 0x0005e2000c101510 */
[----:B------:R-:W-:Y:S01]  /*27df0*/  VIADD R0, R164, 0x32 ;  /* 0x00000032a4007836 */ /* 0x000fe20000000000 */
[----:B------:R-:W-:Y:S01]  /*27e00*/  ISETP.LT.AND P6, PT, R144, UR10, !P2 ;  /* 0x0000000a90007c0c */ /* 0x000fe2000d7c1270 */
[----:B0-----:R-:W-:Y:S01]  /*27e10*/  IMAD.WIDE R6, R17, 0x2, R2 ;  /* 0x0000000211067825 */ /* 0x001fe200078e0202 */
[----:B------:R-:W-:Y:S02]  /*27e20*/  PRMT R14, R52, 0x7632, R14 ;  /* 0x00007632340e7816 */ /* 0x000fe4000000000e */
[----:B------:R-:W-:Y:S01]  /*27e30*/  ISETP.GE.AND P4, PT, R0, UR11, PT ;  /* 0x0000000b00007c0c */ /* 0x000fe2000bf86270 */
[C---:B-1----:R-:W-:Y:S01]  /*27e40*/  IMAD.WIDE R8, R13.reuse, 0x2, R4 ;  /* 0x000000020d087825 */ /* 0x042fe200078e0204 */
[----:B------:R-:W-:Y:S01]  /*27e50*/  IADD3 R0, PT, PT, R164, 0x33, RZ ;  /* 0x00000033a4007810 */ /* 0x000fe20007ffe0ff */
[----:B------:R0:W-:Y:S01]  /*27e60*/  @P1 STG.E.U16 desc[UR16][R6.64], R14 ;  /* 0x0000000e06001986 */ /* 0x0001e2000c101510 */
[----:B------:R-:W-:Y:S01]  /*27e70*/  PRMT R16, R54, 0x7632, R16 ;  /* 0x0000763236107816 */ /* 0x000fe20000000010 */
[----:B------:R-:W-:Y:S01]  /*27e80*/  VIADD R12, R164, 0x36 ;  /* 0x00000036a40c7836 */ /* 0x000fe20000000000 */
[----:B------:R-:W-:Y:S01]  /*27e90*/  ISETP.GE.AND P0, PT, R0, UR11, PT ;  /* 0x0000000b00007c0c */ /* 0x000fe2000bf06270 */
[----:B------:R1:W-:Y:S01]  /*27ea0*/  @P5 STG.E.U16 desc[UR16][R8.64], R53 ;  /* 0x0000003508005986 */ /* 0x0003e2000c101510 */
[----:B--2---:R-:W-:Y:S01]  /*27eb0*/  IMAD.WIDE R10, R13, 0x2, R2 ;  /* 0x000000020d0a7825 */ /* 0x004fe200078e0202 */
[----:B------:R-:W-:-:S02]  /*27ec0*/  ISETP.LT.AND P5, PT, R145, UR10, !P4 ;  /* 0x0000000a91007c0c */ /* 0x000fc4000e7a1270 */
[----:B------:R-:W-:Y:S01]  /*27ed0*/  ISETP.LT.AND P4, PT, R144, UR10, !P4 ;  /* 0x0000000a90007c0c */ /* 0x000fe2000e781270 */
[----:B------:R-:W-:Y:S01]  /*27ee0*/  VIADD R13, R13, UR4 ;  /* 0x000000040d0d7c36 */ /* 0x000fe20008000000 */
[----:B------:R2:W-:Y:S01]  /*27ef0*/  @P6 STG.E.U16 desc[UR16][R10.64], R15 ;  /* 0x0000000f0a006986 */ /* 0x0005e2000c101510 */
[----:B------:R-:W-:Y:S01]  /*27f00*/  ISETP.LT.AND P6, PT, R145, UR10, !P0 ;  /* 0x0000000a91007c0c */ /* 0x000fe2000c7c1270 */
[----:B------:R-:W-:Y:S01]  /*27f10*/  VIADD R0, R164, 0x35 ;  /* 0x00000035a4007836 */ /* 0x000fe20000000000 */
[----:B------:R-:W-:Y:S01]  /*27f20*/  ISETP.LT.AND P0, PT, R144, UR10, !P0 ;  /* 0x0000000a90007c0c */ /* 0x000fe2000c701270 */
[C---:B0-----:R-:W-:Y:S01]  /*27f30*/  IMAD.WIDE R6, R13.reuse, 0x2, R4 ;  /* 0x000000020d067825 */ /* 0x041fe200078e0204 */
[----:B------:R-:W-:Y:S02]  /*27f40*/  ISETP.GE.AND P1, PT, R12, UR11, PT ;  /* 0x0000000b0c007c0c */ /* 0x000fe4000bf26270 */
[----:B------:R-:W-:Y:S01]  /*27f50*/  ISETP.GE.AND P2, PT, R0, UR11, PT ;  /* 0x0000000b00007c0c */ /* 0x000fe2000bf46270 */
[C---:B-1----:R-:W-:Y:S01]  /*27f60*/  IMAD.WIDE R8, R13.reuse, 0x2, R2 ;  /* 0x000000020d087825 */ /* 0x042fe200078e0202 */
[----:B------:R-:W-:Y:S03]  /*27f70*/  @P5 STG.E.U16 desc[UR16][R6.64], R54 ;  /* 0x0000003606005986 */ /* 0x000fe6000c101510 */
[----:B--2---:R-:W-:Y:S01]  /*27f80*/  VIADD R15, R13, UR4 ;  /* 0x000000040d0f7c36 */ /* 0x004fe20008000000 */
[----:B------:R0:W-:Y:S01]  /*27f90*/  @P4 STG.E.U16 desc[UR16][R8.64], R16 ;  /* 0x0000001008004986 */ /* 0x0001e2000c101510 */
[----:B------:R-:W-:Y:S01]  /*27fa0*/  ISETP.LT.AND P4, PT, R145, UR10, !P3 ;  /* 0x0000000a91007c0c */ /* 0x000fe2000df81270 */
[----:B------:R-:W-:Y:S01]  /*27fb0*/  VIADD R14, R164, 0x39 ;  /* 0x00000039a40e7836 */ /* 0x000fe20000000000 */
[----:B------:R-:W-:Y:S01]  /*27fc0*/  ISETP.LT.AND P3, PT, R144, UR10, !P3 ;  /* 0x0000000a90007c0c */ /* 0x000fe2000df61270 */
[----:B------:R-:W-:-:S04]  /*27fd0*/  IMAD.WIDE R10, R15, 0x2, R4 ;  /* 0x000000020f0a7825 */ /* 0x000fc800078e0204 */
[----:B------:R-:W-:Y:S01]  /*27fe0*/  IMAD.WIDE R12, R15, 0x2, R2 ;  /* 0x000000020f0c7825 */ /* 0x000fe200078e0202 */
[----:B------:R1:W-:Y:S01]  /*27ff0*/  @P6 STG.E.U16 desc[UR16][R10.64], R55 ;  /* 0x000000370a006986 */ /* 0x0003e2000c101510 */
[----:B------:R-:W-:Y:S02]  /*28000*/  ISETP.LT.AND P6, PT, R145, UR10, !P2 ;  /* 0x0000000a91007c0c */ /* 0x000fe4000d7c1270 */
[----:B------:R-:W-:Y:S01]  /*28010*/  VIADD R15, R15, UR4 ;  /* 0x000000040f0f7c36 */ /* 0x000fe20008000000 */
[----:B0-----:R-:W-:Y:S01]  /*28020*/  PRMT R16, R56, 0x7632, R16 ;  /* 0x0000763238107816 */ /* 0x001fe20000000010 */
[----:B------:R0:W-:Y:S01]  /*28030*/  @P0 STG.E.U16 desc[UR16][R12.64], R18 ;  /* 0x000000120c000986 */ /* 0x0001e2000c101510 */
[----:B------:R-:W-:Y:S01]  /*28040*/  ISETP.LT.AND P2, PT, R144, UR10, !P2 ;  /* 0x0000000a90007c0c */ /* 0x000fe2000d741270 */
[----:B------:R-:W-:-:S04]  /*28050*/  IMAD.WIDE R6, R15, 0x2, R4 ;  /* 0x000000020f067825 */ /* 0x000fc800078e0204 */
[C---:B------:R-:W-:Y:S01]  /*28060*/  VIADD R17, R15.reuse, UR4 ;  /* 0x000000040f117c36 */ /* 0x040fe20008000000 */
[----:B------:R2:W-:Y:S01]  /*28070*/  @P4 STG.E.U16 desc[UR16][R6.64], R56 ;  /* 0x0000003806004986 */ /* 0x0005e2000c101510 */
[----:B------:R-:W-:Y:S01]  /*28080*/  IMAD.WIDE R8, R15, 0x2, R2 ;  /* 0x000000020f087825 */ /* 0x000fe200078e0202 */
[----:B------:R-:W-:Y:S02]  /*28090*/  ISETP.GE.AND P4, PT, R14, UR11, PT ;  /* 0x0000000b0e007c0c */ /* 0x000fe4000bf86270 */
[----:B------:R-:W-:Y:S01]  /*280a0*/  PRMT R14, R57, 0x7632, R14 ;  /* 0x00007632390e7816 */ /* 0x000fe2000000000e */
[----:B-1----:R-:W-:Y:S01]  /*280b0*/  IMAD.WIDE R10, R17, 0x2, R4 ;  /* 0x00000002110a7825 */ /* 0x002fe200078e0204 */
[----:B------:R1:W-:Y:S01]  /*280c0*/  @P3 STG.E.U16 desc[UR16][R8.64], R16 ;  /* 0x0000001008003986 */ /* 0x0003e2000c101510 */
[----:B------:R-:W-:Y:S02]  /*280d0*/  ISETP.LT.AND P3, PT, R145, UR10, !P1 ;  /* 0x0000000a91007c0c */ /* 0x000fe4000cf61270 */
[----:B------:R-:W-:Y:S01]  /*280e0*/  VIADD R0, R164, 0x37 ;  /* 0x00000037a4007836 */ /* 0x000fe20000000000 */
[----:B------:R3:W-:Y:S01]  /*280f0*/  @P6 STG.E.U16 desc[UR16][R10.64], R57 ;  /* 0x000000390a006986 */ /* 0x0007e2000c101510 */
[----:B------:R-:W-:Y:S01]  /*28100*/  ISETP.LT.AND P6, PT, R144, UR10, !P1 ;  /* 0x0000000a90007c0c */ /* 0x000fe2000cfc1270 */
[C---:B0-----:R-:W-:Y:S01]  /*28110*/  VIADD R13, R17.reuse, UR4 ;  /* 0x00000004110d7c36 */ /* 0x041fe20008000000 */
[----:B------:R-:W-:Y:S01]  /*28120*/  PRMT R15, R58, 0x7632, R15 ;  /* 0x000076323a0f7816 */ /* 0x000fe2000000000f */
[----:B--2---:R-:W-:Y:S01]  /*28130*/  IMAD.WIDE R6, R17, 0x2, R2 ;  /* 0x0000000211067825 */ /* 0x004fe200078e0202 */
[----:B------:R-:W-:-:S02]  /*28140*/  ISETP.GE.AND P5, PT, R0, UR11, PT ;  /* 0x0000000b00007c0c */ /* 0x000fc4000bfa6270 */
[----:B------:R-:W-:Y:S01]  /*28150*/  PRMT R18, R60, 0x7632, R18 ;  /* 0x000076323c127816 */ /* 0x000fe20000000012 */
[----:B-1----:R-:W-:Y:S01]  /*28160*/  IMAD.WIDE R8, R13, 0x2, R4 ;  /* 0x000000020d087825 */ /* 0x002fe200078e0204 */
[----:B------:R0:W-:Y:S01]  /*28170*/  @P2 STG.E.U16 desc[UR16][R6.64], R14 ;  /* 0x0000000e06002986 */ /* 0x0001e2000c101510 */
[----:B------:R-:W-:Y:S02]  /*28180*/  PRMT R16, R59, 0x7632, R16 ;  /* 0x000076323b107816 */ /* 0x000fe40000000010 */
[----:B------:R-:W-:Y:S01]  /*28190*/  VIADD R0, R164, 0x38 ;  /* 0x00000038a4007836 */ /* 0x000fe20000000000 */
[----:B------:R1:W-:Y:S01]  /*281a0*/  @P3 STG.E.U16 desc[UR16][R8.64], R58 ;  /* 0x0000003a08003986 */ /* 0x0003e2000c101510 */
[----:B---3--:R-:W-:Y:S01]  /*281b0*/  IMAD.WIDE R10, R13, 0x2, R2 ;  /* 0x000000020d0a7825 */ /* 0x008fe200078e0202 */
[----:B------:R-:W-:Y:S02]  /*281c0*/  ISETP.LT.AND P3, PT, R145, UR10, !P5 ;  /* 0x0000000a91007c0c */ /* 0x000fe4000ef61270 */
[----:B------:R-:W-:Y:S01]  /*281d0*/  ISETP.GE.AND P0, PT, R0, UR11, PT ;  /* 0x0000000b00007c0c */ /* 0x000fe2000bf06270 */
[----:B------:R-:W-:Y:S01]  /*281e0*/  VIADD R13, R13, UR4 ;  /* 0x000000040d0d7c36 */ /* 0x000fe20008000000 */
[C---:B------:R-:W-:Y:S01]  /*281f0*/  ISETP.LT.AND P5, PT, R144.reuse, UR10, !P5 ;  /* 0x0000000a90007c0c */ /* 0x040fe2000efa1270 */
[----:B------:R2:W-:Y:S01]  /*28200*/  @P6 STG.E.U16 desc[UR16][R10.64], R15 ;  /* 0x0000000f0a006986 */ /* 0x0005e2000c101510 */
[----:B------:R-:W-:Y:S01]  /*28210*/  ISETP.LT.AND P6, PT, R145, UR10, !P0 ;  /* 0x0000000a91007c0c */ /* 0x000fe2000c7c1270 */
[----:B0-----:R-:W-:Y:S01]  /*28220*/  IMAD.WIDE R6, R13, 0x2, R4 ;  /* 0x000000020d067825 */ /* 0x001fe200078e0204 */
[----:B------:R-:W-:-:S03]  /*28230*/  ISETP.LT.AND P0, PT, R144, UR10, !P0 ;  /* 0x0000000a90007c0c */ /* 0x000fc6000c701270 */
[----:B------:R-:W-:Y:S02]  /*28240*/  VIADD R0, R164, 0x3a ;  /* 0x0000003aa4007836 */ /* 0x000fe40000000000 */
[C---:B-1----:R-:W-:Y:S01]  /*28250*/  IMAD.WIDE R8, R13.reuse, 0x2, R2 ;  /* 0x000000020d087825 */ /* 0x042fe200078e0202 */
[----:B------:R-:W-:Y:S02]  /*28260*/  @P3 STG.E.U16 desc[UR16][R6.64], R59 ;  /* 0x0000003b06003986 */ /* 0x000fe4000c101510 */
[----:B------:R-:W-:Y:S01]  /*28270*/  ISETP.GE.AND P1, PT, R0, UR11, PT ;  /* 0x0000000b00007c0c */ /* 0x000fe2000bf26270 */
[----:B--2---:R-:W-:Y:S01]  /*28280*/  VIADD R15, R13, UR4 ;  /* 0x000000040d0f7c36 */ /* 0x004fe20008000000 */
[----:B------:R0:W-:Y:S01]  /*28290*/  @P5 STG.E.U16 desc[UR16][R8.64], R16 ;  /* 0x0000001008005986 */ /* 0x0001e2000c101510 */
[----:B------:R-:W-:Y:S01]  /*282a0*/  VIADD R12, R164, 0x3b ;  /* 0x0000003ba40c7836 */ /* 0x000fe20000000000 */
[----:B------:R-:W-:Y:S01]  /*282b0*/  ISETP.LT.AND P5, PT, R145, UR10, !P4 ;  /* 0x0000000a91007c0c */ /* 0x000fe2000e7a1270 */
[----:B------:R-:W-:Y:S01]  /*282c0*/  IMAD.WIDE R10, R15, 0x2, R4 ;  /* 0x000000020f0a7825 */ /* 0x000fe200078e0204 */
[----:B------:R-:W-:-:S02]  /*282d0*/  ISETP.LT.AND P4, PT, R144, UR10, !P4 ;  /* 0x0000000a90007c0c */ /* 0x000fc4000e781270 */
[----:B------:R-:W-:Y:S01]  /*282e0*/  ISETP.GE.AND P2, PT, R12, UR11, PT ;  /* 0x0000000b0c007c0c */ /* 0x000fe2000bf46270 */
[----:B------:R-:W-:Y:S01]  /*282f0*/  IMAD.WIDE R12, R15, 0x2, R2 ;  /* 0x000000020f0c7825 */ /* 0x000fe200078e0202 */
[----:B------:R-:W-:Y:S01]  /*28300*/  @P6 STG.E.U16 desc[UR16][R10.64], R60 ;  /* 0x0000003c0a006986 */ /* 0x000fe2000c101510 */
[----:B------:R-:W-:Y:S02]  /*28310*/  ISETP.LT.AND P6, PT, R145, UR10, !P1 ;  /* 0x0000000a91007c0c */ /* 0x000fe4000cfc1270 */
[----:B------:R-:W-:Y:S01]  /*28320*/  VIADD R15, R15, UR4 ;  /* 0x000000040f0f7c36 */ /* 0x000fe20008000000 */
[----:B------:R1:W-:Y:S01]  /*28330*/  @P0 STG.E.U16 desc[UR16][R12.64], R18 ;  /* 0x000000120c000986 */ /* 0x0003e2000c101510 */
[----:B------:R-:W-:Y:S01]  /*28340*/  VIADD R0, R164, 0x3c ;  /* 0x0000003ca4007836 */ /* 0x000fe20000000000 */
[----:B------:R-:W-:Y:S01]  /*28350*/  ISETP.LT.AND P1, PT, R144, UR10, !P1 ;  /* 0x0000000a90007c0c */ /* 0x000fe2000cf21270 */
[----:B------:R-:W-:Y:S01]  /*28360*/  VIADD R17, R15, UR4 ;  /* 0x000000040f117c36 */ /* 0x000fe20008000000 */
[----:B0-----:R-:W-:Y:S01]  /*28370*/  PRMT R16, R67, 0x7632, R16 ;  /* 0x0000763243107816 */ /* 0x001fe20000000010 */
[----:B------:R-:W-:Y:S01]  /*28380*/  IMAD.WIDE R6, R15, 0x2, R4 ;  /* 0x000000020f067825 */ /* 0x000fe200078e0204 */
[----:B------:R-:W-:-:S02]  /*28390*/  ISETP.GE.AND P3, PT, R0, UR11, PT ;  /* 0x0000000b00007c0c */ /* 0x000fc4000bf66270 */
[----:B------:R-:W-:Y:S01]  /*283a0*/  IADD3 R0, PT, PT, R164, 0x3d, RZ ;  /* 0x0000003da4007810 */ /* 0x000fe20007ffe0ff */
[----:B------:R-:W-:Y:S01]  /*283b0*/  IMAD.WIDE R8, R15, 0x2, R2 ;  /* 0x000000020f087825 */ /* 0x000fe200078e0202 */
[----:B------:R0:W-:Y:S01]  /*283c0*/  @P5 STG.E.U16 desc[UR16][R6.64], R61 ;  /* 0x0000003d06005986 */ /* 0x0001e2000c101510 */
[----:B-1----:R-:W-:Y:S02]  /*283d0*/  PRMT R12, R61, 0x7632, R12 ;  /* 0x000076323d0c7816 */ /* 0x002fe4000000000c */
[----:B------:R-:W-:Y:S01]  /*283e0*/  IMAD.WIDE R10, R17, 0x2, R4 ;  /* 0x00000002110a7825 */ /* 0x000fe200078e0204 */
[----:B------:R-:W-:Y:S02]  /*283f0*/  ISETP.GE.AND P0, PT, R0, UR11, PT ;  /* 0x0000000b00007c0c */ /* 0x000fe4000bf06270 */
        /* <DEDUP_REMOVED lines=9> */
[----:B------:R-:W-:-:S02]  /*28490*/  VIADD R15, R13, UR4 ;  /* 0x000000040d0f7c36 */ /* 0x000fc40008000000 */
[----:B0-----:R-:W-:Y:S01]  /*284a0*/  IMAD.WIDE R6, R17, 0x2, R2 ;  /* 0x0000000211067825 */ /* 0x001fe200078e0202 */
[----:B------:R-:W-:Y:S02]  /*284b0*/  ISETP.GE.AND P5, PT, R14, UR11, PT ;  /* 0x0000000b0e007c0c */ /* 0x000fe4000bfa6270 */
[----:B------:R-:W-:Y:S01]  /*284c0*/  PRMT R14, R63, 0x7632, R14 ;  /* 0x000076323f0e7816 */ /* 0x000fe2000000000e */
[C---:B-1----:R-:W-:Y:S01]  /*284d0*/  IMAD.WIDE R8, R13.reuse, 0x2, R4 ;  /* 0x000000020d087825 */ /* 0x042fe200078e0204 */
[----:B------:R0:W-:Y:S03]  /*284e0*/  @P1 STG.E.U16 desc[UR16][R6.64], R0 ;  /* 0x0000000006001986 */ /* 0x0001e6000c101510 */
[----:B--2---:R-:W-:Y:S01]  /*284f0*/  IMAD.WIDE R10, R13, 0x2, R2 ;  /* 0x000000020d0a7825 */ /* 0x004fe200078e0202 */
[----:B------:R1:W-:Y:S01]  /*28500*/  @P4 STG.E.U16 desc[UR16][R8.64], R63 ;  /* 0x0000003f08004986 */ /* 0x0003e2000c101510 */
[----:B------:R-:W-:-:S02]  /*28510*/  ISETP.LT.AND P4, PT, R145, UR10, !P5 ;  /* 0x0000000a91007c0c */ /* 0x000fc4000ef81270 */
[----:B------:R-:W-:Y:S01]  /*28520*/  IMAD.WIDE R12, R15, 0x2, R4 ;  /* 0x000000020f0c7825 */ /* 0x000fe200078e0204 */
[----:B------:R2:W-:Y:S01]  /*28530*/  @P2 STG.E.U16 desc[UR16][R10.64], R14 ;  /* 0x0000000e0a002986 */ /* 0x0005e2000c101510 */
[----:B------:R-:W-:Y:S02]  /*28540*/  ISETP.LT.AND P5, PT, R144, UR10, !P5 ;  /* 0x0000000a90007c0c */ /* 0x000fe4000efa1270 */
[----:B------:R-:W-:Y:S01]  /*28550*/  VIADD R164, R164, 0x3f ;  /* 0x0000003fa4a47836 */ /* 0x000fe20000000000 */
[----:B------:R3:W-:Y:S01]  /*28560*/  @P6 STG.E.U16 desc[UR16][R12.64], R64 ;  /* 0x000000400c006986 */ /* 0x0007e2000c101510 */
[----:B------:R-:W-:Y:S01]  /*28570*/  ISETP.LT.AND P6, PT, R145, UR10, !P0 ;  /* 0x0000000a91007c0c */ /* 0x000fe2000c7c1270 */
[C---:B------:R-:W-:Y:S01]  /*28580*/  VIADD R17, R15.reuse, UR4 ;  /* 0x000000040f117c36 */ /* 0x040fe20008000000 */
[----:B------:R-:W-:Y:S01]  /*28590*/  ISETP.LT.AND P0, PT, R144, UR10, !P0 ;  /* 0x0000000a90007c0c */ /* 0x000fe2000c701270 */
[----:B0-----:R-:W-:Y:S01]  /*285a0*/  IMAD.WIDE R6, R15, 0x2, R2 ;  /* 0x000000020f067825 */ /* 0x001fe200078e0202 */
[----:B------:R-:W-:-:S02]  /*285b0*/  ISETP.GE.AND P1, PT, R164, UR11, PT ;  /* 0x0000000ba4007c0c */ /* 0x000fc4000bf26270 */
[----:B------:R-:W-:Y:S01]  /*285c0*/  PRMT R0, R64, 0x7632, R0 ;  /* 0x0000763240007816 */ /* 0x000fe20000000000 */
[----:B------:R-:W-:Y:S01]  /*285d0*/  VIADD R19, R17, UR4 ;  /* 0x0000000411137c36 */ /* 0x000fe20008000000 */
[----:B------:R-:W-:Y:S01]  /*285e0*/  ISETP.LT.AND P2, PT, R145, UR10, !P1 ;  /* 0x0000000a91007c0c */ /* 0x000fe2000cf41270 */
[----:B-1----:R-:W-:Y:S01]  /*285f0*/  IMAD.WIDE R8, R17, 0x2, R4 ;  /* 0x0000000211087825 */ /* 0x002fe200078e0204 */
[----:B------:R-:W-:Y:S01]  /*28600*/  ISETP.LT.AND P1, PT, R144, UR10, !P1 ;  /* 0x0000000a90007c0c */ /* 0x000fe2000cf21270 */
[----:B------:R0:W-:Y:S02]  /*28610*/  @P3 STG.E.U16 desc[UR16][R6.64], R0 ;  /* 0x0000000006003986 */ /* 0x0001e4000c101510 */
[----:B------:R-:W-:Y:S02]  /*28620*/  VIADD R21, R19, UR4 ;  /* 0x0000000413157c36 */ /* 0x000fe40008000000 */
[----:B--2---:R-:W-:Y:S01]  /*28630*/  IMAD.WIDE R10, R17, 0x2, R2 ;  /* 0x00000002110a7825 */ /* 0x004fe200078e0202 */
[----:B------:R1:W-:Y:S03]  /*28640*/  @P6 STG.E.U16 desc[UR16][R8.64], R65 ;  /* 0x0000004108006986 */ /* 0x0003e6000c101510 */
[----:B---3--:R-:W-:Y:S01]  /*28650*/  IMAD.WIDE R12, R19, 0x2, R4 ;  /* 0x00000002130c7825 */ /* 0x008fe200078e0204 */
[----:B0-----:R-:W-:-:S03]  /*28660*/  PRMT R7, R65, 0x7632, R7 ;  /* 0x0000763241077816 */ /* 0x001fc60000000007 */
[----:B------:R-:W-:Y:S01]  /*28670*/  IMAD.WIDE R14, R19, 0x2, R2 ;  /* 0x00000002130e7825 */ /* 0x000fe200078e0202 */
[----:B-1----:R-:W-:-:S03]  /*28680*/  PRMT R9, R66, 0x7632, R9 ;  /* 0x0000763242097816 */ /* 0x002fc60000000009 */
[C---:B------:R-:W-:Y:S01]  /*28690*/  IMAD.WIDE R4, R21.reuse, 0x2, R4 ;  /* 0x0000000215047825 */ /* 0x040fe200078e0204 */
[----:B------:R0:W-:Y:S03]  /*286a0*/  @P0 STG.E.U16 desc[UR16][R10.64], R7 ;  /* 0x000000070a000986 */ /* 0x0001e6000c101510 */
[----:B------:R-:W-:Y:S01]  /*286b0*/  IMAD.WIDE R2, R21, 0x2, R2 ;  /* 0x0000000215027825 */ /* 0x000fe200078e0202 */
[----:B------:R0:W-:Y:S04]  /*286c0*/  @P4 STG.E.U16 desc[UR16][R12.64], R66 ;  /* 0x000000420c004986 */ /* 0x0001e8000c101510 */
[----:B------:R0:W-:Y:S04]  /*286d0*/  @P5 STG.E.U16 desc[UR16][R14.64], R9 ;  /* 0x000000090e005986 */ /* 0x0001e8000c101510 */
[----:B------:R0:W-:Y:S04]  /*286e0*/  @P2 STG.E.U16 desc[UR16][R4.64], R67 ;  /* 0x0000004304002986 */ /* 0x0001e8000c101510 */
[----:B------:R0:W-:Y:S01]  /*286f0*/  @P1 STG.E.U16 desc[UR16][R2.64], R16 ;  /* 0x0000001002001986 */ /* 0x0001e2000c101510 */
[----:B----4-:R-:W-:Y:S06]  /*28700*/  BAR.SYNC.DEFER_BLOCKING 0x0 ;  /* 0x0000000000007b1d */ /* 0x010fec0000010000 */
[----:B------:R-:W-:Y:S05]  /*28710*/  BRA.U UP0, `(.L_x_13) ;  /* 0x0000000100a07547 */ /* 0x000fea000b800000 */
[----:B------:R-:W1:Y:S01]  /*28720*/  S2UR UR5, SR_CgaCtaId ;  /* 0x00000000000579c3 */ /* 0x000e620000008800 */
[----:B------:R-:W-:Y:S01]  /*28730*/  NOP ;  /* 0x0000000000007918 */ /* 0x000fe20000000000 */
[----:B------:R-:W-:Y:S01]  /*28740*/  UMOV UR4, 0x50 ;  /* 0x0000005000047882 */ /* 0x000fe20000000000 */
[----:B------:R-:W-:Y:S02]  /*28750*/  IMAD.U32 R0, RZ, RZ, UR6 ;  /* 0x00000006ff007e24 */ /* 0x000fe4000f8e00ff */
[----:B0-----:R-:W-:Y:S02]  /*28760*/  IMAD.MOV.U32 R3, RZ, RZ, 0xf ;  /* 0x0000000fff037424 */ /* 0x001fe400078e00ff */
[----:B------:R-:W-:Y:S01]  /*28770*/  IMAD.MOV.U32 R7, RZ, RZ, 0x1 ;  /* 0x00000001ff077424 */ /* 0x000fe200078e00ff */
[----:B------:R-:W-:-:S04]  /*28780*/  LOP3.LUT R0, R0, 0xffff, RZ, 0xc0, !PT ;  /* 0x0000ffff00007812 */ /* 0x000fc800078ec0ff */
[----:B------:R-:W-:-:S05]  /*28790*/  SHF.R.U32.HI R0, RZ, 0x5, R0 ;  /* 0x00000005ff007819 */ /* 0x000fca0000011600 */
[----:B------:R-:W-:Y:S01]  /*287a0*/  VIADD R2, R0, 0x10 ;  /* 0x0000001000027836 */ /* 0x000fe20000000000 */
[----:B------:R-:W-:Y:S01]  /*287b0*/  SHF.L.U32 R0, R3, R0, RZ ;  /* 0x0000000003007219 */ /* 0x000fe200000006ff */
[----:B-1----:R-:W-:-:S03]  /*287c0*/  ULEA UR7, UR5, UR4, 0x18 ;  /* 0x0000000405077291 */ /* 0x002fc6000f8ec0ff */
[----:B------:R-:W-:-:S04]  /*287d0*/  SHF.L.U32 R3, R7, R2, RZ ;  /* 0x0000000207037219 */ /* 0x000fc800000006ff */
[----:B------:R-:W-:Y:S02]  /*287e0*/  LOP3.LUT R0, R3, R0, RZ, 0xfc, !PT ;  /* 0x0000000003007212 */ /* 0x000fe400078efcff */
[----:B------:R-:W0:Y:S02]  /*287f0*/  LDS R5, [UR7] ;  /* 0x00000007ff057984 */ /* 0x000e240008000800 */
[C---:B------:R-:W-:Y:S02]  /*28800*/  LOP3.LUT R2, R0.reuse, 0xffff, RZ, 0xc0, !PT ;  /* 0x0000ffff00027812 */ /* 0x040fe400078ec0ff */
[----:B0-----:R-:W-:-:S04]  /*28810*/  LOP3.LUT R3, R0, 0xffff, R5, 0x80, !PT ;  /* 0x0000ffff00037812 */ /* 0x001fc800078e8005 */
[----:B------:R-:W-:-:S13]  /*28820*/  ISETP.NE.AND P0, PT, R3, R2, PT ;  /* 0x000000020300720c */ /* 0x000fda0003f05270 */
[----:B------:R-:W-:Y:S05]  /*28830*/  @P0 BRA `(.L_x_14) ;  /* 0x0000000000500947 */ /* 0x000fea0003800000 */
[----:B------:R-:W-:Y:S02]  /*28840*/  SHF.R.U32.HI R5, RZ, 0x10, R5 ;  /* 0x00000010ff057819 */ /* 0x000fe40000011605 */
[----:B------:R-:W-:-:S04]  /*28850*/  SHF.R.U32.HI R2, RZ, 0x10, R0 ;  /* 0x00000010ff027819 */ /* 0x000fc80000011600 */
[----:B------:R-:W-:-:S04]  /*28860*/  LOP3.LUT R5, R5, R2, RZ, 0xc0, !PT ;  /* 0x0000000205057212 */ /* 0x000fc800078ec0ff */
[----:B------:R-:W-:-:S13]  /*28870*/  ISETP.NE.AND P0, PT, R5, R2, PT ;  /* 0x000000020500720c */ /* 0x000fda0003f05270 */
[----:B------:R-:W-:Y:S05]  /*28880*/  @P0 BRA `(.L_x_15) ;  /* 0x0000000000300947 */ /* 0x000fea0003800000 */
[----:B------:R-:W-:Y:S01]  /*28890*/  R2UR UR4, R0 ;  /* 0x00000000000472ca */ /* 0x000fe200000e0000 */
[----:B------:R-:W-:Y:S01]  /*288a0*/  VOTEU.ANY UR5, UPT, PT ;  /* 0x0000000000057886 */ /* 0x000fe200038e0100 */
[----:B------:R-:W0:Y:S01]  /*288b0*/  S2R R0, SR_LANEID ;  /* 0x0000000000007919 */ /* 0x000e220000000000 */
[----:B------:R-:W-:-:S10]  /*288c0*/  UFLO.U32 UR5, UR5 ;  /* 0x00000005000572bd */ /* 0x000fd400080e0000 */
[----:B------:R-:W-:-:S06]  /*288d0*/  ULOP3.LUT UR4, URZ, UR4, URZ, 0x33, !UPT ;  /* 0x00000004ff047292 */ /* 0x000fcc000f8e33ff */
[----:B------:R-:W-:-:S04]  /*288e0*/  IMAD.U32 R2, RZ, RZ, UR4 ;  /* 0x00000004ff027e24 */ /* 0x000fc8000f8e00ff */
[----:B------:R-:W1:Y:S02]  /*288f0*/  REDUX UR6, R2 ;  /* 0x00000000020673c4 */ /* 0x000e640000000000 */
[----:B------:R2:W-:Y:S01]  /*28900*/  UTCATOMSWS.AND URZ, UR4 ;  /* 0x0000000400ff79e3 */ /* 0x0005e20008000000 */
[----:B0-----:R-:W-:Y:S01]  /*28910*/  ISETP.EQ.U32.AND P0, PT, R0, UR5, PT ;  /* 0x0000000500007c0c */ /* 0x001fe2000bf02070 */
[----:B-1----:R-:W-:-:S12]  /*28920*/  IMAD.U32 R0, RZ, RZ, UR6 ;  /* 0x00000006ff007e24 */ /* 0x002fd8000f8e00ff */
[----:B------:R2:W-:Y:S01]  /*28930*/  @P0 ATOMS.AND RZ, [UR7], R0 ;  /* 0x00000000ffff098c */ /* 0x0005e2000a800007 */
[----:B------:R-:W-:Y:S05]  /*28940*/  BRA `(.L_x_13) ;  /* 0x0000000000147947 */ /* 0x000fea0003800000 */
.L_x_15:
[----:B------:R-:W-:-:S07]  /*28950*/  MOV R2, 0x28970 ;  /* 0x0002897000027802 */ /* 0x000fce0000000f00 */
[----:B------:R-:W-:Y:S05]  /*28960*/  CALL.REL.NOINC `($__internal_0_$__cuda_sm10x_tcgen05_guardrail_trap_col_being_dealloced_not_returned_by_alloc) ;  /* 0x00000000002c7944 */ /* 0x000fea0003c00000 */
[----:B------:R-:W-:Y:S05]  /*28970*/  BRA `(.L_x_13) ;  /* 0x0000000000087947 */ /* 0x000fea0003800000 */
.L_x_14:
[----:B------:R-:W-:-:S07]  /*28980*/  MOV R2, 0x289a0 ;  /* 0x000289a000027802 */ /* 0x000fce0000000f00 */
[----:B------:R-:W-:Y:S05]  /*28990*/  CALL.REL.NOINC `($__internal_2_$__cuda_sm10x_tcgen05_guardrail_trap_unallocated_columns_being_dealloced) ;  /* 0x0000000000387944 */ /* 0x000fea0003c00000 */
.L_x_13:
[----:B------:R-:W-:Y:S01]  /*289a0*/  NOP ;  /* 0x0000000000007918 */ /* 0x000fe20000000000 */
[----:B--2---:R-:W-:Y:S05]  /*289b0*/  EXIT ;  /* 0x000000000000794d */ /* 0x004fea0003800000 */
.L_x_8:
[----:B------:R-:W0:Y:S02]  /*289c0*/  SYNCS.PHASECHK.TRANS64.TRYWAIT P0, [UR8], R4 ;  /* 0x00000004ff0075a7 */ /* 0x000e240008001108 */
[----:B0-----:R-:W-:Y:S05]  /*289d0*/  @!P0 BRA `(.L_x_8) ;  /* 0xfffffffc00f88947 */ /* 0x001fea000383ffff */
[----:B------:R-:W-:Y:S05]  /*289e0*/  BRA `(.L_x_16) ;  /* 0xfffffecc00b07947 */ /* 0x000fea000383ffff */
.L_x_12:
[----:B------:R-:W0:Y:S02]  /*289f0*/  SYNCS.PHASECHK.TRANS64.TRYWAIT P0, [UR8], R0 ;  /* 0x00000000ff0075a7 */ /* 0x000e240008001108 */
[----:B0-----:R-:W-:Y:S05]  /*28a00*/  @!P0 BRA `(.L_x_12) ;  /* 0xfffffffc00f88947 */ /* 0x001fea000383ffff */
[----:B------:R-:W-:Y:S05]  /*28a10*/  BRA `(.L_x_11) ;  /* 0xffffffcc00f47947 */ /* 0x000fea000383ffff */
        .weak           $__internal_0_$__cuda_sm10x_tcgen05_guardrail_trap_col_being_dealloced_not_returned_by_alloc
        .type           $__internal_0_$__cuda_sm10x_tcgen05_guardrail_trap_col_being_dealloced_not_returned_by_alloc,@function
        .size           $__internal_0_$__cuda_sm10x_tcgen05_guardrail_trap_col_being_dealloced_not_returned_by_alloc,($__internal_1_$__cuda_sm10x_tcgen05_guardrail_trap_phase_invalid_during_alloc - $__internal_0_$__cuda_sm10x_tcgen05_guardrail_trap_col_being_dealloced_not_returned_by_alloc)
$__internal_0_$__cuda_sm10x_tcgen05_guardrail_trap_col_being_dealloced_not_returned_by_alloc:
[----:B------:R-:W-:Y:S05]  /*28a20*/  BPT.TRAP 0x1 ;  /* 0x000000040000795c */ /* 0x000fea0000300000 */
[----:B------:R-:W-:-:S04]  /*28a30*/  IMAD.MOV.U32 R3, RZ, RZ, 0x0 ;  /* 0x00000000ff037424 */ /* 0x000fc800078e00ff */
[----:B------:R-:W-:Y:S05]  /*28a40*/  RET.REL.NODEC R2 `(matmul_kernel) ;  /* 0xfffffd74026c7950 */ /* 0x000fea0003c3ffff */
        .weak           $__internal_1_$__cuda_sm10x_tcgen05_guardrail_trap_phase_invalid_during_alloc
        .type           $__internal_1_$__cuda_sm10x_tcgen05_guardrail_trap_phase_invalid_during_alloc,@function
        .size           $__internal_1_$__cuda_sm10x_tcgen05_guardrail_trap_phase_invalid_during_alloc,($__internal_2_$__cuda_sm10x_tcgen05_guardrail_trap_unallocated_columns_being_dealloced - $__internal_1_$__cuda_sm10x_tcgen05_guardrail_trap_phase_invalid_during_alloc)
$__internal_1_$__cuda_sm10x_tcgen05_guardrail_trap_phase_invalid_during_alloc:
[----:B------:R-:W-:Y:S05]  /*28a50*/  BPT.TRAP 0x1 ;  /* 0x000000040000795c */ /* 0x000fea0000300000 */
[----:B------:R-:W-:-:S04]  /*28a60*/  IMAD.MOV.U32 R3, RZ, RZ, 0x0 ;  /* 0x00000000ff037424 */ /* 0x000fc800078e00ff */
[----:B------:R-:W-:Y:S05]  /*28a70*/  RET.REL.NODEC R2 `(matmul_kernel) ;  /* 0xfffffd7402607950 */ /* 0x000fea0003c3ffff */
        .weak           $__internal_2_$__cuda_sm10x_tcgen05_guardrail_trap_unallocated_columns_being_dealloced
        .type           $__internal_2_$__cuda_sm10x_tcgen05_guardrail_trap_unallocated_columns_being_dealloced,@function
        .size           $__internal_2_$__cuda_sm10x_tcgen05_guardrail_trap_unallocated_columns_being_dealloced,(.L_x_20 - $__internal_2_$__cuda_sm10x_tcgen05_guardrail_trap_unallocated_columns_being_dealloced)
$__internal_2_$__cuda_sm10x_tcgen05_guardrail_trap_unallocated_columns_being_dealloced:
[----:B------:R-:W-:Y:S05]  /*28a80*/  BPT.TRAP 0x1 ;  /* 0x000000040000795c */ /* 0x000fea0000300000 */
[----:B------:R-:W-:-:S04]  /*28a90*/  IMAD.MOV.U32 R3, RZ, RZ, 0x0 ;  /* 0x00000000ff037424 */ /* 0x000fc800078e00ff */
[----:B------:R-:W-:Y:S05]  /*28aa0*/  RET.REL.NODEC R2 `(matmul_kernel) ;  /* 0xfffffd7402547950 */ /* 0x000fea0003c3ffff */
.L_x_17:
[----:B------:R-:W-:-:S00]  /*28ab0*/  BRA `(.L_x_17) ;  /* 0xfffffffc00fc7947 */ /* 0x000fc0000383ffff */
[----:B------:R-:W-:-:S00]  /*28ac0*/  NOP ;  /* 0x0000000000007918 */ /* 0x000fc00000000000 */
        /* <DEDUP_REMOVED lines=11> */
.L_x_20:


//--------------------- .nv.shared.matmul_kernel  --------------------------
	.section	.nv.shared.matmul_kernel,"aw",@nobits
	.sectionflags	@""
	.align	16
	.zero		1024


//--------------------- .nv.shared.reserved.0     --------------------------
	.section	.nv.shared.reserved.0,"aw",@nobits
	.align	8
	.weak		__nv_reservedSMEM_offset_0_alias
	.size		__nv_reservedSMEM_offset_0_alias, 0, 64
	.other		__nv_reservedSMEM_offset_0_alias,@"STO_CUDA_RESERVED_SHARED STV_DEFAULT"
__nv_reservedSMEM_offset_0_alias:
	.zero		0
.nv.shared.reserved.0:
	.zero		64
	.weak		__nv_reservedSMEM_allocation_phase
	.type		__nv_reservedSMEM_allocation_phase,@object
	.size		__nv_reservedSMEM_allocation_phase,(.L_0 - __nv_reservedSMEM_allocation_phase)
__nv_reservedSMEM_allocation_phase:
	.zero		1
.L_0:
	.zero		7
	.weak		__nv_reservedSMEM_devtool_atexit_pc
	.type		__nv_reservedSMEM_devtool_atexit_pc,@object
	.size		__nv_reservedSMEM_devtool_atexit_pc,(__nv_reservedSMEM_allocation_mask - __nv_reservedSMEM_devtool_atexit_pc)
__nv_reservedSMEM_devtool_atexit_pc:
	.zero		8
	.weak		__nv_reservedSMEM_allocation_mask
	.type		__nv_reservedSMEM_allocation_mask,@object
	.size		__nv_reservedSMEM_allocation_mask,(.L_2 - __nv_reservedSMEM_allocation_mask)
__nv_reservedSMEM_allocation_mask:
	.zero		4
.L_2:


//--------------------- .nv.constant0.matmul_kernel --------------------------
	.section	.nv.constant0.matmul_kernel,"a",@progbits
	.sectionflags	@""
	.align	4
.nv.constant0.matmul_kernel:
	.zero		976


//--------------------- SYMBOLS --------------------------

	.type		.nv.reservedSmem.offset0,@object
	.size		.nv.reservedSmem.offset0,0x4
	.type		.nv.reservedSmem.cap,@object
	.size		.nv.reservedSmem.cap,0x4
